//
// Generated by NVIDIA NVVM Compiler
//
// Compiler Build ID: CL-36424714
// Cuda compilation tools, release 13.0, V13.0.88
// Based on NVVM 20.0.0
//

.version 9.0
.target sm_100
.address_size 64

	// .globl	_Z20complex_asinh_kernelPf
.global .align 1 .b8 _ZN34_INTERNAL_65db0430_4_k_cu_5e0dfe624cuda3std3__45__cpo5beginE[1];
.global .align 1 .b8 _ZN34_INTERNAL_65db0430_4_k_cu_5e0dfe624cuda3std3__45__cpo3endE[1];
.global .align 1 .b8 _ZN34_INTERNAL_65db0430_4_k_cu_5e0dfe624cuda3std3__45__cpo6cbeginE[1];
.global .align 1 .b8 _ZN34_INTERNAL_65db0430_4_k_cu_5e0dfe624cuda3std3__45__cpo4cendE[1];
.global .align 1 .b8 _ZN34_INTERNAL_65db0430_4_k_cu_5e0dfe624cuda3std3__45__cpo6rbeginE[1];
.global .align 1 .b8 _ZN34_INTERNAL_65db0430_4_k_cu_5e0dfe624cuda3std3__45__cpo4rendE[1];
.global .align 1 .b8 _ZN34_INTERNAL_65db0430_4_k_cu_5e0dfe624cuda3std3__45__cpo7crbeginE[1];
.global .align 1 .b8 _ZN34_INTERNAL_65db0430_4_k_cu_5e0dfe624cuda3std3__45__cpo5crendE[1];
.global .align 1 .b8 _ZN34_INTERNAL_65db0430_4_k_cu_5e0dfe624cuda3std3__436_GLOBAL__N__65db0430_4_k_cu_5e0dfe626ignoreE[1];
.global .align 1 .b8 _ZN34_INTERNAL_65db0430_4_k_cu_5e0dfe624cuda3std3__419piecewise_constructE[1];
.global .align 1 .b8 _ZN34_INTERNAL_65db0430_4_k_cu_5e0dfe624cuda3std3__48in_placeE[1];
.global .align 1 .b8 _ZN34_INTERNAL_65db0430_4_k_cu_5e0dfe624cuda3std3__420unreachable_sentinelE[1];
.global .align 1 .b8 _ZN34_INTERNAL_65db0430_4_k_cu_5e0dfe624cuda3std6ranges3__45__cpo4swapE[1];
.global .align 1 .b8 _ZN34_INTERNAL_65db0430_4_k_cu_5e0dfe624cuda3std6ranges3__45__cpo9iter_moveE[1];
.global .align 1 .b8 _ZN34_INTERNAL_65db0430_4_k_cu_5e0dfe624cuda3std6ranges3__45__cpo5beginE[1];
.global .align 1 .b8 _ZN34_INTERNAL_65db0430_4_k_cu_5e0dfe624cuda3std6ranges3__45__cpo3endE[1];
.global .align 1 .b8 _ZN34_INTERNAL_65db0430_4_k_cu_5e0dfe624cuda3std6ranges3__45__cpo6cbeginE[1];
.global .align 1 .b8 _ZN34_INTERNAL_65db0430_4_k_cu_5e0dfe624cuda3std6ranges3__45__cpo4cendE[1];
.global .align 1 .b8 _ZN34_INTERNAL_65db0430_4_k_cu_5e0dfe624cuda3std6ranges3__45__cpo7advanceE[1];
.global .align 1 .b8 _ZN34_INTERNAL_65db0430_4_k_cu_5e0dfe624cuda3std6ranges3__45__cpo9iter_swapE[1];
.global .align 1 .b8 _ZN34_INTERNAL_65db0430_4_k_cu_5e0dfe624cuda3std6ranges3__45__cpo4nextE[1];
.global .align 1 .b8 _ZN34_INTERNAL_65db0430_4_k_cu_5e0dfe624cuda3std6ranges3__45__cpo4prevE[1];
.global .align 1 .b8 _ZN34_INTERNAL_65db0430_4_k_cu_5e0dfe624cuda3std6ranges3__45__cpo4dataE[1];
.global .align 1 .b8 _ZN34_INTERNAL_65db0430_4_k_cu_5e0dfe624cuda3std6ranges3__45__cpo5cdataE[1];
.global .align 1 .b8 _ZN34_INTERNAL_65db0430_4_k_cu_5e0dfe624cuda3std6ranges3__45__cpo4sizeE[1];
.global .align 1 .b8 _ZN34_INTERNAL_65db0430_4_k_cu_5e0dfe624cuda3std6ranges3__45__cpo5ssizeE[1];
.global .align 1 .b8 _ZN34_INTERNAL_65db0430_4_k_cu_5e0dfe624cuda3std6ranges3__45__cpo8distanceE[1];
.global .align 1 .b8 _ZN34_INTERNAL_65db0430_4_k_cu_5e0dfe626thrust24THRUST_300001_SM_1000_NS6system6detail10sequential3seqE[1];
.global .align 4 .b8 __cudart_i2opi_f[24] = {65, 144, 67, 60, 153, 149, 98, 219, 192, 221, 52, 245, 209, 87, 39, 252, 41, 21, 68, 78, 110, 131, 249, 162};

.visible .entry _Z20complex_asinh_kernelPf(
	.param .u64 .ptr .align 1 _Z20complex_asinh_kernelPf_param_0
)
{
	.local .align 4 .b8 	__local_depot0[8];
	.reg .b64 	%SP;
	.reg .b64 	%SPL;
	.reg .pred 	%p<117>;
	.reg .b32 	%r<92>;
	.reg .b32 	%f<597>;
	.reg .b64 	%rd<7>;

	mov.u64 	%SPL, __local_depot0;
	ld.param.u64 	%rd1, [_Z20complex_asinh_kernelPf_param_0];
	mov.f32 	%f77, 0fBE6F6D8D;
	mul.rn.f32 	%f78, %f77, %f77;
	fma.rn.f32 	%f79, %f78, 0fBE6F6D8D, 0f00000000;
	fma.rn.f32 	%f80, %f78, 0fB94D4153, 0f3C0885E4;
	fma.rn.f32 	%f81, %f80, %f78, 0fBE2AAAA8;
	fma.rn.f32 	%f82, %f81, %f79, 0fBE6F6D8D;
	mov.f32 	%f83, 0f00000000;
	sub.f32 	%f84, %f83, %f82;
	mul.f32 	%f595, %f84, 0f4137C563;
	add.f32 	%f85, %f78, 0f00000000;
	fma.rn.f32 	%f86, %f78, 0f37CBAC00, 0fBAB607ED;
	fma.rn.f32 	%f87, %f86, %f78, 0f3D2AAABB;
	fma.rn.f32 	%f88, %f87, %f78, 0fBEFFFFFF;
	fma.rn.f32 	%f89, %f88, %f85, 0f3F800000;
	mul.f32 	%f596, %f89, 0f4137C563;
	abs.f32 	%f3, %f595;
	abs.f32 	%f90, %f596;
	setp.num.f32 	%p1, %f3, %f3;
	setp.num.f32 	%p2, %f90, %f90;
	and.pred  	%p3, %p1, %p2;
	@%p3 bra 	$L__BB0_8;
	setp.neu.f32 	%p4, %f3, 0f7F800000;
	@%p4 bra 	$L__BB0_3;
	add.f32 	%f596, %f596, %f596;
	bra.uni 	$L__BB0_61;
$L__BB0_3:
	setp.neu.f32 	%p5, %f90, 0f7F800000;
	@%p5 bra 	$L__BB0_5;
	add.f32 	%f6, %f595, %f595;
	mov.f32 	%f595, %f596;
	mov.f32 	%f596, %f6;
	bra.uni 	$L__BB0_61;
$L__BB0_5:
	setp.neu.f32 	%p6, %f596, 0f00000000;
	@%p6 bra 	$L__BB0_7;
	add.f32 	%f595, %f595, %f595;
	bra.uni 	$L__BB0_61;
$L__BB0_7:
	add.f32 	%f91, %f595, 0f00000000;
	add.f32 	%f92, %f596, 0f00000000;
	add.f32 	%f595, %f91, %f92;
	mov.f32 	%f596, %f595;
	bra.uni 	$L__BB0_61;
$L__BB0_8:
	max.f32 	%f93, %f3, %f90;
	setp.leu.f32 	%p7, %f93, 0f4B000000;
	@%p7 bra 	$L__BB0_21;
	mov.b32 	%r32, %f595;
	setp.lt.s32 	%p56, %r32, 0;
	@%p56 bra 	$L__BB0_15;
	setp.lt.f32 	%p86, %f3, %f90;
	selp.f32 	%f9, %f90, %f3, %p86;
	selp.f32 	%f10, %f3, %f90, %p86;
	setp.leu.f32 	%p87, %f9, 0f7EFFFFFF;
	@%p87 bra 	$L__BB0_12;
	setp.lt.f32 	%p107, %f3, %f90;
	div.rn.f32 	%f515, %f595, 0f402DF854;
	div.rn.f32 	%f516, %f596, 0f402DF854;
	abs.f32 	%f517, %f515;
	abs.f32 	%f518, %f516;
	mov.b32 	%r74, %f518;
	mov.b32 	%r75, %f517;
	min.s32 	%r76, %r74, %r75;
	mov.b32 	%f519, %r76;
	max.s32 	%r77, %r75, %r74;
	mov.b32 	%f520, %r77;
	and.b32  	%r78, %r77, -33554432;
	xor.b32  	%r79, %r78, 2122317824;
	mov.b32 	%f521, %r79;
	mul.f32 	%f522, %f519, %f521;
	mul.f32 	%f523, %f520, %f521;
	mul.f32 	%f524, %f522, %f522;
	fma.rn.f32 	%f525, %f523, %f523, %f524;
	sqrt.rn.f32 	%f526, %f525;
	or.b32  	%r80, %r78, 8388608;
	mov.b32 	%f527, %r80;
	mul.f32 	%f528, %f526, %f527;
	setp.eq.f32 	%p108, %f519, 0f00000000;
	selp.f32 	%f529, %f520, %f528, %p108;
	setp.eq.f32 	%p109, %f519, 0f7F800000;
	selp.f32 	%f530, 0f7F800000, %f529, %p109;
	setp.lt.f32 	%p110, %f530, 0f00800000;
	mul.f32 	%f531, %f530, 0f4B000000;
	selp.f32 	%f532, %f531, %f530, %p110;
	selp.f32 	%f533, 0fC1B80000, 0f00000000, %p110;
	mov.b32 	%r81, %f532;
	add.s32 	%r82, %r81, -1059760811;
	and.b32  	%r83, %r82, -8388608;
	sub.s32 	%r84, %r81, %r83;
	mov.b32 	%f534, %r84;
	cvt.rn.f32.s32 	%f535, %r83;
	fma.rn.f32 	%f536, %f535, 0f34000000, %f533;
	add.f32 	%f537, %f534, 0fBF800000;
	fma.rn.f32 	%f538, %f537, 0fBE055027, 0f3E1039F6;
	fma.rn.f32 	%f539, %f538, %f537, 0fBDF8CDCC;
	fma.rn.f32 	%f540, %f539, %f537, 0f3E0F2955;
	fma.rn.f32 	%f541, %f540, %f537, 0fBE2AD8B9;
	fma.rn.f32 	%f542, %f541, %f537, 0f3E4CED0B;
	fma.rn.f32 	%f543, %f542, %f537, 0fBE7FFF22;
	fma.rn.f32 	%f544, %f543, %f537, 0f3EAAAA78;
	fma.rn.f32 	%f545, %f544, %f537, 0fBF000000;
	mul.f32 	%f546, %f537, %f545;
	fma.rn.f32 	%f547, %f546, %f537, %f537;
	fma.rn.f32 	%f548, %f536, 0f3F317218, %f547;
	setp.gt.u32 	%p111, %r81, 2139095039;
	fma.rn.f32 	%f549, %f532, 0f7F800000, 0f7F800000;
	selp.f32 	%f550, %f549, %f548, %p111;
	setp.eq.f32 	%p112, %f532, 0f00000000;
	add.f32 	%f551, %f550, 0f3F800000;
	selp.f32 	%f585, 0fFF800000, %f551, %p112;
	div.rn.f32 	%f552, %f10, %f9;
	mul.f32 	%f553, %f552, %f552;
	fma.rn.f32 	%f554, %f553, 0f3B33710B, 0fBC807748;
	fma.rn.f32 	%f555, %f554, %f553, 0f3D2CDAB2;
	fma.rn.f32 	%f556, %f555, %f553, 0fBD992D10;
	fma.rn.f32 	%f557, %f556, %f553, 0f3DD9EA6C;
	fma.rn.f32 	%f558, %f557, %f553, 0fBE117CB1;
	fma.rn.f32 	%f559, %f558, %f553, 0f3E4CBCE0;
	fma.rn.f32 	%f560, %f559, %f553, 0fBEAAAA7D;
	mul.f32 	%f561, %f553, %f560;
	fma.rn.f32 	%f562, %f561, %f552, %f552;
	neg.f32 	%f563, %f562;
	fma.rn.f32 	%f564, 0f3F6EE581, 0f3FD774EB, %f563;
	selp.f32 	%f565, %f564, %f562, %p107;
	add.f32 	%f566, %f3, %f90;
	setp.eq.f32 	%p113, %f3, %f90;
	selp.f32 	%f567, 0f3F490FDB, %f565, %p113;
	abs.f32 	%f568, %f566;
	setp.nan.f32 	%p114, %f568, %f568;
	copysign.f32 	%f569, %f596, %f567;
	selp.f32 	%f586, %f566, %f569, %p114;
	bra.uni 	$L__BB0_20;
$L__BB0_12:
	setp.leu.f32 	%p88, %f9, 0f5E000000;
	setp.geu.f32 	%p89, %f10, 0f20000000;
	and.pred  	%p90, %p88, %p89;
	@%p90 bra 	$L__BB0_14;
	setp.lt.f32 	%p98, %f3, %f90;
	mov.b32 	%r63, %f90;
	mov.b32 	%r64, %f3;
	min.s32 	%r65, %r63, %r64;
	mov.b32 	%f464, %r65;
	max.s32 	%r66, %r64, %r63;
	mov.b32 	%f465, %r66;
	and.b32  	%r67, %r66, -33554432;
	xor.b32  	%r68, %r67, 2122317824;
	mov.b32 	%f466, %r68;
	mul.f32 	%f467, %f464, %f466;
	mul.f32 	%f468, %f465, %f466;
	mul.f32 	%f469, %f467, %f467;
	fma.rn.f32 	%f470, %f468, %f468, %f469;
	sqrt.rn.f32 	%f471, %f470;
	or.b32  	%r69, %r67, 8388608;
	mov.b32 	%f472, %r69;
	mul.f32 	%f473, %f471, %f472;
	setp.eq.f32 	%p99, %f464, 0f00000000;
	selp.f32 	%f474, %f465, %f473, %p99;
	setp.eq.f32 	%p100, %f464, 0f7F800000;
	selp.f32 	%f475, 0f7F800000, %f474, %p100;
	setp.lt.f32 	%p101, %f475, 0f00800000;
	mul.f32 	%f476, %f475, 0f4B000000;
	selp.f32 	%f477, %f476, %f475, %p101;
	selp.f32 	%f478, 0fC1B80000, 0f00000000, %p101;
	mov.b32 	%r70, %f477;
	add.s32 	%r71, %r70, -1059760811;
	and.b32  	%r72, %r71, -8388608;
	sub.s32 	%r73, %r70, %r72;
	mov.b32 	%f479, %r73;
	cvt.rn.f32.s32 	%f480, %r72;
	fma.rn.f32 	%f481, %f480, 0f34000000, %f478;
	add.f32 	%f482, %f479, 0fBF800000;
	fma.rn.f32 	%f483, %f482, 0fBE055027, 0f3E1039F6;
	fma.rn.f32 	%f484, %f483, %f482, 0fBDF8CDCC;
	fma.rn.f32 	%f485, %f484, %f482, 0f3E0F2955;
	fma.rn.f32 	%f486, %f485, %f482, 0fBE2AD8B9;
	fma.rn.f32 	%f487, %f486, %f482, 0f3E4CED0B;
	fma.rn.f32 	%f488, %f487, %f482, 0fBE7FFF22;
	fma.rn.f32 	%f489, %f488, %f482, 0f3EAAAA78;
	fma.rn.f32 	%f490, %f489, %f482, 0fBF000000;
	mul.f32 	%f491, %f482, %f490;
	fma.rn.f32 	%f492, %f491, %f482, %f482;
	fma.rn.f32 	%f493, %f481, 0f3F317218, %f492;
	setp.gt.u32 	%p102, %r70, 2139095039;
	fma.rn.f32 	%f494, %f477, 0f7F800000, 0f7F800000;
	selp.f32 	%f495, %f494, %f493, %p102;
	setp.eq.f32 	%p103, %f477, 0f00000000;
	selp.f32 	%f585, 0fFF800000, %f495, %p103;
	div.rn.f32 	%f496, %f10, %f9;
	mul.f32 	%f497, %f496, %f496;
	fma.rn.f32 	%f498, %f497, 0f3B33710B, 0fBC807748;
	fma.rn.f32 	%f499, %f498, %f497, 0f3D2CDAB2;
	fma.rn.f32 	%f500, %f499, %f497, 0fBD992D10;
	fma.rn.f32 	%f501, %f500, %f497, 0f3DD9EA6C;
	fma.rn.f32 	%f502, %f501, %f497, 0fBE117CB1;
	fma.rn.f32 	%f503, %f502, %f497, 0f3E4CBCE0;
	fma.rn.f32 	%f504, %f503, %f497, 0fBEAAAA7D;
	mul.f32 	%f505, %f497, %f504;
	fma.rn.f32 	%f506, %f505, %f496, %f496;
	neg.f32 	%f507, %f506;
	fma.rn.f32 	%f508, 0f3F6EE581, 0f3FD774EB, %f507;
	selp.f32 	%f509, %f508, %f506, %p98;
	add.f32 	%f510, %f3, %f90;
	setp.eq.f32 	%p104, %f9, 0f00000000;
	setp.eq.f32 	%p105, %f3, %f90;
	selp.f32 	%f511, 0f3F490FDB, %f509, %p105;
	selp.f32 	%f512, 0f00000000, %f511, %p104;
	abs.f32 	%f513, %f510;
	setp.nan.f32 	%p106, %f513, %f513;
	copysign.f32 	%f514, %f596, %f512;
	selp.f32 	%f586, %f510, %f514, %p106;
	bra.uni 	$L__BB0_20;
$L__BB0_14:
	setp.lt.f32 	%p91, %f3, %f90;
	mul.f32 	%f422, %f10, %f10;
	fma.rn.f32 	%f423, %f9, %f9, %f422;
	setp.lt.f32 	%p92, %f423, 0f00800000;
	mul.f32 	%f424, %f423, 0f4B000000;
	selp.f32 	%f425, %f424, %f423, %p92;
	selp.f32 	%f426, 0fC1B80000, 0f00000000, %p92;
	mov.b32 	%r59, %f425;
	add.s32 	%r60, %r59, -1059760811;
	and.b32  	%r61, %r60, -8388608;
	sub.s32 	%r62, %r59, %r61;
	mov.b32 	%f427, %r62;
	cvt.rn.f32.s32 	%f428, %r61;
	fma.rn.f32 	%f429, %f428, 0f34000000, %f426;
	add.f32 	%f430, %f427, 0fBF800000;
	fma.rn.f32 	%f431, %f430, 0fBE055027, 0f3E1039F6;
	fma.rn.f32 	%f432, %f431, %f430, 0fBDF8CDCC;
	fma.rn.f32 	%f433, %f432, %f430, 0f3E0F2955;
	fma.rn.f32 	%f434, %f433, %f430, 0fBE2AD8B9;
	fma.rn.f32 	%f435, %f434, %f430, 0f3E4CED0B;
	fma.rn.f32 	%f436, %f435, %f430, 0fBE7FFF22;
	fma.rn.f32 	%f437, %f436, %f430, 0f3EAAAA78;
	fma.rn.f32 	%f438, %f437, %f430, 0fBF000000;
	mul.f32 	%f439, %f430, %f438;
	fma.rn.f32 	%f440, %f439, %f430, %f430;
	fma.rn.f32 	%f441, %f429, 0f3F317218, %f440;
	setp.gt.u32 	%p93, %r59, 2139095039;
	fma.rn.f32 	%f442, %f425, 0f7F800000, 0f7F800000;
	selp.f32 	%f443, %f442, %f441, %p93;
	setp.eq.f32 	%p94, %f425, 0f00000000;
	mul.f32 	%f444, %f443, 0f3F000000;
	selp.f32 	%f585, 0fFF800000, %f444, %p94;
	div.rn.f32 	%f445, %f10, %f9;
	mul.f32 	%f446, %f445, %f445;
	fma.rn.f32 	%f447, %f446, 0f3B33710B, 0fBC807748;
	fma.rn.f32 	%f448, %f447, %f446, 0f3D2CDAB2;
	fma.rn.f32 	%f449, %f448, %f446, 0fBD992D10;
	fma.rn.f32 	%f450, %f449, %f446, 0f3DD9EA6C;
	fma.rn.f32 	%f451, %f450, %f446, 0fBE117CB1;
	fma.rn.f32 	%f452, %f451, %f446, 0f3E4CBCE0;
	fma.rn.f32 	%f453, %f452, %f446, 0fBEAAAA7D;
	mul.f32 	%f454, %f446, %f453;
	fma.rn.f32 	%f455, %f454, %f445, %f445;
	neg.f32 	%f456, %f455;
	fma.rn.f32 	%f457, 0f3F6EE581, 0f3FD774EB, %f456;
	selp.f32 	%f458, %f457, %f455, %p91;
	add.f32 	%f459, %f3, %f90;
	setp.eq.f32 	%p95, %f9, 0f00000000;
	setp.eq.f32 	%p96, %f3, %f90;
	selp.f32 	%f460, 0f3F490FDB, %f458, %p96;
	selp.f32 	%f461, 0f00000000, %f460, %p95;
	abs.f32 	%f462, %f459;
	setp.nan.f32 	%p97, %f462, %f462;
	copysign.f32 	%f463, %f596, %f461;
	selp.f32 	%f586, %f459, %f463, %p97;
	bra.uni 	$L__BB0_20;
$L__BB0_15:
	neg.f32 	%f273, %f595;
	neg.f32 	%f17, %f596;
	abs.f32 	%f18, %f273;
	abs.f32 	%f19, %f17;
	setp.lt.f32 	%p57, %f18, %f19;
	selp.f32 	%f20, %f19, %f18, %p57;
	selp.f32 	%f21, %f18, %f19, %p57;
	setp.leu.f32 	%p58, %f20, 0f7EFFFFFF;
	@%p58 bra 	$L__BB0_17;
	setp.lt.f32 	%p78, %f18, %f19;
	div.rn.f32 	%f367, %f595, 0fC02DF854;
	div.rn.f32 	%f368, %f596, 0fC02DF854;
	abs.f32 	%f369, %f367;
	abs.f32 	%f370, %f368;
	mov.b32 	%r48, %f370;
	mov.b32 	%r49, %f369;
	min.s32 	%r50, %r48, %r49;
	mov.b32 	%f371, %r50;
	max.s32 	%r51, %r49, %r48;
	mov.b32 	%f372, %r51;
	and.b32  	%r52, %r51, -33554432;
	xor.b32  	%r53, %r52, 2122317824;
	mov.b32 	%f373, %r53;
	mul.f32 	%f374, %f371, %f373;
	mul.f32 	%f375, %f372, %f373;
	mul.f32 	%f376, %f374, %f374;
	fma.rn.f32 	%f377, %f375, %f375, %f376;
	sqrt.rn.f32 	%f378, %f377;
	or.b32  	%r54, %r52, 8388608;
	mov.b32 	%f379, %r54;
	mul.f32 	%f380, %f378, %f379;
	setp.eq.f32 	%p79, %f371, 0f00000000;
	selp.f32 	%f381, %f372, %f380, %p79;
	setp.eq.f32 	%p80, %f371, 0f7F800000;
	selp.f32 	%f382, 0f7F800000, %f381, %p80;
	setp.lt.f32 	%p81, %f382, 0f00800000;
	mul.f32 	%f383, %f382, 0f4B000000;
	selp.f32 	%f384, %f383, %f382, %p81;
	selp.f32 	%f385, 0fC1B80000, 0f00000000, %p81;
	mov.b32 	%r55, %f384;
	add.s32 	%r56, %r55, -1059760811;
	and.b32  	%r57, %r56, -8388608;
	sub.s32 	%r58, %r55, %r57;
	mov.b32 	%f386, %r58;
	cvt.rn.f32.s32 	%f387, %r57;
	fma.rn.f32 	%f388, %f387, 0f34000000, %f385;
	add.f32 	%f389, %f386, 0fBF800000;
	fma.rn.f32 	%f390, %f389, 0fBE055027, 0f3E1039F6;
	fma.rn.f32 	%f391, %f390, %f389, 0fBDF8CDCC;
	fma.rn.f32 	%f392, %f391, %f389, 0f3E0F2955;
	fma.rn.f32 	%f393, %f392, %f389, 0fBE2AD8B9;
	fma.rn.f32 	%f394, %f393, %f389, 0f3E4CED0B;
	fma.rn.f32 	%f395, %f394, %f389, 0fBE7FFF22;
	fma.rn.f32 	%f396, %f395, %f389, 0f3EAAAA78;
	fma.rn.f32 	%f397, %f396, %f389, 0fBF000000;
	mul.f32 	%f398, %f389, %f397;
	fma.rn.f32 	%f399, %f398, %f389, %f389;
	fma.rn.f32 	%f400, %f388, 0f3F317218, %f399;
	setp.gt.u32 	%p82, %r55, 2139095039;
	fma.rn.f32 	%f401, %f384, 0f7F800000, 0f7F800000;
	selp.f32 	%f402, %f401, %f400, %p82;
	setp.eq.f32 	%p83, %f384, 0f00000000;
	add.f32 	%f403, %f402, 0f3F800000;
	selp.f32 	%f585, 0fFF800000, %f403, %p83;
	div.rn.f32 	%f404, %f21, %f20;
	mul.f32 	%f405, %f404, %f404;
	fma.rn.f32 	%f406, %f405, 0f3B33710B, 0fBC807748;
	fma.rn.f32 	%f407, %f406, %f405, 0f3D2CDAB2;
	fma.rn.f32 	%f408, %f407, %f405, 0fBD992D10;
	fma.rn.f32 	%f409, %f408, %f405, 0f3DD9EA6C;
	fma.rn.f32 	%f410, %f409, %f405, 0fBE117CB1;
	fma.rn.f32 	%f411, %f410, %f405, 0f3E4CBCE0;
	fma.rn.f32 	%f412, %f411, %f405, 0fBEAAAA7D;
	mul.f32 	%f413, %f405, %f412;
	fma.rn.f32 	%f414, %f413, %f404, %f404;
	neg.f32 	%f415, %f414;
	fma.rn.f32 	%f416, 0f3F6EE581, 0f3FD774EB, %f415;
	selp.f32 	%f417, %f416, %f414, %p78;
	add.f32 	%f418, %f18, %f19;
	setp.eq.f32 	%p84, %f18, %f19;
	selp.f32 	%f419, 0f3F490FDB, %f417, %p84;
	abs.f32 	%f420, %f418;
	setp.nan.f32 	%p85, %f420, %f420;
	copysign.f32 	%f421, %f17, %f419;
	selp.f32 	%f586, %f418, %f421, %p85;
	bra.uni 	$L__BB0_20;
$L__BB0_17:
	setp.leu.f32 	%p59, %f20, 0f5E000000;
	setp.geu.f32 	%p60, %f21, 0f20000000;
	and.pred  	%p61, %p59, %p60;
	@%p61 bra 	$L__BB0_19;
	setp.lt.f32 	%p69, %f18, %f19;
	mov.b32 	%r37, %f19;
	mov.b32 	%r38, %f18;
	min.s32 	%r39, %r37, %r38;
	mov.b32 	%f316, %r39;
	max.s32 	%r40, %r38, %r37;
	mov.b32 	%f317, %r40;
	and.b32  	%r41, %r40, -33554432;
	xor.b32  	%r42, %r41, 2122317824;
	mov.b32 	%f318, %r42;
	mul.f32 	%f319, %f316, %f318;
	mul.f32 	%f320, %f317, %f318;
	mul.f32 	%f321, %f319, %f319;
	fma.rn.f32 	%f322, %f320, %f320, %f321;
	sqrt.rn.f32 	%f323, %f322;
	or.b32  	%r43, %r41, 8388608;
	mov.b32 	%f324, %r43;
	mul.f32 	%f325, %f323, %f324;
	setp.eq.f32 	%p70, %f316, 0f00000000;
	selp.f32 	%f326, %f317, %f325, %p70;
	setp.eq.f32 	%p71, %f316, 0f7F800000;
	selp.f32 	%f327, 0f7F800000, %f326, %p71;
	setp.lt.f32 	%p72, %f327, 0f00800000;
	mul.f32 	%f328, %f327, 0f4B000000;
	selp.f32 	%f329, %f328, %f327, %p72;
	selp.f32 	%f330, 0fC1B80000, 0f00000000, %p72;
	mov.b32 	%r44, %f329;
	add.s32 	%r45, %r44, -1059760811;
	and.b32  	%r46, %r45, -8388608;
	sub.s32 	%r47, %r44, %r46;
	mov.b32 	%f331, %r47;
	cvt.rn.f32.s32 	%f332, %r46;
	fma.rn.f32 	%f333, %f332, 0f34000000, %f330;
	add.f32 	%f334, %f331, 0fBF800000;
	fma.rn.f32 	%f335, %f334, 0fBE055027, 0f3E1039F6;
	fma.rn.f32 	%f336, %f335, %f334, 0fBDF8CDCC;
	fma.rn.f32 	%f337, %f336, %f334, 0f3E0F2955;
	fma.rn.f32 	%f338, %f337, %f334, 0fBE2AD8B9;
	fma.rn.f32 	%f339, %f338, %f334, 0f3E4CED0B;
	fma.rn.f32 	%f340, %f339, %f334, 0fBE7FFF22;
	fma.rn.f32 	%f341, %f340, %f334, 0f3EAAAA78;
	fma.rn.f32 	%f342, %f341, %f334, 0fBF000000;
	mul.f32 	%f343, %f334, %f342;
	fma.rn.f32 	%f344, %f343, %f334, %f334;
	fma.rn.f32 	%f345, %f333, 0f3F317218, %f344;
	setp.gt.u32 	%p73, %r44, 2139095039;
	fma.rn.f32 	%f346, %f329, 0f7F800000, 0f7F800000;
	selp.f32 	%f347, %f346, %f345, %p73;
	setp.eq.f32 	%p74, %f329, 0f00000000;
	selp.f32 	%f585, 0fFF800000, %f347, %p74;
	div.rn.f32 	%f348, %f21, %f20;
	mul.f32 	%f349, %f348, %f348;
	fma.rn.f32 	%f350, %f349, 0f3B33710B, 0fBC807748;
	fma.rn.f32 	%f351, %f350, %f349, 0f3D2CDAB2;
	fma.rn.f32 	%f352, %f351, %f349, 0fBD992D10;
	fma.rn.f32 	%f353, %f352, %f349, 0f3DD9EA6C;
	fma.rn.f32 	%f354, %f353, %f349, 0fBE117CB1;
	fma.rn.f32 	%f355, %f354, %f349, 0f3E4CBCE0;
	fma.rn.f32 	%f356, %f355, %f349, 0fBEAAAA7D;
	mul.f32 	%f357, %f349, %f356;
	fma.rn.f32 	%f358, %f357, %f348, %f348;
	neg.f32 	%f359, %f358;
	fma.rn.f32 	%f360, 0f3F6EE581, 0f3FD774EB, %f359;
	selp.f32 	%f361, %f360, %f358, %p69;
	add.f32 	%f362, %f18, %f19;
	setp.eq.f32 	%p75, %f20, 0f00000000;
	setp.eq.f32 	%p76, %f18, %f19;
	selp.f32 	%f363, 0f3F490FDB, %f361, %p76;
	selp.f32 	%f364, 0f00000000, %f363, %p75;
	abs.f32 	%f365, %f362;
	setp.nan.f32 	%p77, %f365, %f365;
	copysign.f32 	%f366, %f17, %f364;
	selp.f32 	%f586, %f362, %f366, %p77;
	bra.uni 	$L__BB0_20;
$L__BB0_19:
	setp.lt.f32 	%p62, %f18, %f19;
	mul.f32 	%f274, %f21, %f21;
	fma.rn.f32 	%f275, %f20, %f20, %f274;
	setp.lt.f32 	%p63, %f275, 0f00800000;
	mul.f32 	%f276, %f275, 0f4B000000;
	selp.f32 	%f277, %f276, %f275, %p63;
	selp.f32 	%f278, 0fC1B80000, 0f00000000, %p63;
	mov.b32 	%r33, %f277;
	add.s32 	%r34, %r33, -1059760811;
	and.b32  	%r35, %r34, -8388608;
	sub.s32 	%r36, %r33, %r35;
	mov.b32 	%f279, %r36;
	cvt.rn.f32.s32 	%f280, %r35;
	fma.rn.f32 	%f281, %f280, 0f34000000, %f278;
	add.f32 	%f282, %f279, 0fBF800000;
	fma.rn.f32 	%f283, %f282, 0fBE055027, 0f3E1039F6;
	fma.rn.f32 	%f284, %f283, %f282, 0fBDF8CDCC;
	fma.rn.f32 	%f285, %f284, %f282, 0f3E0F2955;
	fma.rn.f32 	%f286, %f285, %f282, 0fBE2AD8B9;
	fma.rn.f32 	%f287, %f286, %f282, 0f3E4CED0B;
	fma.rn.f32 	%f288, %f287, %f282, 0fBE7FFF22;
	fma.rn.f32 	%f289, %f288, %f282, 0f3EAAAA78;
	fma.rn.f32 	%f290, %f289, %f282, 0fBF000000;
	mul.f32 	%f291, %f282, %f290;
	fma.rn.f32 	%f292, %f291, %f282, %f282;
	fma.rn.f32 	%f293, %f281, 0f3F317218, %f292;
	setp.gt.u32 	%p64, %r33, 2139095039;
	fma.rn.f32 	%f294, %f277, 0f7F800000, 0f7F800000;
	selp.f32 	%f295, %f294, %f293, %p64;
	setp.eq.f32 	%p65, %f277, 0f00000000;
	mul.f32 	%f296, %f295, 0f3F000000;
	selp.f32 	%f585, 0fFF800000, %f296, %p65;
	div.rn.f32 	%f297, %f21, %f20;
	mul.f32 	%f298, %f297, %f297;
	fma.rn.f32 	%f299, %f298, 0f3B33710B, 0fBC807748;
	fma.rn.f32 	%f300, %f299, %f298, 0f3D2CDAB2;
	fma.rn.f32 	%f301, %f300, %f298, 0fBD992D10;
	fma.rn.f32 	%f302, %f301, %f298, 0f3DD9EA6C;
	fma.rn.f32 	%f303, %f302, %f298, 0fBE117CB1;
	fma.rn.f32 	%f304, %f303, %f298, 0f3E4CBCE0;
	fma.rn.f32 	%f305, %f304, %f298, 0fBEAAAA7D;
	mul.f32 	%f306, %f298, %f305;
	fma.rn.f32 	%f307, %f306, %f297, %f297;
	neg.f32 	%f308, %f307;
	fma.rn.f32 	%f309, 0f3F6EE581, 0f3FD774EB, %f308;
	selp.f32 	%f310, %f309, %f307, %p62;
	add.f32 	%f311, %f18, %f19;
	setp.eq.f32 	%p66, %f20, 0f00000000;
	setp.eq.f32 	%p67, %f18, %f19;
	selp.f32 	%f312, 0f3F490FDB, %f310, %p67;
	selp.f32 	%f313, 0f00000000, %f312, %p66;
	abs.f32 	%f314, %f311;
	setp.nan.f32 	%p68, %f314, %f314;
	copysign.f32 	%f315, %f17, %f313;
	selp.f32 	%f586, %f311, %f315, %p68;
$L__BB0_20:
	add.f32 	%f570, %f585, 0f3F317218;
	copysign.f32 	%f595, %f595, %f570;
	copysign.f32 	%f596, %f596, %f586;
	bra.uni 	$L__BB0_61;
$L__BB0_21:
	setp.eq.f32 	%p8, %f595, 0f00000000;
	setp.eq.f32 	%p9, %f596, 0f00000000;
	and.pred  	%p10, %p8, %p9;
	@%p10 bra 	$L__BB0_61;
	add.u64 	%rd3, %SPL, 0;
	mov.b32 	%r3, 226492416;
	st.local.u32 	[%rd3], %r3;
	ld.local.f32 	%f94, [%rd3];
	add.f32 	%f95, %f94, 0f3F800000;
	add.u64 	%rd5, %SPL, 4;
	st.local.f32 	[%rd5], %f95;
	ld.local.f32 	%f96, [%rd5];
	setp.lt.f32 	%p11, %f3, 0f395DB3D7;
	setp.lt.f32 	%p12, %f90, 0f395DB3D7;
	and.pred  	%p13, %p11, %p12;
	@%p13 bra 	$L__BB0_61;
	add.f32 	%f32, %f90, 0f3F800000;
	abs.f32 	%f97, %f3;
	abs.f32 	%f98, %f32;
	mov.b32 	%r4, %f98;
	mov.b32 	%r5, %f97;
	min.s32 	%r6, %r4, %r5;
	mov.b32 	%f99, %r6;
	max.s32 	%r7, %r5, %r4;
	mov.b32 	%f100, %r7;
	and.b32  	%r8, %r7, -33554432;
	xor.b32  	%r9, %r8, 2122317824;
	mov.b32 	%f101, %r9;
	mul.f32 	%f102, %f99, %f101;
	mul.f32 	%f103, %f100, %f101;
	mul.f32 	%f104, %f102, %f102;
	fma.rn.f32 	%f105, %f103, %f103, %f104;
	sqrt.rn.f32 	%f106, %f105;
	or.b32  	%r10, %r8, 8388608;
	mov.b32 	%f107, %r10;
	mul.f32 	%f108, %f106, %f107;
	setp.eq.f32 	%p14, %f99, 0f00000000;
	selp.f32 	%f109, %f100, %f108, %p14;
	setp.eq.f32 	%p15, %f99, 0f7F800000;
	selp.f32 	%f33, 0f7F800000, %f109, %p15;
	add.f32 	%f34, %f90, 0fBF800000;
	abs.f32 	%f35, %f34;
	mov.b32 	%r11, %f35;
	min.s32 	%r12, %r11, %r5;
	mov.b32 	%f110, %r12;
	max.s32 	%r13, %r5, %r11;
	mov.b32 	%f111, %r13;
	and.b32  	%r14, %r13, -33554432;
	xor.b32  	%r15, %r14, 2122317824;
	mov.b32 	%f112, %r15;
	mul.f32 	%f113, %f110, %f112;
	mul.f32 	%f114, %f111, %f112;
	mul.f32 	%f115, %f113, %f113;
	fma.rn.f32 	%f116, %f114, %f114, %f115;
	sqrt.rn.f32 	%f117, %f116;
	or.b32  	%r16, %r14, 8388608;
	mov.b32 	%f118, %r16;
	mul.f32 	%f119, %f117, %f118;
	setp.eq.f32 	%p16, %f110, 0f00000000;
	selp.f32 	%f120, %f111, %f119, %p16;
	setp.eq.f32 	%p17, %f110, 0f7F800000;
	selp.f32 	%f36, 0f7F800000, %f120, %p17;
	add.f32 	%f121, %f33, %f36;
	mul.f32 	%f122, %f121, 0f3F000000;
	setp.lt.f32 	%p18, %f122, 0f3F800000;
	selp.f32 	%f37, 0f3F800000, %f122, %p18;
	setp.geu.f32 	%p19, %f37, 0f41200000;
	@%p19 bra 	$L__BB0_41;
	setp.neu.f32 	%p23, %f90, 0f3F800000;
	setp.geu.f32 	%p24, %f3, 0f25000000;
	or.pred  	%p25, %p23, %p24;
	@%p25 bra 	$L__BB0_26;
	sqrt.rn.f32 	%f589, %f3;
	bra.uni 	$L__BB0_42;
$L__BB0_26:
	mul.f32 	%f146, %f35, 0f34000000;
	setp.ltu.f32 	%p26, %f3, %f146;
	@%p26 bra 	$L__BB0_37;
	setp.geu.f32 	%p27, %f32, 0f00000000;
	@%p27 bra 	$L__BB0_29;
	sub.f32 	%f587, %f33, %f32;
	bra.uni 	$L__BB0_31;
$L__BB0_29:
	setp.eq.f32 	%p28, %f32, 0f00000000;
	mov.f32 	%f587, %f3;
	@%p28 bra 	$L__BB0_31;
	mul.f32 	%f147, %f3, %f3;
	add.f32 	%f148, %f32, %f33;
	div.rn.f32 	%f587, %f147, %f148;
$L__BB0_31:
	mov.f32 	%f149, 0f3F800000;
	sub.f32 	%f42, %f149, %f90;
	setp.geu.f32 	%p29, %f42, 0f00000000;
	@%p29 bra 	$L__BB0_33;
	sub.f32 	%f588, %f36, %f42;
	bra.uni 	$L__BB0_35;
$L__BB0_33:
	setp.eq.f32 	%p30, %f42, 0f00000000;
	mov.f32 	%f588, %f3;
	@%p30 bra 	$L__BB0_35;
	mul.f32 	%f150, %f3, %f3;
	add.f32 	%f151, %f42, %f36;
	div.rn.f32 	%f588, %f150, %f151;
$L__BB0_35:
	mul.f32 	%f152, %f588, 0f3F000000;
	fma.rn.f32 	%f153, %f587, 0f3F000000, %f152;
	add.f32 	%f154, %f37, 0f3F800000;
	mul.f32 	%f155, %f154, %f153;
	sqrt.rn.f32 	%f156, %f155;
	add.f32 	%f46, %f156, %f153;
	mov.f32 	%f157, 0f3F800000;
	add.rz.f32 	%f158, %f46, %f157;
	mov.b32 	%r21, %f158;
	add.s32 	%r22, %r21, -1061158912;
	and.b32  	%r23, %r22, -8388608;
	mov.b32 	%r1, %f46;
	sub.s32 	%r24, %r1, %r23;
	mov.b32 	%f159, %r24;
	sub.s32 	%r25, 1082130432, %r23;
	mov.b32 	%f160, %r25;
	fma.rn.f32 	%f161, %f160, 0f3E800000, 0fBF800000;
	add.f32 	%f162, %f161, %f159;
	cvt.rn.f32.s32 	%f163, %r23;
	mul.f32 	%f164, %f163, 0f34000000;
	fma.rn.f32 	%f165, %f162, 0fBD39BF78, 0f3DD80012;
	fma.rn.f32 	%f166, %f165, %f162, 0fBE0778E0;
	fma.rn.f32 	%f167, %f166, %f162, 0f3E146475;
	fma.rn.f32 	%f168, %f167, %f162, 0fBE2A68DD;
	fma.rn.f32 	%f169, %f168, %f162, 0f3E4CAF9E;
	fma.rn.f32 	%f170, %f169, %f162, 0fBE800042;
	fma.rn.f32 	%f171, %f170, %f162, 0f3EAAAAE6;
	fma.rn.f32 	%f172, %f171, %f162, 0fBF000000;
	mul.f32 	%f173, %f162, %f172;
	fma.rn.f32 	%f174, %f173, %f162, %f162;
	fma.rn.f32 	%f589, %f164, 0f3F317218, %f174;
	setp.lt.u32 	%p31, %r1, 2139095040;
	@%p31 bra 	$L__BB0_42;
	setp.gt.s32 	%p32, %r1, -1082130432;
	fma.rn.f32 	%f175, %f46, 0f7F800000, 0f7F800000;
	selp.f32 	%f176, %f175, %f589, %p32;
	setp.eq.f32 	%p33, %f46, 0f00000000;
	selp.f32 	%f589, 0f80000000, %f176, %p33;
	bra.uni 	$L__BB0_42;
$L__BB0_37:
	setp.geu.f32 	%p34, %f90, 0f3F800000;
	@%p34 bra 	$L__BB0_39;
	mov.f32 	%f199, 0f3F800000;
	sub.f32 	%f200, %f199, %f90;
	mul.f32 	%f201, %f200, %f32;
	sqrt.rn.f32 	%f202, %f201;
	div.rn.f32 	%f589, %f3, %f202;
	bra.uni 	$L__BB0_42;
$L__BB0_39:
	mul.f32 	%f177, %f34, %f32;
	sqrt.rn.f32 	%f178, %f177;
	add.f32 	%f50, %f34, %f178;
	mov.f32 	%f179, 0f3F800000;
	add.rz.f32 	%f180, %f50, %f179;
	mov.b32 	%r26, %f180;
	add.s32 	%r27, %r26, -1061158912;
	and.b32  	%r28, %r27, -8388608;
	mov.b32 	%r2, %f50;
	sub.s32 	%r29, %r2, %r28;
	mov.b32 	%f181, %r29;
	sub.s32 	%r30, 1082130432, %r28;
	mov.b32 	%f182, %r30;
	fma.rn.f32 	%f183, %f182, 0f3E800000, 0fBF800000;
	add.f32 	%f184, %f183, %f181;
	cvt.rn.f32.s32 	%f185, %r28;
	mul.f32 	%f186, %f185, 0f34000000;
	fma.rn.f32 	%f187, %f184, 0fBD39BF78, 0f3DD80012;
	fma.rn.f32 	%f188, %f187, %f184, 0fBE0778E0;
	fma.rn.f32 	%f189, %f188, %f184, 0f3E146475;
	fma.rn.f32 	%f190, %f189, %f184, 0fBE2A68DD;
	fma.rn.f32 	%f191, %f190, %f184, 0f3E4CAF9E;
	fma.rn.f32 	%f192, %f191, %f184, 0fBE800042;
	fma.rn.f32 	%f193, %f192, %f184, 0f3EAAAAE6;
	fma.rn.f32 	%f194, %f193, %f184, 0fBF000000;
	mul.f32 	%f195, %f184, %f194;
	fma.rn.f32 	%f196, %f195, %f184, %f184;
	fma.rn.f32 	%f589, %f186, 0f3F317218, %f196;
	setp.lt.u32 	%p35, %r2, 2139095040;
	@%p35 bra 	$L__BB0_42;
	setp.gt.s32 	%p36, %r2, -1082130432;
	fma.rn.f32 	%f197, %f50, 0f7F800000, 0f7F800000;
	selp.f32 	%f198, %f197, %f589, %p36;
	setp.eq.f32 	%p37, %f50, 0f00000000;
	selp.f32 	%f589, 0f80000000, %f198, %p37;
	bra.uni 	$L__BB0_42;
$L__BB0_41:
	fma.rn.f32 	%f123, %f37, %f37, 0fBF800000;
	sqrt.rn.f32 	%f124, %f123;
	add.f32 	%f125, %f37, %f124;
	setp.lt.f32 	%p20, %f125, 0f00800000;
	mul.f32 	%f126, %f125, 0f4B000000;
	selp.f32 	%f127, %f126, %f125, %p20;
	selp.f32 	%f128, 0fC1B80000, 0f00000000, %p20;
	mov.b32 	%r17, %f127;
	add.s32 	%r18, %r17, -1059760811;
	and.b32  	%r19, %r18, -8388608;
	sub.s32 	%r20, %r17, %r19;
	mov.b32 	%f129, %r20;
	cvt.rn.f32.s32 	%f130, %r19;
	fma.rn.f32 	%f131, %f130, 0f34000000, %f128;
	add.f32 	%f132, %f129, 0fBF800000;
	fma.rn.f32 	%f133, %f132, 0fBE055027, 0f3E1039F6;
	fma.rn.f32 	%f134, %f133, %f132, 0fBDF8CDCC;
	fma.rn.f32 	%f135, %f134, %f132, 0f3E0F2955;
	fma.rn.f32 	%f136, %f135, %f132, 0fBE2AD8B9;
	fma.rn.f32 	%f137, %f136, %f132, 0f3E4CED0B;
	fma.rn.f32 	%f138, %f137, %f132, 0fBE7FFF22;
	fma.rn.f32 	%f139, %f138, %f132, 0f3EAAAA78;
	fma.rn.f32 	%f140, %f139, %f132, 0fBF000000;
	mul.f32 	%f141, %f132, %f140;
	fma.rn.f32 	%f142, %f141, %f132, %f132;
	fma.rn.f32 	%f143, %f131, 0f3F317218, %f142;
	setp.gt.u32 	%p21, %r17, 2139095039;
	fma.rn.f32 	%f144, %f127, 0f7F800000, 0f7F800000;
	selp.f32 	%f145, %f144, %f143, %p21;
	setp.eq.f32 	%p22, %f127, 0f00000000;
	selp.f32 	%f589, 0fFF800000, %f145, %p22;
$L__BB0_42:
	setp.geu.f32 	%p38, %f90, 0f21000000;
	@%p38 bra 	$L__BB0_44;
	mul.f32 	%f593, %f37, 0f4B800000;
	mul.f32 	%f90, %f90, 0f4B800000;
	bra.uni 	$L__BB0_59;
$L__BB0_44:
	div.rn.f32 	%f57, %f90, %f37;
	setp.leu.f32 	%p39, %f57, 0f3F244674;
	@%p39 bra 	$L__BB0_57;
	setp.neu.f32 	%p43, %f90, 0f3F800000;
	setp.geu.f32 	%p44, %f3, 0f30800000;
	or.pred  	%p45, %p43, %p44;
	@%p45 bra 	$L__BB0_47;
	sqrt.rn.f32 	%f240, %f3;
	add.f32 	%f241, %f37, 0f3F800000;
	mul.f32 	%f242, %f241, 0f3F000000;
	sqrt.rn.f32 	%f243, %f242;
	mul.f32 	%f593, %f240, %f243;
	mov.f32 	%f90, 0f3F800000;
	bra.uni 	$L__BB0_59;
$L__BB0_47:
	mul.f32 	%f223, %f35, 0f34000000;
	setp.ltu.f32 	%p46, %f3, %f223;
	@%p46 bra 	$L__BB0_55;
	setp.eq.f32 	%p47, %f32, 0f00000000;
	mov.f32 	%f590, %f3;
	@%p47 bra 	$L__BB0_50;
	mul.f32 	%f224, %f3, %f3;
	add.f32 	%f225, %f32, %f33;
	div.rn.f32 	%f590, %f224, %f225;
$L__BB0_50:
	setp.geu.f32 	%p48, %f34, 0f00000000;
	@%p48 bra 	$L__BB0_52;
	sub.f32 	%f3, %f36, %f34;
	bra.uni 	$L__BB0_54;
$L__BB0_52:
	setp.eq.f32 	%p49, %f34, 0f00000000;
	@%p49 bra 	$L__BB0_54;
	mul.f32 	%f226, %f3, %f3;
	add.f32 	%f227, %f34, %f36;
	div.rn.f32 	%f3, %f226, %f227;
$L__BB0_54:
	mul.f32 	%f228, %f3, 0f3F000000;
	fma.rn.f32 	%f229, %f590, 0f3F000000, %f228;
	add.f32 	%f230, %f90, %f37;
	mul.f32 	%f231, %f230, %f229;
	sqrt.rn.f32 	%f593, %f231;
	bra.uni 	$L__BB0_59;
$L__BB0_55:
	setp.leu.f32 	%p50, %f90, 0f3F800000;
	@%p50 bra 	$L__BB0_58;
	mul.f32 	%f235, %f3, 0f57800000;
	mul.f32 	%f236, %f90, %f235;
	mul.f32 	%f237, %f32, %f34;
	sqrt.rn.f32 	%f238, %f237;
	div.rn.f32 	%f593, %f236, %f238;
	mul.f32 	%f90, %f90, 0f57800000;
	bra.uni 	$L__BB0_59;
$L__BB0_57:
	abs.f32 	%f203, %f57;
	fma.rn.f32 	%f204, %f203, 0fBF000000, 0f3F000000;
	rsqrt.approx.ftz.f32 	%f205, %f204;
	mul.f32 	%f206, %f204, %f205;
	mul.f32 	%f207, %f205, 0fBF000000;
	fma.rn.f32 	%f208, %f206, %f207, 0f3F000000;
	fma.rn.f32 	%f209, %f206, %f208, %f206;
	setp.eq.f32 	%p40, %f203, 0f3F800000;
	selp.f32 	%f210, 0f00000000, %f209, %p40;
	setp.gt.f32 	%p41, %f203, 0f3F0F5C29;
	selp.f32 	%f211, %f210, %f203, %p41;
	mul.f32 	%f212, %f211, %f211;
	fma.rn.f32 	%f213, %f212, 0f3D4DD2F7, 0f3C99CA97;
	fma.rn.f32 	%f214, %f213, %f212, 0f3D3F90E8;
	fma.rn.f32 	%f215, %f214, %f212, 0f3D993CCF;
	fma.rn.f32 	%f216, %f215, %f212, 0f3E2AAC04;
	mul.f32 	%f217, %f212, %f216;
	fma.rn.f32 	%f218, %f217, %f211, %f211;
	mul.f32 	%f219, %f218, 0fC0000000;
	fma.rn.f32 	%f220, 0f3F6EE581, 0f3FD774EB, %f219;
	selp.f32 	%f221, %f220, %f218, %p41;
	setp.num.f32 	%p42, %f221, %f221;
	copysign.f32 	%f222, %f57, %f221;
	selp.f32 	%f594, %f222, %f221, %p42;
	bra.uni 	$L__BB0_60;
$L__BB0_58:
	mov.f32 	%f232, 0f3F800000;
	sub.f32 	%f233, %f232, %f90;
	mul.f32 	%f234, %f233, %f32;
	sqrt.rn.f32 	%f593, %f234;
$L__BB0_59:
	abs.f32 	%f244, %f593;
	abs.f32 	%f245, %f90;
	setp.gt.f32 	%p51, %f245, %f244;
	selp.f32 	%f246, %f245, %f244, %p51;
	selp.f32 	%f247, %f244, %f245, %p51;
	div.rn.f32 	%f248, %f247, %f246;
	mul.f32 	%f249, %f248, %f248;
	fma.rn.f32 	%f250, %f249, 0f3B33710B, 0fBC807748;
	fma.rn.f32 	%f251, %f250, %f249, 0f3D2CDAB2;
	fma.rn.f32 	%f252, %f251, %f249, 0fBD992D10;
	fma.rn.f32 	%f253, %f252, %f249, 0f3DD9EA6C;
	fma.rn.f32 	%f254, %f253, %f249, 0fBE117CB1;
	fma.rn.f32 	%f255, %f254, %f249, 0f3E4CBCE0;
	fma.rn.f32 	%f256, %f255, %f249, 0fBEAAAA7D;
	mul.f32 	%f257, %f249, %f256;
	fma.rn.f32 	%f258, %f257, %f248, %f248;
	neg.f32 	%f259, %f258;
	fma.rn.f32 	%f260, 0f3F6EE581, 0f3FD774EB, %f259;
	selp.f32 	%f261, %f260, %f258, %p51;
	selp.f32 	%f262, 0f3F6EE581, 0f3FEEE581, %p51;
	selp.f32 	%f263, %f258, %f259, %p51;
	mov.b32 	%r31, %f593;
	fma.rn.f32 	%f264, %f262, 0f3FD774EB, %f263;
	setp.lt.s32 	%p52, %r31, 0;
	selp.f32 	%f265, %f264, %f261, %p52;
	add.f32 	%f266, %f245, %f244;
	setp.eq.f32 	%p53, %f246, 0f00000000;
	selp.f32 	%f267, 0f40490FDB, 0f00000000, %p52;
	setp.eq.f32 	%p54, %f244, %f245;
	selp.f32 	%f268, 0f4016CBE4, 0f3F490FDB, %p52;
	selp.f32 	%f269, %f268, %f265, %p54;
	selp.f32 	%f270, %f267, %f269, %p53;
	abs.f32 	%f271, %f266;
	setp.nan.f32 	%p55, %f271, %f271;
	copysign.f32 	%f272, %f90, %f270;
	selp.f32 	%f594, %f266, %f272, %p55;
$L__BB0_60:
	copysign.f32 	%f595, %f595, %f589;
	copysign.f32 	%f596, %f596, %f594;
$L__BB0_61:
	cvta.to.global.u64 	%rd6, %rd1;
	abs.f32 	%f571, %f595;
	abs.f32 	%f572, %f596;
	mov.b32 	%r85, %f572;
	mov.b32 	%r86, %f571;
	min.s32 	%r87, %r85, %r86;
	mov.b32 	%f573, %r87;
	max.s32 	%r88, %r86, %r85;
	mov.b32 	%f574, %r88;
	and.b32  	%r89, %r88, -33554432;
	xor.b32  	%r90, %r89, 2122317824;
	mov.b32 	%f575, %r90;
	mul.f32 	%f576, %f573, %f575;
	mul.f32 	%f577, %f574, %f575;
	mul.f32 	%f578, %f576, %f576;
	fma.rn.f32 	%f579, %f577, %f577, %f578;
	sqrt.rn.f32 	%f580, %f579;
	or.b32  	%r91, %r89, 8388608;
	mov.b32 	%f581, %r91;
	mul.f32 	%f582, %f580, %f581;
	setp.eq.f32 	%p115, %f573, 0f00000000;
	selp.f32 	%f583, %f574, %f582, %p115;
	setp.eq.f32 	%p116, %f573, 0f7F800000;
	selp.f32 	%f584, 0f7F800000, %f583, %p116;
	st.global.f32 	[%rd6], %f584;
	ret;

}
	// .globl	_Z20complex_acosh_kernelPf
.visible .entry _Z20complex_acosh_kernelPf(
	.param .u64 .ptr .align 1 _Z20complex_acosh_kernelPf_param_0
)
{
	.local .align 4 .b8 	__local_depot1[12];
	.reg .b64 	%SP;
	.reg .b64 	%SPL;
	.reg .pred 	%p<104>;
	.reg .b32 	%r<69>;
	.reg .b32 	%f<532>;
	.reg .b64 	%rd<9>;

	mov.u64 	%SPL, __local_depot1;
	ld.param.u64 	%rd2, [_Z20complex_acosh_kernelPf_param_0];
	mov.f32 	%f77, 0fBE6F6D8D;
	mul.rn.f32 	%f78, %f77, %f77;
	fma.rn.f32 	%f79, %f78, 0fBE6F6D8D, 0f00000000;
	fma.rn.f32 	%f80, %f78, 0fB94D4153, 0f3C0885E4;
	fma.rn.f32 	%f81, %f80, %f78, 0fBE2AAAA8;
	fma.rn.f32 	%f82, %f81, %f79, 0fBE6F6D8D;
	mov.f32 	%f83, 0f00000000;
	sub.f32 	%f84, %f83, %f82;
	mul.f32 	%f1, %f84, 0f4137C563;
	add.f32 	%f85, %f78, 0f00000000;
	fma.rn.f32 	%f86, %f78, 0f37CBAC00, 0fBAB607ED;
	fma.rn.f32 	%f87, %f86, %f78, 0f3D2AAABB;
	fma.rn.f32 	%f88, %f87, %f78, 0fBEFFFFFF;
	fma.rn.f32 	%f89, %f88, %f85, 0f3F800000;
	mul.f32 	%f2, %f89, 0f4137C563;
	add.u64 	%rd1, %SPL, 8;
	mov.b32 	%r5, 613232946;
	st.local.u32 	[%rd1], %r5;
	mov.b32 	%r1, %f1;
	mov.b32 	%r2, %f2;
	abs.f32 	%f3, %f1;
	abs.f32 	%f90, %f2;
	setp.num.f32 	%p1, %f3, %f3;
	setp.num.f32 	%p2, %f90, %f90;
	and.pred  	%p3, %p1, %p2;
	@%p3 bra 	$L__BB1_8;
	setp.neu.f32 	%p4, %f3, 0f7F800000;
	@%p4 bra 	$L__BB1_3;
	add.f32 	%f528, %f2, %f2;
	mov.f32 	%f529, 0fFF800000;
	bra.uni 	$L__BB1_61;
$L__BB1_3:
	setp.neu.f32 	%p5, %f90, 0f7F800000;
	@%p5 bra 	$L__BB1_5;
	add.f32 	%f528, %f1, %f1;
	neg.f32 	%f529, %f2;
	bra.uni 	$L__BB1_61;
$L__BB1_5:
	setp.neu.f32 	%p6, %f1, 0f00000000;
	@%p6 bra 	$L__BB1_7;
	ld.local.f32 	%f94, [%rd1];
	add.f32 	%f528, %f94, 0f3FC90FDB;
	add.f32 	%f529, %f2, %f2;
	bra.uni 	$L__BB1_61;
$L__BB1_7:
	add.f32 	%f92, %f1, 0f00000000;
	add.f32 	%f93, %f2, 0f00000000;
	add.f32 	%f528, %f92, %f93;
	mov.f32 	%f529, %f528;
	bra.uni 	$L__BB1_61;
$L__BB1_8:
	max.f32 	%f95, %f3, %f90;
	setp.leu.f32 	%p7, %f95, 0f4B000000;
	@%p7 bra 	$L__BB1_15;
	setp.lt.f32 	%p66, %f3, %f90;
	selp.f32 	%f11, %f90, %f3, %p66;
	selp.f32 	%f12, %f3, %f90, %p66;
	setp.leu.f32 	%p67, %f11, 0f7EFFFFFF;
	@%p67 bra 	$L__BB1_11;
	setp.lt.f32 	%p89, %f3, %f90;
	div.rn.f32 	%f440, %f1, 0f402DF854;
	div.rn.f32 	%f441, %f2, 0f402DF854;
	abs.f32 	%f442, %f440;
	abs.f32 	%f443, %f441;
	mov.b32 	%r51, %f443;
	mov.b32 	%r52, %f442;
	min.s32 	%r53, %r51, %r52;
	mov.b32 	%f444, %r53;
	max.s32 	%r54, %r52, %r51;
	mov.b32 	%f445, %r54;
	and.b32  	%r55, %r54, -33554432;
	xor.b32  	%r56, %r55, 2122317824;
	mov.b32 	%f446, %r56;
	mul.f32 	%f447, %f444, %f446;
	mul.f32 	%f448, %f445, %f446;
	mul.f32 	%f449, %f447, %f447;
	fma.rn.f32 	%f450, %f448, %f448, %f449;
	sqrt.rn.f32 	%f451, %f450;
	or.b32  	%r57, %r55, 8388608;
	mov.b32 	%f452, %r57;
	mul.f32 	%f453, %f451, %f452;
	setp.eq.f32 	%p90, %f444, 0f00000000;
	selp.f32 	%f454, %f445, %f453, %p90;
	setp.eq.f32 	%p91, %f444, 0f7F800000;
	selp.f32 	%f455, 0f7F800000, %f454, %p91;
	setp.lt.f32 	%p92, %f455, 0f00800000;
	mul.f32 	%f456, %f455, 0f4B000000;
	selp.f32 	%f457, %f456, %f455, %p92;
	selp.f32 	%f458, 0fC1B80000, 0f00000000, %p92;
	mov.b32 	%r58, %f457;
	add.s32 	%r59, %r58, -1059760811;
	and.b32  	%r60, %r59, -8388608;
	sub.s32 	%r61, %r58, %r60;
	mov.b32 	%f459, %r61;
	cvt.rn.f32.s32 	%f460, %r60;
	fma.rn.f32 	%f461, %f460, 0f34000000, %f458;
	add.f32 	%f462, %f459, 0fBF800000;
	fma.rn.f32 	%f463, %f462, 0fBE055027, 0f3E1039F6;
	fma.rn.f32 	%f464, %f463, %f462, 0fBDF8CDCC;
	fma.rn.f32 	%f465, %f464, %f462, 0f3E0F2955;
	fma.rn.f32 	%f466, %f465, %f462, 0fBE2AD8B9;
	fma.rn.f32 	%f467, %f466, %f462, 0f3E4CED0B;
	fma.rn.f32 	%f468, %f467, %f462, 0fBE7FFF22;
	fma.rn.f32 	%f469, %f468, %f462, 0f3EAAAA78;
	fma.rn.f32 	%f470, %f469, %f462, 0fBF000000;
	mul.f32 	%f471, %f462, %f470;
	fma.rn.f32 	%f472, %f471, %f462, %f462;
	fma.rn.f32 	%f473, %f461, 0f3F317218, %f472;
	setp.gt.u32 	%p93, %r58, 2139095039;
	fma.rn.f32 	%f474, %f457, 0f7F800000, 0f7F800000;
	selp.f32 	%f475, %f474, %f473, %p93;
	setp.eq.f32 	%p94, %f457, 0f00000000;
	add.f32 	%f476, %f475, 0f3F800000;
	selp.f32 	%f518, 0fFF800000, %f476, %p94;
	div.rn.f32 	%f477, %f12, %f11;
	mul.f32 	%f478, %f477, %f477;
	fma.rn.f32 	%f479, %f478, 0f3B33710B, 0fBC807748;
	fma.rn.f32 	%f480, %f479, %f478, 0f3D2CDAB2;
	fma.rn.f32 	%f481, %f480, %f478, 0fBD992D10;
	fma.rn.f32 	%f482, %f481, %f478, 0f3DD9EA6C;
	fma.rn.f32 	%f483, %f482, %f478, 0fBE117CB1;
	fma.rn.f32 	%f484, %f483, %f478, 0f3E4CBCE0;
	fma.rn.f32 	%f485, %f484, %f478, 0fBEAAAA7D;
	mul.f32 	%f486, %f478, %f485;
	fma.rn.f32 	%f487, %f486, %f477, %f477;
	neg.f32 	%f488, %f487;
	fma.rn.f32 	%f489, 0f3F6EE581, 0f3FD774EB, %f488;
	selp.f32 	%f490, %f489, %f487, %p89;
	selp.f32 	%f491, 0f3F6EE581, 0f3FEEE581, %p89;
	selp.f32 	%f492, %f487, %f488, %p89;
	fma.rn.f32 	%f493, %f491, 0f3FD774EB, %f492;
	setp.lt.s32 	%p95, %r1, 0;
	selp.f32 	%f494, %f493, %f490, %p95;
	add.f32 	%f495, %f3, %f90;
	setp.eq.f32 	%p96, %f3, %f90;
	selp.f32 	%f496, 0f4016CBE4, 0f3F490FDB, %p95;
	selp.f32 	%f497, %f496, %f494, %p96;
	abs.f32 	%f498, %f495;
	setp.nan.f32 	%p97, %f498, %f498;
	copysign.f32 	%f499, %f2, %f497;
	selp.f32 	%f519, %f495, %f499, %p97;
	bra.uni 	$L__BB1_14;
$L__BB1_11:
	setp.leu.f32 	%p68, %f11, 0f5E000000;
	setp.geu.f32 	%p69, %f12, 0f20000000;
	and.pred  	%p70, %p68, %p69;
	@%p70 bra 	$L__BB1_13;
	setp.lt.f32 	%p79, %f3, %f90;
	mov.b32 	%r40, %f90;
	mov.b32 	%r41, %f3;
	min.s32 	%r42, %r40, %r41;
	mov.b32 	%f383, %r42;
	max.s32 	%r43, %r41, %r40;
	mov.b32 	%f384, %r43;
	and.b32  	%r44, %r43, -33554432;
	xor.b32  	%r45, %r44, 2122317824;
	mov.b32 	%f385, %r45;
	mul.f32 	%f386, %f383, %f385;
	mul.f32 	%f387, %f384, %f385;
	mul.f32 	%f388, %f386, %f386;
	fma.rn.f32 	%f389, %f387, %f387, %f388;
	sqrt.rn.f32 	%f390, %f389;
	or.b32  	%r46, %r44, 8388608;
	mov.b32 	%f391, %r46;
	mul.f32 	%f392, %f390, %f391;
	setp.eq.f32 	%p80, %f383, 0f00000000;
	selp.f32 	%f393, %f384, %f392, %p80;
	setp.eq.f32 	%p81, %f383, 0f7F800000;
	selp.f32 	%f394, 0f7F800000, %f393, %p81;
	setp.lt.f32 	%p82, %f394, 0f00800000;
	mul.f32 	%f395, %f394, 0f4B000000;
	selp.f32 	%f396, %f395, %f394, %p82;
	selp.f32 	%f397, 0fC1B80000, 0f00000000, %p82;
	mov.b32 	%r47, %f396;
	add.s32 	%r48, %r47, -1059760811;
	and.b32  	%r49, %r48, -8388608;
	sub.s32 	%r50, %r47, %r49;
	mov.b32 	%f398, %r50;
	cvt.rn.f32.s32 	%f399, %r49;
	fma.rn.f32 	%f400, %f399, 0f34000000, %f397;
	add.f32 	%f401, %f398, 0fBF800000;
	fma.rn.f32 	%f402, %f401, 0fBE055027, 0f3E1039F6;
	fma.rn.f32 	%f403, %f402, %f401, 0fBDF8CDCC;
	fma.rn.f32 	%f404, %f403, %f401, 0f3E0F2955;
	fma.rn.f32 	%f405, %f404, %f401, 0fBE2AD8B9;
	fma.rn.f32 	%f406, %f405, %f401, 0f3E4CED0B;
	fma.rn.f32 	%f407, %f406, %f401, 0fBE7FFF22;
	fma.rn.f32 	%f408, %f407, %f401, 0f3EAAAA78;
	fma.rn.f32 	%f409, %f408, %f401, 0fBF000000;
	mul.f32 	%f410, %f401, %f409;
	fma.rn.f32 	%f411, %f410, %f401, %f401;
	fma.rn.f32 	%f412, %f400, 0f3F317218, %f411;
	setp.gt.u32 	%p83, %r47, 2139095039;
	fma.rn.f32 	%f413, %f396, 0f7F800000, 0f7F800000;
	selp.f32 	%f414, %f413, %f412, %p83;
	setp.eq.f32 	%p84, %f396, 0f00000000;
	selp.f32 	%f518, 0fFF800000, %f414, %p84;
	div.rn.f32 	%f415, %f12, %f11;
	mul.f32 	%f416, %f415, %f415;
	fma.rn.f32 	%f417, %f416, 0f3B33710B, 0fBC807748;
	fma.rn.f32 	%f418, %f417, %f416, 0f3D2CDAB2;
	fma.rn.f32 	%f419, %f418, %f416, 0fBD992D10;
	fma.rn.f32 	%f420, %f419, %f416, 0f3DD9EA6C;
	fma.rn.f32 	%f421, %f420, %f416, 0fBE117CB1;
	fma.rn.f32 	%f422, %f421, %f416, 0f3E4CBCE0;
	fma.rn.f32 	%f423, %f422, %f416, 0fBEAAAA7D;
	mul.f32 	%f424, %f416, %f423;
	fma.rn.f32 	%f425, %f424, %f415, %f415;
	neg.f32 	%f426, %f425;
	fma.rn.f32 	%f427, 0f3F6EE581, 0f3FD774EB, %f426;
	selp.f32 	%f428, %f427, %f425, %p79;
	selp.f32 	%f429, 0f3F6EE581, 0f3FEEE581, %p79;
	selp.f32 	%f430, %f425, %f426, %p79;
	fma.rn.f32 	%f431, %f429, 0f3FD774EB, %f430;
	setp.lt.s32 	%p85, %r1, 0;
	selp.f32 	%f432, %f431, %f428, %p85;
	add.f32 	%f433, %f3, %f90;
	setp.eq.f32 	%p86, %f11, 0f00000000;
	selp.f32 	%f434, 0f40490FDB, 0f00000000, %p85;
	setp.eq.f32 	%p87, %f3, %f90;
	selp.f32 	%f435, 0f4016CBE4, 0f3F490FDB, %p85;
	selp.f32 	%f436, %f435, %f432, %p87;
	selp.f32 	%f437, %f434, %f436, %p86;
	abs.f32 	%f438, %f433;
	setp.nan.f32 	%p88, %f438, %f438;
	copysign.f32 	%f439, %f2, %f437;
	selp.f32 	%f519, %f433, %f439, %p88;
	bra.uni 	$L__BB1_14;
$L__BB1_13:
	setp.lt.f32 	%p71, %f3, %f90;
	mul.f32 	%f335, %f12, %f12;
	fma.rn.f32 	%f336, %f11, %f11, %f335;
	setp.lt.f32 	%p72, %f336, 0f00800000;
	mul.f32 	%f337, %f336, 0f4B000000;
	selp.f32 	%f338, %f337, %f336, %p72;
	selp.f32 	%f339, 0fC1B80000, 0f00000000, %p72;
	mov.b32 	%r36, %f338;
	add.s32 	%r37, %r36, -1059760811;
	and.b32  	%r38, %r37, -8388608;
	sub.s32 	%r39, %r36, %r38;
	mov.b32 	%f340, %r39;
	cvt.rn.f32.s32 	%f341, %r38;
	fma.rn.f32 	%f342, %f341, 0f34000000, %f339;
	add.f32 	%f343, %f340, 0fBF800000;
	fma.rn.f32 	%f344, %f343, 0fBE055027, 0f3E1039F6;
	fma.rn.f32 	%f345, %f344, %f343, 0fBDF8CDCC;
	fma.rn.f32 	%f346, %f345, %f343, 0f3E0F2955;
	fma.rn.f32 	%f347, %f346, %f343, 0fBE2AD8B9;
	fma.rn.f32 	%f348, %f347, %f343, 0f3E4CED0B;
	fma.rn.f32 	%f349, %f348, %f343, 0fBE7FFF22;
	fma.rn.f32 	%f350, %f349, %f343, 0f3EAAAA78;
	fma.rn.f32 	%f351, %f350, %f343, 0fBF000000;
	mul.f32 	%f352, %f343, %f351;
	fma.rn.f32 	%f353, %f352, %f343, %f343;
	fma.rn.f32 	%f354, %f342, 0f3F317218, %f353;
	setp.gt.u32 	%p73, %r36, 2139095039;
	fma.rn.f32 	%f355, %f338, 0f7F800000, 0f7F800000;
	selp.f32 	%f356, %f355, %f354, %p73;
	setp.eq.f32 	%p74, %f338, 0f00000000;
	mul.f32 	%f357, %f356, 0f3F000000;
	selp.f32 	%f518, 0fFF800000, %f357, %p74;
	div.rn.f32 	%f358, %f12, %f11;
	mul.f32 	%f359, %f358, %f358;
	fma.rn.f32 	%f360, %f359, 0f3B33710B, 0fBC807748;
	fma.rn.f32 	%f361, %f360, %f359, 0f3D2CDAB2;
	fma.rn.f32 	%f362, %f361, %f359, 0fBD992D10;
	fma.rn.f32 	%f363, %f362, %f359, 0f3DD9EA6C;
	fma.rn.f32 	%f364, %f363, %f359, 0fBE117CB1;
	fma.rn.f32 	%f365, %f364, %f359, 0f3E4CBCE0;
	fma.rn.f32 	%f366, %f365, %f359, 0fBEAAAA7D;
	mul.f32 	%f367, %f359, %f366;
	fma.rn.f32 	%f368, %f367, %f358, %f358;
	neg.f32 	%f369, %f368;
	fma.rn.f32 	%f370, 0f3F6EE581, 0f3FD774EB, %f369;
	selp.f32 	%f371, %f370, %f368, %p71;
	selp.f32 	%f372, 0f3F6EE581, 0f3FEEE581, %p71;
	selp.f32 	%f373, %f368, %f369, %p71;
	fma.rn.f32 	%f374, %f372, 0f3FD774EB, %f373;
	setp.lt.s32 	%p75, %r1, 0;
	selp.f32 	%f375, %f374, %f371, %p75;
	add.f32 	%f376, %f3, %f90;
	setp.eq.f32 	%p76, %f11, 0f00000000;
	selp.f32 	%f377, 0f40490FDB, 0f00000000, %p75;
	setp.eq.f32 	%p77, %f3, %f90;
	selp.f32 	%f378, 0f4016CBE4, 0f3F490FDB, %p75;
	selp.f32 	%f379, %f378, %f375, %p77;
	selp.f32 	%f380, %f377, %f379, %p76;
	abs.f32 	%f381, %f376;
	setp.nan.f32 	%p78, %f381, %f381;
	copysign.f32 	%f382, %f2, %f380;
	selp.f32 	%f519, %f376, %f382, %p78;
$L__BB1_14:
	abs.f32 	%f528, %f519;
	add.f32 	%f500, %f518, 0f3F317218;
	neg.f32 	%f501, %f500;
	setp.lt.s32 	%p98, %r2, 0;
	selp.f32 	%f529, %f500, %f501, %p98;
	bra.uni 	$L__BB1_61;
$L__BB1_15:
	setp.neu.f32 	%p8, %f1, 0f3F800000;
	setp.neu.f32 	%p9, %f2, 0f00000000;
	or.pred  	%p10, %p8, %p9;
	@%p10 bra 	$L__BB1_17;
	neg.f32 	%f529, %f2;
	mov.f32 	%f528, 0f00000000;
	bra.uni 	$L__BB1_61;
$L__BB1_17:
	add.u64 	%rd5, %SPL, 0;
	mov.b32 	%r6, 226492416;
	st.local.u32 	[%rd5], %r6;
	ld.local.f32 	%f96, [%rd5];
	add.f32 	%f97, %f96, 0f3F800000;
	add.u64 	%rd7, %SPL, 4;
	st.local.f32 	[%rd7], %f97;
	ld.local.f32 	%f98, [%rd7];
	setp.geu.f32 	%p11, %f3, 0f395DB3D7;
	setp.geu.f32 	%p12, %f90, 0f395DB3D7;
	or.pred  	%p13, %p11, %p12;
	@%p13 bra 	$L__BB1_19;
	ld.local.f32 	%f332, [%rd1];
	sub.f32 	%f333, %f332, %f1;
	add.f32 	%f528, %f333, 0f3FC90FDB;
	neg.f32 	%f529, %f2;
	bra.uni 	$L__BB1_61;
$L__BB1_19:
	add.f32 	%f26, %f3, 0f3F800000;
	abs.f32 	%f99, %f90;
	abs.f32 	%f100, %f26;
	mov.b32 	%r7, %f100;
	mov.b32 	%r8, %f99;
	min.s32 	%r9, %r7, %r8;
	mov.b32 	%f101, %r9;
	max.s32 	%r10, %r8, %r7;
	mov.b32 	%f102, %r10;
	and.b32  	%r11, %r10, -33554432;
	xor.b32  	%r12, %r11, 2122317824;
	mov.b32 	%f103, %r12;
	mul.f32 	%f104, %f101, %f103;
	mul.f32 	%f105, %f102, %f103;
	mul.f32 	%f106, %f104, %f104;
	fma.rn.f32 	%f107, %f105, %f105, %f106;
	sqrt.rn.f32 	%f108, %f107;
	or.b32  	%r13, %r11, 8388608;
	mov.b32 	%f109, %r13;
	mul.f32 	%f110, %f108, %f109;
	setp.eq.f32 	%p14, %f101, 0f00000000;
	selp.f32 	%f111, %f102, %f110, %p14;
	setp.eq.f32 	%p15, %f101, 0f7F800000;
	selp.f32 	%f27, 0f7F800000, %f111, %p15;
	add.f32 	%f28, %f3, 0fBF800000;
	abs.f32 	%f29, %f28;
	mov.b32 	%r14, %f29;
	min.s32 	%r15, %r14, %r8;
	mov.b32 	%f112, %r15;
	max.s32 	%r16, %r8, %r14;
	mov.b32 	%f113, %r16;
	and.b32  	%r17, %r16, -33554432;
	xor.b32  	%r18, %r17, 2122317824;
	mov.b32 	%f114, %r18;
	mul.f32 	%f115, %f112, %f114;
	mul.f32 	%f116, %f113, %f114;
	mul.f32 	%f117, %f115, %f115;
	fma.rn.f32 	%f118, %f116, %f116, %f117;
	sqrt.rn.f32 	%f119, %f118;
	or.b32  	%r19, %r17, 8388608;
	mov.b32 	%f120, %r19;
	mul.f32 	%f121, %f119, %f120;
	setp.eq.f32 	%p16, %f112, 0f00000000;
	selp.f32 	%f122, %f113, %f121, %p16;
	setp.eq.f32 	%p17, %f112, 0f7F800000;
	selp.f32 	%f30, 0f7F800000, %f122, %p17;
	add.f32 	%f123, %f27, %f30;
	mul.f32 	%f124, %f123, 0f3F000000;
	setp.lt.f32 	%p18, %f124, 0f3F800000;
	selp.f32 	%f31, 0f3F800000, %f124, %p18;
	setp.geu.f32 	%p19, %f31, 0f41200000;
	@%p19 bra 	$L__BB1_37;
	setp.neu.f32 	%p23, %f3, 0f3F800000;
	setp.geu.f32 	%p24, %f90, 0f25000000;
	or.pred  	%p25, %p23, %p24;
	@%p25 bra 	$L__BB1_22;
	sqrt.rn.f32 	%f522, %f90;
	bra.uni 	$L__BB1_38;
$L__BB1_22:
	mul.f32 	%f148, %f29, 0f34000000;
	setp.ltu.f32 	%p26, %f90, %f148;
	@%p26 bra 	$L__BB1_33;
	setp.geu.f32 	%p27, %f26, 0f00000000;
	@%p27 bra 	$L__BB1_25;
	sub.f32 	%f520, %f27, %f26;
	bra.uni 	$L__BB1_27;
$L__BB1_25:
	setp.eq.f32 	%p28, %f26, 0f00000000;
	mov.f32 	%f520, %f90;
	@%p28 bra 	$L__BB1_27;
	mul.f32 	%f149, %f90, %f90;
	add.f32 	%f150, %f26, %f27;
	div.rn.f32 	%f520, %f149, %f150;
$L__BB1_27:
	mov.f32 	%f151, 0f3F800000;
	sub.f32 	%f36, %f151, %f3;
	setp.geu.f32 	%p29, %f36, 0f00000000;
	@%p29 bra 	$L__BB1_29;
	sub.f32 	%f521, %f30, %f36;
	bra.uni 	$L__BB1_31;
$L__BB1_29:
	setp.eq.f32 	%p30, %f36, 0f00000000;
	mov.f32 	%f521, %f90;
	@%p30 bra 	$L__BB1_31;
	mul.f32 	%f152, %f90, %f90;
	add.f32 	%f153, %f36, %f30;
	div.rn.f32 	%f521, %f152, %f153;
$L__BB1_31:
	mul.f32 	%f154, %f521, 0f3F000000;
	fma.rn.f32 	%f155, %f520, 0f3F000000, %f154;
	add.f32 	%f156, %f31, 0f3F800000;
	mul.f32 	%f157, %f156, %f155;
	sqrt.rn.f32 	%f158, %f157;
	add.f32 	%f40, %f158, %f155;
	mov.f32 	%f159, 0f3F800000;
	add.rz.f32 	%f160, %f40, %f159;
	mov.b32 	%r24, %f160;
	add.s32 	%r25, %r24, -1061158912;
	and.b32  	%r26, %r25, -8388608;
	mov.b32 	%r3, %f40;
	sub.s32 	%r27, %r3, %r26;
	mov.b32 	%f161, %r27;
	sub.s32 	%r28, 1082130432, %r26;
	mov.b32 	%f162, %r28;
	fma.rn.f32 	%f163, %f162, 0f3E800000, 0fBF800000;
	add.f32 	%f164, %f163, %f161;
	cvt.rn.f32.s32 	%f165, %r26;
	mul.f32 	%f166, %f165, 0f34000000;
	fma.rn.f32 	%f167, %f164, 0fBD39BF78, 0f3DD80012;
	fma.rn.f32 	%f168, %f167, %f164, 0fBE0778E0;
	fma.rn.f32 	%f169, %f168, %f164, 0f3E146475;
	fma.rn.f32 	%f170, %f169, %f164, 0fBE2A68DD;
	fma.rn.f32 	%f171, %f170, %f164, 0f3E4CAF9E;
	fma.rn.f32 	%f172, %f171, %f164, 0fBE800042;
	fma.rn.f32 	%f173, %f172, %f164, 0f3EAAAAE6;
	fma.rn.f32 	%f174, %f173, %f164, 0fBF000000;
	mul.f32 	%f175, %f164, %f174;
	fma.rn.f32 	%f176, %f175, %f164, %f164;
	fma.rn.f32 	%f522, %f166, 0f3F317218, %f176;
	setp.lt.u32 	%p31, %r3, 2139095040;
	@%p31 bra 	$L__BB1_38;
	setp.gt.s32 	%p32, %r3, -1082130432;
	fma.rn.f32 	%f177, %f40, 0f7F800000, 0f7F800000;
	selp.f32 	%f178, %f177, %f522, %p32;
	setp.eq.f32 	%p33, %f40, 0f00000000;
	selp.f32 	%f522, 0f80000000, %f178, %p33;
	bra.uni 	$L__BB1_38;
$L__BB1_33:
	setp.geu.f32 	%p34, %f3, 0f3F800000;
	@%p34 bra 	$L__BB1_35;
	mov.f32 	%f201, 0f3F800000;
	sub.f32 	%f202, %f201, %f3;
	mul.f32 	%f203, %f202, %f26;
	sqrt.rn.f32 	%f204, %f203;
	div.rn.f32 	%f522, %f90, %f204;
	bra.uni 	$L__BB1_38;
$L__BB1_35:
	mul.f32 	%f179, %f28, %f26;
	sqrt.rn.f32 	%f180, %f179;
	add.f32 	%f44, %f28, %f180;
	mov.f32 	%f181, 0f3F800000;
	add.rz.f32 	%f182, %f44, %f181;
	mov.b32 	%r29, %f182;
	add.s32 	%r30, %r29, -1061158912;
	and.b32  	%r31, %r30, -8388608;
	mov.b32 	%r4, %f44;
	sub.s32 	%r32, %r4, %r31;
	mov.b32 	%f183, %r32;
	sub.s32 	%r33, 1082130432, %r31;
	mov.b32 	%f184, %r33;
	fma.rn.f32 	%f185, %f184, 0f3E800000, 0fBF800000;
	add.f32 	%f186, %f185, %f183;
	cvt.rn.f32.s32 	%f187, %r31;
	mul.f32 	%f188, %f187, 0f34000000;
	fma.rn.f32 	%f189, %f186, 0fBD39BF78, 0f3DD80012;
	fma.rn.f32 	%f190, %f189, %f186, 0fBE0778E0;
	fma.rn.f32 	%f191, %f190, %f186, 0f3E146475;
	fma.rn.f32 	%f192, %f191, %f186, 0fBE2A68DD;
	fma.rn.f32 	%f193, %f192, %f186, 0f3E4CAF9E;
	fma.rn.f32 	%f194, %f193, %f186, 0fBE800042;
	fma.rn.f32 	%f195, %f194, %f186, 0f3EAAAAE6;
	fma.rn.f32 	%f196, %f195, %f186, 0fBF000000;
	mul.f32 	%f197, %f186, %f196;
	fma.rn.f32 	%f198, %f197, %f186, %f186;
	fma.rn.f32 	%f522, %f188, 0f3F317218, %f198;
	setp.lt.u32 	%p35, %r4, 2139095040;
	@%p35 bra 	$L__BB1_38;
	setp.gt.s32 	%p36, %r4, -1082130432;
	fma.rn.f32 	%f199, %f44, 0f7F800000, 0f7F800000;
	selp.f32 	%f200, %f199, %f522, %p36;
	setp.eq.f32 	%p37, %f44, 0f00000000;
	selp.f32 	%f522, 0f80000000, %f200, %p37;
	bra.uni 	$L__BB1_38;
$L__BB1_37:
	fma.rn.f32 	%f125, %f31, %f31, 0fBF800000;
	sqrt.rn.f32 	%f126, %f125;
	add.f32 	%f127, %f31, %f126;
	setp.lt.f32 	%p20, %f127, 0f00800000;
	mul.f32 	%f128, %f127, 0f4B000000;
	selp.f32 	%f129, %f128, %f127, %p20;
	selp.f32 	%f130, 0fC1B80000, 0f00000000, %p20;
	mov.b32 	%r20, %f129;
	add.s32 	%r21, %r20, -1059760811;
	and.b32  	%r22, %r21, -8388608;
	sub.s32 	%r23, %r20, %r22;
	mov.b32 	%f131, %r23;
	cvt.rn.f32.s32 	%f132, %r22;
	fma.rn.f32 	%f133, %f132, 0f34000000, %f130;
	add.f32 	%f134, %f131, 0fBF800000;
	fma.rn.f32 	%f135, %f134, 0fBE055027, 0f3E1039F6;
	fma.rn.f32 	%f136, %f135, %f134, 0fBDF8CDCC;
	fma.rn.f32 	%f137, %f136, %f134, 0f3E0F2955;
	fma.rn.f32 	%f138, %f137, %f134, 0fBE2AD8B9;
	fma.rn.f32 	%f139, %f138, %f134, 0f3E4CED0B;
	fma.rn.f32 	%f140, %f139, %f134, 0fBE7FFF22;
	fma.rn.f32 	%f141, %f140, %f134, 0f3EAAAA78;
	fma.rn.f32 	%f142, %f141, %f134, 0fBF000000;
	mul.f32 	%f143, %f134, %f142;
	fma.rn.f32 	%f144, %f143, %f134, %f134;
	fma.rn.f32 	%f145, %f133, 0f3F317218, %f144;
	setp.gt.u32 	%p21, %r20, 2139095039;
	fma.rn.f32 	%f146, %f129, 0f7F800000, 0f7F800000;
	selp.f32 	%f147, %f146, %f145, %p21;
	setp.eq.f32 	%p22, %f129, 0f00000000;
	selp.f32 	%f522, 0fFF800000, %f147, %p22;
$L__BB1_38:
	setp.geu.f32 	%p38, %f3, 0f21000000;
	@%p38 bra 	$L__BB1_40;
	mul.f32 	%f526, %f31, 0f4B800000;
	mul.f32 	%f3, %f3, 0f4B800000;
	bra.uni 	$L__BB1_57;
$L__BB1_40:
	div.rn.f32 	%f51, %f3, %f31;
	setp.leu.f32 	%p39, %f51, 0f3F244674;
	@%p39 bra 	$L__BB1_53;
	setp.neu.f32 	%p46, %f3, 0f3F800000;
	setp.geu.f32 	%p47, %f90, 0f30800000;
	or.pred  	%p48, %p46, %p47;
	@%p48 bra 	$L__BB1_43;
	sqrt.rn.f32 	%f268, %f90;
	add.f32 	%f269, %f31, 0f3F800000;
	mul.f32 	%f270, %f269, 0f3F000000;
	sqrt.rn.f32 	%f271, %f270;
	mul.f32 	%f526, %f268, %f271;
	mov.f32 	%f3, 0f3F800000;
	bra.uni 	$L__BB1_57;
$L__BB1_43:
	mul.f32 	%f251, %f29, 0f34000000;
	setp.ltu.f32 	%p49, %f90, %f251;
	@%p49 bra 	$L__BB1_51;
	setp.eq.f32 	%p50, %f26, 0f00000000;
	mov.f32 	%f523, %f90;
	@%p50 bra 	$L__BB1_46;
	mul.f32 	%f252, %f90, %f90;
	add.f32 	%f253, %f26, %f27;
	div.rn.f32 	%f523, %f252, %f253;
$L__BB1_46:
	setp.geu.f32 	%p51, %f28, 0f00000000;
	@%p51 bra 	$L__BB1_48;
	sub.f32 	%f90, %f30, %f28;
	bra.uni 	$L__BB1_50;
$L__BB1_48:
	setp.eq.f32 	%p52, %f28, 0f00000000;
	@%p52 bra 	$L__BB1_50;
	mul.f32 	%f254, %f90, %f90;
	add.f32 	%f255, %f28, %f30;
	div.rn.f32 	%f90, %f254, %f255;
$L__BB1_50:
	mul.f32 	%f256, %f90, 0f3F000000;
	fma.rn.f32 	%f257, %f523, 0f3F000000, %f256;
	add.f32 	%f258, %f3, %f31;
	mul.f32 	%f259, %f258, %f257;
	sqrt.rn.f32 	%f526, %f259;
	bra.uni 	$L__BB1_57;
$L__BB1_51:
	setp.leu.f32 	%p53, %f3, 0f3F800000;
	@%p53 bra 	$L__BB1_56;
	mul.f32 	%f263, %f90, 0f57800000;
	mul.f32 	%f264, %f3, %f263;
	mul.f32 	%f265, %f26, %f28;
	sqrt.rn.f32 	%f266, %f265;
	div.rn.f32 	%f526, %f264, %f266;
	mul.f32 	%f3, %f3, 0f57800000;
	bra.uni 	$L__BB1_57;
$L__BB1_53:
	setp.lt.s32 	%p40, %r1, 0;
	@%p40 bra 	$L__BB1_55;
	abs.f32 	%f228, %f51;
	fma.rn.f32 	%f229, %f228, 0fBF000000, 0f3F000000;
	rsqrt.approx.ftz.f32 	%f230, %f229;
	mul.f32 	%f231, %f229, %f230;
	mul.f32 	%f232, %f230, 0fBF000000;
	fma.rn.f32 	%f233, %f231, %f232, 0f3F000000;
	fma.rn.f32 	%f234, %f231, %f233, %f231;
	setp.eq.f32 	%p43, %f228, 0f3F800000;
	selp.f32 	%f235, 0f00000000, %f234, %p43;
	setp.gt.f32 	%p44, %f228, 0f3F0F5C29;
	selp.f32 	%f236, %f235, %f228, %p44;
	copysign.f32 	%f237, %f51, %f236;
	mul.f32 	%f238, %f237, %f237;
	fma.rn.f32 	%f239, %f238, 0f3D10ECEF, 0f3C8B1ABB;
	fma.rn.f32 	%f240, %f239, %f238, 0f3CFC028C;
	fma.rn.f32 	%f241, %f240, %f238, 0f3D372139;
	fma.rn.f32 	%f242, %f241, %f238, 0f3D9993DB;
	fma.rn.f32 	%f243, %f242, %f238, 0f3E2AAAC6;
	mul.f32 	%f244, %f238, %f243;
	fma.rn.f32 	%f245, %f244, %f237, %f237;
	neg.f32 	%f246, %f245;
	selp.f32 	%f247, %f245, %f246, %p44;
	fma.rn.f32 	%f248, 0f3F6EE581, 0f3FD774EB, %f247;
	setp.gt.f32 	%p45, %f51, 0f3F0F5C29;
	selp.f32 	%f249, %f245, %f248, %p45;
	add.f32 	%f250, %f249, %f249;
	selp.f32 	%f528, %f250, %f249, %p44;
	bra.uni 	$L__BB1_60;
$L__BB1_55:
	neg.f32 	%f205, %f51;
	abs.f32 	%f206, %f205;
	fma.rn.f32 	%f207, %f206, 0fBF000000, 0f3F000000;
	rsqrt.approx.ftz.f32 	%f208, %f207;
	mul.f32 	%f209, %f207, %f208;
	mul.f32 	%f210, %f208, 0fBF000000;
	fma.rn.f32 	%f211, %f209, %f210, 0f3F000000;
	fma.rn.f32 	%f212, %f209, %f211, %f209;
	setp.eq.f32 	%p41, %f206, 0f3F800000;
	selp.f32 	%f213, 0f00000000, %f212, %p41;
	setp.gt.f32 	%p42, %f206, 0f3F0F5C29;
	selp.f32 	%f214, %f213, %f206, %p42;
	copysign.f32 	%f215, %f205, %f214;
	mul.f32 	%f216, %f215, %f215;
	fma.rn.f32 	%f217, %f216, 0f3D10ECEF, 0f3C8B1ABB;
	fma.rn.f32 	%f218, %f217, %f216, 0f3CFC028C;
	fma.rn.f32 	%f219, %f218, %f216, 0f3D372139;
	fma.rn.f32 	%f220, %f219, %f216, 0f3D9993DB;
	fma.rn.f32 	%f221, %f220, %f216, 0f3E2AAAC6;
	mul.f32 	%f222, %f216, %f221;
	fma.rn.f32 	%f223, %f222, %f215, %f215;
	neg.f32 	%f224, %f223;
	selp.f32 	%f225, %f223, %f224, %p42;
	fma.rn.f32 	%f226, 0f3F6EE581, 0f3FD774EB, %f225;
	add.f32 	%f227, %f226, %f226;
	selp.f32 	%f528, %f227, %f226, %p42;
	bra.uni 	$L__BB1_60;
$L__BB1_56:
	mov.f32 	%f260, 0f3F800000;
	sub.f32 	%f261, %f260, %f3;
	mul.f32 	%f262, %f261, %f26;
	sqrt.rn.f32 	%f526, %f262;
$L__BB1_57:
	setp.lt.s32 	%p54, %r1, 0;
	@%p54 bra 	$L__BB1_59;
	abs.f32 	%f302, %f3;
	abs.f32 	%f303, %f526;
	setp.gt.f32 	%p60, %f303, %f302;
	selp.f32 	%f304, %f303, %f302, %p60;
	selp.f32 	%f305, %f302, %f303, %p60;
	div.rn.f32 	%f306, %f305, %f304;
	mul.f32 	%f307, %f306, %f306;
	fma.rn.f32 	%f308, %f307, 0f3B33710B, 0fBC807748;
	fma.rn.f32 	%f309, %f308, %f307, 0f3D2CDAB2;
	fma.rn.f32 	%f310, %f309, %f307, 0fBD992D10;
	fma.rn.f32 	%f311, %f310, %f307, 0f3DD9EA6C;
	fma.rn.f32 	%f312, %f311, %f307, 0fBE117CB1;
	fma.rn.f32 	%f313, %f312, %f307, 0f3E4CBCE0;
	fma.rn.f32 	%f314, %f313, %f307, 0fBEAAAA7D;
	mul.f32 	%f315, %f307, %f314;
	fma.rn.f32 	%f316, %f315, %f306, %f306;
	neg.f32 	%f317, %f316;
	fma.rn.f32 	%f318, 0f3F6EE581, 0f3FD774EB, %f317;
	selp.f32 	%f319, %f318, %f316, %p60;
	selp.f32 	%f320, 0f3F6EE581, 0f3FEEE581, %p60;
	selp.f32 	%f321, %f316, %f317, %p60;
	mov.b32 	%r35, %f3;
	fma.rn.f32 	%f322, %f320, 0f3FD774EB, %f321;
	setp.lt.s32 	%p61, %r35, 0;
	selp.f32 	%f323, %f322, %f319, %p61;
	add.f32 	%f324, %f302, %f303;
	setp.eq.f32 	%p62, %f304, 0f00000000;
	selp.f32 	%f325, 0f40490FDB, 0f00000000, %p61;
	setp.eq.f32 	%p63, %f302, %f303;
	selp.f32 	%f326, 0f4016CBE4, 0f3F490FDB, %p61;
	selp.f32 	%f327, %f326, %f323, %p63;
	selp.f32 	%f328, %f325, %f327, %p62;
	abs.f32 	%f329, %f324;
	setp.nan.f32 	%p64, %f329, %f329;
	copysign.f32 	%f330, %f526, %f328;
	selp.f32 	%f528, %f324, %f330, %p64;
	bra.uni 	$L__BB1_60;
$L__BB1_59:
	neg.f32 	%f272, %f3;
	abs.f32 	%f273, %f272;
	abs.f32 	%f274, %f526;
	setp.gt.f32 	%p55, %f274, %f273;
	selp.f32 	%f275, %f274, %f273, %p55;
	selp.f32 	%f276, %f273, %f274, %p55;
	div.rn.f32 	%f277, %f276, %f275;
	mul.f32 	%f278, %f277, %f277;
	fma.rn.f32 	%f279, %f278, 0f3B33710B, 0fBC807748;
	fma.rn.f32 	%f280, %f279, %f278, 0f3D2CDAB2;
	fma.rn.f32 	%f281, %f280, %f278, 0fBD992D10;
	fma.rn.f32 	%f282, %f281, %f278, 0f3DD9EA6C;
	fma.rn.f32 	%f283, %f282, %f278, 0fBE117CB1;
	fma.rn.f32 	%f284, %f283, %f278, 0f3E4CBCE0;
	fma.rn.f32 	%f285, %f284, %f278, 0fBEAAAA7D;
	mul.f32 	%f286, %f278, %f285;
	fma.rn.f32 	%f287, %f286, %f277, %f277;
	neg.f32 	%f288, %f287;
	fma.rn.f32 	%f289, 0f3F6EE581, 0f3FD774EB, %f288;
	selp.f32 	%f290, %f289, %f287, %p55;
	selp.f32 	%f291, 0f3F6EE581, 0f3FEEE581, %p55;
	selp.f32 	%f292, %f287, %f288, %p55;
	mov.b32 	%r34, %f272;
	fma.rn.f32 	%f293, %f291, 0f3FD774EB, %f292;
	setp.lt.s32 	%p56, %r34, 0;
	selp.f32 	%f294, %f293, %f290, %p56;
	add.f32 	%f295, %f273, %f274;
	setp.eq.f32 	%p57, %f275, 0f00000000;
	selp.f32 	%f296, 0f40490FDB, 0f00000000, %p56;
	setp.eq.f32 	%p58, %f273, %f274;
	selp.f32 	%f297, 0f4016CBE4, 0f3F490FDB, %p56;
	selp.f32 	%f298, %f297, %f294, %p58;
	selp.f32 	%f299, %f296, %f298, %p57;
	abs.f32 	%f300, %f295;
	setp.nan.f32 	%p59, %f300, %f300;
	copysign.f32 	%f301, %f526, %f299;
	selp.f32 	%f528, %f295, %f301, %p59;
$L__BB1_60:
	neg.f32 	%f331, %f522;
	setp.lt.s32 	%p65, %r2, 0;
	selp.f32 	%f529, %f522, %f331, %p65;
$L__BB1_61:
	abs.f32 	%f502, %f528;
	setp.num.f32 	%p99, %f502, %f502;
	@%p99 bra 	$L__BB1_63;
	abs.f32 	%f503, %f529;
	setp.num.f32 	%p100, %f503, %f503;
	selp.f32 	%f529, %f503, %f529, %p100;
	mov.f32 	%f531, %f528;
	bra.uni 	$L__BB1_65;
$L__BB1_63:
	abs.f32 	%f73, %f529;
	setp.nan.f32 	%p101, %f73, %f73;
	mov.f32 	%f531, %f529;
	@%p101 bra 	$L__BB1_65;
	copysign.f32 	%f531, %f2, %f528;
	mov.f32 	%f529, %f73;
$L__BB1_65:
	cvta.to.global.u64 	%rd8, %rd2;
	abs.f32 	%f504, %f529;
	abs.f32 	%f505, %f531;
	mov.b32 	%r62, %f505;
	mov.b32 	%r63, %f504;
	min.s32 	%r64, %r62, %r63;
	mov.b32 	%f506, %r64;
	max.s32 	%r65, %r63, %r62;
	mov.b32 	%f507, %r65;
	and.b32  	%r66, %r65, -33554432;
	xor.b32  	%r67, %r66, 2122317824;
	mov.b32 	%f508, %r67;
	mul.f32 	%f509, %f506, %f508;
	mul.f32 	%f510, %f507, %f508;
	mul.f32 	%f511, %f509, %f509;
	fma.rn.f32 	%f512, %f510, %f510, %f511;
	sqrt.rn.f32 	%f513, %f512;
	or.b32  	%r68, %r66, 8388608;
	mov.b32 	%f514, %r68;
	mul.f32 	%f515, %f513, %f514;
	setp.eq.f32 	%p102, %f506, 0f00000000;
	selp.f32 	%f516, %f507, %f515, %p102;
	setp.eq.f32 	%p103, %f506, 0f7F800000;
	selp.f32 	%f517, 0f7F800000, %f516, %p103;
	st.global.f32 	[%rd8], %f517;
	ret;

}
	// .globl	_Z20complex_atanh_kernelPf
.visible .entry _Z20complex_atanh_kernelPf(
	.param .u64 .ptr .align 1 _Z20complex_atanh_kernelPf_param_0
)
{
	.local .align 4 .b8 	__local_depot2[12];
	.reg .b64 	%SP;
	.reg .b64 	%SPL;
	.reg .pred 	%p<53>;
	.reg .b32 	%r<36>;
	.reg .b32 	%f<281>;
	.reg .b64 	%rd<9>;

	mov.u64 	%SPL, __local_depot2;
	ld.param.u64 	%rd2, [_Z20complex_atanh_kernelPf_param_0];
	mov.f32 	%f37, 0fBE6F6D8D;
	mul.rn.f32 	%f38, %f37, %f37;
	fma.rn.f32 	%f39, %f38, 0fBE6F6D8D, 0f00000000;
	fma.rn.f32 	%f40, %f38, 0fB94D4153, 0f3C0885E4;
	fma.rn.f32 	%f41, %f40, %f38, 0fBE2AAAA8;
	fma.rn.f32 	%f42, %f41, %f39, 0fBE6F6D8D;
	mov.f32 	%f43, 0f00000000;
	sub.f32 	%f44, %f43, %f42;
	mul.f32 	%f279, %f44, 0f4137C563;
	add.f32 	%f45, %f38, 0f00000000;
	fma.rn.f32 	%f46, %f38, 0f37CBAC00, 0fBAB607ED;
	fma.rn.f32 	%f47, %f46, %f38, 0f3D2AAABB;
	fma.rn.f32 	%f48, %f47, %f38, 0fBEFFFFFF;
	fma.rn.f32 	%f49, %f48, %f45, 0f3F800000;
	mul.f32 	%f280, %f49, 0f4137C563;
	add.u64 	%rd1, %SPL, 8;
	mov.b32 	%r5, 613232946;
	st.local.u32 	[%rd1], %r5;
	abs.f32 	%f50, %f279;
	abs.f32 	%f4, %f280;
	setp.neu.f32 	%p1, %f280, 0f00000000;
	setp.gtu.f32 	%p2, %f50, 0f3F800000;
	or.pred  	%p3, %p1, %p2;
	@%p3 bra 	$L__BB2_4;
	mov.f32 	%f234, 0f3F800000;
	sub.f32 	%f235, %f234, %f50;
	rcp.approx.ftz.f32 	%f236, %f235;
	add.f32 	%f237, %f236, %f236;
	mul.f32 	%f238, %f50, %f237;
	setp.gt.f32 	%p47, %f50, 0f7E800000;
	selp.f32 	%f5, 0fC0000000, %f238, %p47;
	add.rz.f32 	%f239, %f5, %f234;
	mov.b32 	%r24, %f239;
	add.s32 	%r25, %r24, -1061158912;
	and.b32  	%r26, %r25, -8388608;
	mov.b32 	%r1, %f5;
	sub.s32 	%r27, %r1, %r26;
	mov.b32 	%f240, %r27;
	sub.s32 	%r28, 1082130432, %r26;
	mov.b32 	%f241, %r28;
	fma.rn.f32 	%f242, %f241, 0f3E800000, 0fBF800000;
	add.f32 	%f243, %f242, %f240;
	cvt.rn.f32.s32 	%f244, %r26;
	mul.f32 	%f245, %f244, 0f34000000;
	fma.rn.f32 	%f246, %f243, 0fBD39BF78, 0f3DD80012;
	fma.rn.f32 	%f247, %f246, %f243, 0fBE0778E0;
	fma.rn.f32 	%f248, %f247, %f243, 0f3E146475;
	fma.rn.f32 	%f249, %f248, %f243, 0fBE2A68DD;
	fma.rn.f32 	%f250, %f249, %f243, 0f3E4CAF9E;
	fma.rn.f32 	%f251, %f250, %f243, 0fBE800042;
	fma.rn.f32 	%f252, %f251, %f243, 0f3EAAAAE6;
	fma.rn.f32 	%f253, %f252, %f243, 0fBF000000;
	mul.f32 	%f254, %f243, %f253;
	fma.rn.f32 	%f255, %f254, %f243, %f243;
	fma.rn.f32 	%f274, %f245, 0f3F317218, %f255;
	setp.lt.u32 	%p48, %r1, 2139095040;
	@%p48 bra 	$L__BB2_3;
	setp.gt.s32 	%p49, %r1, -1082130432;
	fma.rn.f32 	%f256, %f5, 0f7F800000, 0f7F800000;
	selp.f32 	%f257, %f256, %f274, %p49;
	setp.eq.f32 	%p50, %f5, 0f00000000;
	selp.f32 	%f274, 0f80000000, %f257, %p50;
$L__BB2_3:
	mov.f32 	%f258, 0f3F000000;
	copysign.f32 	%f259, %f279, %f258;
	mul.f32 	%f279, %f259, %f274;
	bra.uni 	$L__BB2_34;
$L__BB2_4:
	setp.neu.f32 	%p4, %f279, 0f00000000;
	@%p4 bra 	$L__BB2_6;
	setp.gt.f32 	%p45, %f4, 0f3F800000;
	rcp.approx.ftz.f32 	%f218, %f4;
	selp.f32 	%f219, %f218, %f4, %p45;
	mul.f32 	%f220, %f219, %f219;
	fma.rn.f32 	%f221, %f220, 0f3B2090AA, 0fBC6BE14F;
	fma.rn.f32 	%f222, %f221, %f220, 0f3D23397E;
	fma.rn.f32 	%f223, %f222, %f220, 0fBD948A7A;
	fma.rn.f32 	%f224, %f223, %f220, 0f3DD76B21;
	fma.rn.f32 	%f225, %f224, %f220, 0fBE111E88;
	fma.rn.f32 	%f226, %f225, %f220, 0f3E4CAF60;
	fma.rn.f32 	%f227, %f226, %f220, 0fBEAAAA27;
	mul.f32 	%f228, %f220, %f227;
	fma.rn.f32 	%f229, %f228, %f219, %f219;
	neg.f32 	%f230, %f229;
	fma.rn.f32 	%f231, 0f3F6EE581, 0f3FD774EB, %f230;
	selp.f32 	%f232, %f231, %f229, %p45;
	setp.num.f32 	%p46, %f4, %f4;
	copysign.f32 	%f233, %f280, %f232;
	selp.f32 	%f280, %f233, %f232, %p46;
	bra.uni 	$L__BB2_34;
$L__BB2_6:
	setp.num.f32 	%p5, %f50, %f50;
	setp.num.f32 	%p6, %f4, %f4;
	and.pred  	%p7, %p5, %p6;
	@%p7 bra 	$L__BB2_12;
	setp.neu.f32 	%p8, %f50, 0f7F800000;
	@%p8 bra 	$L__BB2_9;
	mov.f32 	%f51, 0f00000000;
	copysign.f32 	%f279, %f279, %f51;
	add.f32 	%f280, %f280, %f280;
	bra.uni 	$L__BB2_34;
$L__BB2_9:
	setp.neu.f32 	%p9, %f4, 0f7F800000;
	@%p9 bra 	$L__BB2_11;
	mov.f32 	%f52, 0f00000000;
	copysign.f32 	%f279, %f279, %f52;
	ld.local.f32 	%f53, [%rd1];
	add.f32 	%f54, %f53, 0f3FC90FDB;
	copysign.f32 	%f280, %f280, %f54;
	bra.uni 	$L__BB2_34;
$L__BB2_11:
	add.f32 	%f55, %f279, 0f00000000;
	add.f32 	%f56, %f280, 0f00000000;
	add.f32 	%f279, %f55, %f56;
	mov.f32 	%f280, %f279;
	bra.uni 	$L__BB2_34;
$L__BB2_12:
	max.f32 	%f57, %f50, %f4;
	setp.leu.f32 	%p10, %f57, 0f4B000000;
	@%p10 bra 	$L__BB2_21;
	mov.b32 	%r19, %f279;
	and.b32  	%r2, %r19, 2139095040;
	mov.b32 	%r20, %f280;
	and.b32  	%r3, %r20, 2139095040;
	sub.s32 	%r21, %r2, %r3;
	setp.lt.s32 	%p40, %r21, 109051904;
	setp.neu.f32 	%p41, %f50, 0f7F800000;
	and.pred  	%p42, %p40, %p41;
	@%p42 bra 	$L__BB2_15;
	rcp.rn.f32 	%f279, %f279;
	bra.uni 	$L__BB2_20;
$L__BB2_15:
	sub.s32 	%r22, %r3, %r2;
	setp.lt.s32 	%p43, %r22, 109051904;
	@%p43 bra 	$L__BB2_17;
	div.rn.f32 	%f215, %f279, %f280;
	div.rn.f32 	%f279, %f215, %f280;
	bra.uni 	$L__BB2_20;
$L__BB2_17:
	setp.gt.u32 	%p44, %r2, 1493172224;
	@%p44 bra 	$L__BB2_19;
	mul.f32 	%f213, %f280, %f280;
	fma.rn.f32 	%f214, %f279, %f279, %f213;
	div.rn.f32 	%f279, %f279, %f214;
	bra.uni 	$L__BB2_20;
$L__BB2_19:
	sub.s32 	%r23, 2139095040, %r2;
	mov.b32 	%f207, %r23;
	mul.f32 	%f208, %f279, %f207;
	mul.f32 	%f209, %f280, %f207;
	mul.f32 	%f210, %f209, %f209;
	fma.rn.f32 	%f211, %f208, %f208, %f210;
	div.rn.f32 	%f212, %f208, %f211;
	mul.f32 	%f279, %f212, %f207;
$L__BB2_20:
	ld.local.f32 	%f216, [%rd1];
	add.f32 	%f217, %f216, 0f3FC90FDB;
	copysign.f32 	%f280, %f280, %f217;
	bra.uni 	$L__BB2_34;
$L__BB2_21:
	setp.geu.f32 	%p11, %f50, 0f399CC471;
	setp.geu.f32 	%p12, %f4, 0f399CC471;
	or.pred  	%p13, %p11, %p12;
	@%p13 bra 	$L__BB2_23;
	add.u64 	%rd5, %SPL, 0;
	mov.b32 	%r18, 226492416;
	st.local.u32 	[%rd5], %r18;
	ld.local.f32 	%f204, [%rd5];
	add.f32 	%f205, %f204, 0f3F800000;
	add.u64 	%rd7, %SPL, 4;
	st.local.f32 	[%rd7], %f205;
	ld.local.f32 	%f206, [%rd7];
	bra.uni 	$L__BB2_34;
$L__BB2_23:
	setp.neu.f32 	%p14, %f50, 0f3F800000;
	setp.geu.f32 	%p15, %f4, 0f34000000;
	or.pred  	%p16, %p14, %p15;
	@%p16 bra 	$L__BB2_25;
	setp.lt.f32 	%p21, %f4, 0f00800000;
	mul.f32 	%f83, %f4, 0f4B000000;
	selp.f32 	%f84, %f83, %f4, %p21;
	selp.f32 	%f85, 0fC1B80000, 0f00000000, %p21;
	mov.b32 	%r11, %f84;
	add.s32 	%r12, %r11, -1059760811;
	and.b32  	%r13, %r12, -8388608;
	sub.s32 	%r14, %r11, %r13;
	mov.b32 	%f86, %r14;
	cvt.rn.f32.s32 	%f87, %r13;
	fma.rn.f32 	%f88, %f87, 0f34000000, %f85;
	add.f32 	%f89, %f86, 0fBF800000;
	fma.rn.f32 	%f90, %f89, 0fBE055027, 0f3E1039F6;
	fma.rn.f32 	%f91, %f90, %f89, 0fBDF8CDCC;
	fma.rn.f32 	%f92, %f91, %f89, 0f3E0F2955;
	fma.rn.f32 	%f93, %f92, %f89, 0fBE2AD8B9;
	fma.rn.f32 	%f94, %f93, %f89, 0f3E4CED0B;
	fma.rn.f32 	%f95, %f94, %f89, 0fBE7FFF22;
	fma.rn.f32 	%f96, %f95, %f89, 0f3EAAAA78;
	fma.rn.f32 	%f97, %f96, %f89, 0fBF000000;
	mul.f32 	%f98, %f89, %f97;
	fma.rn.f32 	%f99, %f98, %f89, %f89;
	fma.rn.f32 	%f100, %f88, 0f3F317218, %f99;
	setp.gt.u32 	%p22, %r11, 2139095039;
	fma.rn.f32 	%f101, %f84, 0f7F800000, 0f7F800000;
	selp.f32 	%f102, %f101, %f100, %p22;
	setp.eq.f32 	%p23, %f84, 0f00000000;
	mov.f32 	%f103, 0f3F317218;
	sub.f32 	%f104, %f103, %f102;
	mul.f32 	%f105, %f104, 0f3F000000;
	selp.f32 	%f277, 0f7F800000, %f105, %p23;
	bra.uni 	$L__BB2_28;
$L__BB2_25:
	mul.f32 	%f58, %f50, 0f40800000;
	add.f32 	%f59, %f50, 0fBF800000;
	setp.lt.f32 	%p17, %f4, 0f20000000;
	mul.f32 	%f60, %f59, %f59;
	fma.rn.f32 	%f61, %f4, %f4, %f60;
	selp.f32 	%f62, %f60, %f61, %p17;
	div.rn.f32 	%f23, %f58, %f62;
	mov.f32 	%f63, 0f3F800000;
	add.rz.f32 	%f64, %f23, %f63;
	mov.b32 	%r6, %f64;
	add.s32 	%r7, %r6, -1061158912;
	and.b32  	%r8, %r7, -8388608;
	mov.b32 	%r4, %f23;
	sub.s32 	%r9, %r4, %r8;
	mov.b32 	%f65, %r9;
	sub.s32 	%r10, 1082130432, %r8;
	mov.b32 	%f66, %r10;
	fma.rn.f32 	%f67, %f66, 0f3E800000, 0fBF800000;
	add.f32 	%f68, %f67, %f65;
	cvt.rn.f32.s32 	%f69, %r8;
	mul.f32 	%f70, %f69, 0f34000000;
	fma.rn.f32 	%f71, %f68, 0fBD39BF78, 0f3DD80012;
	fma.rn.f32 	%f72, %f71, %f68, 0fBE0778E0;
	fma.rn.f32 	%f73, %f72, %f68, 0f3E146475;
	fma.rn.f32 	%f74, %f73, %f68, 0fBE2A68DD;
	fma.rn.f32 	%f75, %f74, %f68, 0f3E4CAF9E;
	fma.rn.f32 	%f76, %f75, %f68, 0fBE800042;
	fma.rn.f32 	%f77, %f76, %f68, 0f3EAAAAE6;
	fma.rn.f32 	%f78, %f77, %f68, 0fBF000000;
	mul.f32 	%f79, %f68, %f78;
	fma.rn.f32 	%f80, %f79, %f68, %f68;
	fma.rn.f32 	%f276, %f70, 0f3F317218, %f80;
	setp.lt.u32 	%p18, %r4, 2139095040;
	@%p18 bra 	$L__BB2_27;
	setp.gt.s32 	%p19, %r4, -1082130432;
	fma.rn.f32 	%f81, %f23, 0f7F800000, 0f7F800000;
	selp.f32 	%f82, %f81, %f276, %p19;
	setp.eq.f32 	%p20, %f23, 0f00000000;
	selp.f32 	%f276, 0f80000000, %f82, %p20;
$L__BB2_27:
	mul.f32 	%f277, %f276, 0f3E800000;
$L__BB2_28:
	setp.neu.f32 	%p24, %f50, 0f3F800000;
	@%p24 bra 	$L__BB2_30;
	neg.f32 	%f176, %f4;
	abs.f32 	%f177, %f176;
	setp.lt.f32 	%p36, %f177, 0f40000000;
	selp.f32 	%f178, 0f40000000, %f177, %p36;
	min.f32 	%f179, %f177, 0f40000000;
	div.rn.f32 	%f180, %f179, %f178;
	mul.f32 	%f181, %f180, %f180;
	fma.rn.f32 	%f182, %f181, 0f3B33710B, 0fBC807748;
	fma.rn.f32 	%f183, %f182, %f181, 0f3D2CDAB2;
	fma.rn.f32 	%f184, %f183, %f181, 0fBD992D10;
	fma.rn.f32 	%f185, %f184, %f181, 0f3DD9EA6C;
	fma.rn.f32 	%f186, %f185, %f181, 0fBE117CB1;
	fma.rn.f32 	%f187, %f186, %f181, 0f3E4CBCE0;
	fma.rn.f32 	%f188, %f187, %f181, 0fBEAAAA7D;
	mul.f32 	%f189, %f181, %f188;
	fma.rn.f32 	%f190, %f189, %f180, %f180;
	neg.f32 	%f191, %f190;
	fma.rn.f32 	%f192, 0f3F6EE581, 0f3FD774EB, %f191;
	selp.f32 	%f193, %f192, %f190, %p36;
	selp.f32 	%f194, 0f3F6EE581, 0f3FEEE581, %p36;
	selp.f32 	%f195, %f190, %f191, %p36;
	mov.b32 	%r17, %f176;
	fma.rn.f32 	%f196, %f194, 0f3FD774EB, %f195;
	setp.lt.s32 	%p37, %r17, 0;
	selp.f32 	%f197, %f196, %f193, %p37;
	add.f32 	%f198, %f177, 0f40000000;
	setp.eq.f32 	%p38, %f177, 0f40000000;
	selp.f32 	%f199, 0f4016CBE4, 0f3F490FDB, %p37;
	abs.f32 	%f200, %f198;
	setp.nan.f32 	%p39, %f200, %f200;
	abs.f32 	%f201, %f197;
	selp.f32 	%f202, %f199, %f201, %p38;
	selp.f32 	%f278, %f198, %f202, %p39;
	bra.uni 	$L__BB2_33;
$L__BB2_30:
	setp.geu.f32 	%p25, %f4, 0f34000000;
	@%p25 bra 	$L__BB2_32;
	add.f32 	%f142, %f4, %f4;
	mov.f32 	%f143, 0f3F800000;
	sub.f32 	%f144, %f143, %f50;
	add.f32 	%f145, %f50, 0f3F800000;
	mul.f32 	%f146, %f144, %f145;
	abs.f32 	%f147, %f146;
	abs.f32 	%f148, %f142;
	setp.gt.f32 	%p31, %f148, %f147;
	selp.f32 	%f149, %f148, %f147, %p31;
	selp.f32 	%f150, %f147, %f148, %p31;
	div.rn.f32 	%f151, %f150, %f149;
	mul.f32 	%f152, %f151, %f151;
	fma.rn.f32 	%f153, %f152, 0f3B33710B, 0fBC807748;
	fma.rn.f32 	%f154, %f153, %f152, 0f3D2CDAB2;
	fma.rn.f32 	%f155, %f154, %f152, 0fBD992D10;
	fma.rn.f32 	%f156, %f155, %f152, 0f3DD9EA6C;
	fma.rn.f32 	%f157, %f156, %f152, 0fBE117CB1;
	fma.rn.f32 	%f158, %f157, %f152, 0f3E4CBCE0;
	fma.rn.f32 	%f159, %f158, %f152, 0fBEAAAA7D;
	mul.f32 	%f160, %f152, %f159;
	fma.rn.f32 	%f161, %f160, %f151, %f151;
	neg.f32 	%f162, %f161;
	fma.rn.f32 	%f163, 0f3F6EE581, 0f3FD774EB, %f162;
	selp.f32 	%f164, %f163, %f161, %p31;
	selp.f32 	%f165, 0f3F6EE581, 0f3FEEE581, %p31;
	selp.f32 	%f166, %f161, %f162, %p31;
	mov.b32 	%r16, %f146;
	fma.rn.f32 	%f167, %f165, 0f3FD774EB, %f166;
	setp.lt.s32 	%p32, %r16, 0;
	selp.f32 	%f168, %f167, %f164, %p32;
	add.f32 	%f169, %f148, %f147;
	setp.eq.f32 	%p33, %f149, 0f00000000;
	selp.f32 	%f170, 0f40490FDB, 0f00000000, %p32;
	setp.eq.f32 	%p34, %f147, %f148;
	selp.f32 	%f171, 0f4016CBE4, 0f3F490FDB, %p32;
	selp.f32 	%f172, %f171, %f168, %p34;
	selp.f32 	%f173, %f170, %f172, %p33;
	abs.f32 	%f174, %f169;
	setp.nan.f32 	%p35, %f174, %f174;
	copysign.f32 	%f175, %f142, %f173;
	selp.f32 	%f278, %f169, %f175, %p35;
	bra.uni 	$L__BB2_33;
$L__BB2_32:
	add.f32 	%f106, %f4, %f4;
	mov.f32 	%f107, 0f3F800000;
	sub.f32 	%f108, %f107, %f50;
	add.f32 	%f109, %f50, 0f3F800000;
	mul.f32 	%f110, %f108, %f109;
	mul.f32 	%f111, %f4, %f4;
	sub.f32 	%f112, %f110, %f111;
	abs.f32 	%f113, %f112;
	abs.f32 	%f114, %f106;
	setp.gt.f32 	%p26, %f114, %f113;
	selp.f32 	%f115, %f114, %f113, %p26;
	selp.f32 	%f116, %f113, %f114, %p26;
	div.rn.f32 	%f117, %f116, %f115;
	mul.f32 	%f118, %f117, %f117;
	fma.rn.f32 	%f119, %f118, 0f3B33710B, 0fBC807748;
	fma.rn.f32 	%f120, %f119, %f118, 0f3D2CDAB2;
	fma.rn.f32 	%f121, %f120, %f118, 0fBD992D10;
	fma.rn.f32 	%f122, %f121, %f118, 0f3DD9EA6C;
	fma.rn.f32 	%f123, %f122, %f118, 0fBE117CB1;
	fma.rn.f32 	%f124, %f123, %f118, 0f3E4CBCE0;
	fma.rn.f32 	%f125, %f124, %f118, 0fBEAAAA7D;
	mul.f32 	%f126, %f118, %f125;
	fma.rn.f32 	%f127, %f126, %f117, %f117;
	neg.f32 	%f128, %f127;
	fma.rn.f32 	%f129, 0f3F6EE581, 0f3FD774EB, %f128;
	selp.f32 	%f130, %f129, %f127, %p26;
	selp.f32 	%f131, 0f3F6EE581, 0f3FEEE581, %p26;
	selp.f32 	%f132, %f127, %f128, %p26;
	mov.b32 	%r15, %f112;
	fma.rn.f32 	%f133, %f131, 0f3FD774EB, %f132;
	setp.lt.s32 	%p27, %r15, 0;
	selp.f32 	%f134, %f133, %f130, %p27;
	add.f32 	%f135, %f114, %f113;
	setp.eq.f32 	%p28, %f115, 0f00000000;
	selp.f32 	%f136, 0f40490FDB, 0f00000000, %p27;
	setp.eq.f32 	%p29, %f113, %f114;
	selp.f32 	%f137, 0f4016CBE4, 0f3F490FDB, %p27;
	abs.f32 	%f138, %f135;
	setp.nan.f32 	%p30, %f138, %f138;
	abs.f32 	%f139, %f134;
	selp.f32 	%f140, %f137, %f139, %p29;
	selp.f32 	%f141, %f136, %f140, %p28;
	selp.f32 	%f278, %f135, %f141, %p30;
$L__BB2_33:
	mul.f32 	%f203, %f278, 0f3F000000;
	copysign.f32 	%f279, %f279, %f277;
	copysign.f32 	%f280, %f280, %f203;
$L__BB2_34:
	cvta.to.global.u64 	%rd8, %rd2;
	abs.f32 	%f260, %f279;
	abs.f32 	%f261, %f280;
	mov.b32 	%r29, %f261;
	mov.b32 	%r30, %f260;
	min.s32 	%r31, %r29, %r30;
	mov.b32 	%f262, %r31;
	max.s32 	%r32, %r30, %r29;
	mov.b32 	%f263, %r32;
	and.b32  	%r33, %r32, -33554432;
	xor.b32  	%r34, %r33, 2122317824;
	mov.b32 	%f264, %r34;
	mul.f32 	%f265, %f262, %f264;
	mul.f32 	%f266, %f263, %f264;
	mul.f32 	%f267, %f265, %f265;
	fma.rn.f32 	%f268, %f266, %f266, %f267;
	sqrt.rn.f32 	%f269, %f268;
	or.b32  	%r35, %r33, 8388608;
	mov.b32 	%f270, %r35;
	mul.f32 	%f271, %f269, %f270;
	setp.eq.f32 	%p51, %f262, 0f00000000;
	selp.f32 	%f272, %f263, %f271, %p51;
	setp.eq.f32 	%p52, %f262, 0f7F800000;
	selp.f32 	%f273, 0f7F800000, %f272, %p52;
	st.global.f32 	[%rd8], %f273;
	ret;

}
	// .globl	_Z18complex_log_kernelPf
.visible .entry _Z18complex_log_kernelPf(
	.param .u64 .ptr .align 1 _Z18complex_log_kernelPf_param_0
)
{
	.reg .pred 	%p<101>;
	.reg .b32 	%r<72>;
	.reg .b32 	%f<536>;
	.reg .b64 	%rd<3>;

	ld.param.u64 	%rd1, [_Z18complex_log_kernelPf_param_0];
	mov.f32 	%f79, 0fBE6F6D8D;
	mul.rn.f32 	%f80, %f79, %f79;
	fma.rn.f32 	%f81, %f80, 0fBE6F6D8D, 0f00000000;
	fma.rn.f32 	%f82, %f80, 0fB94D4153, 0f3C0885E4;
	fma.rn.f32 	%f83, %f82, %f80, 0fBE2AAAA8;
	fma.rn.f32 	%f84, %f83, %f81, 0fBE6F6D8D;
	mov.f32 	%f85, 0f00000000;
	sub.f32 	%f86, %f85, %f84;
	mul.f32 	%f1, %f86, 0f4137C563;
	add.f32 	%f87, %f80, 0f00000000;
	fma.rn.f32 	%f88, %f80, 0f37CBAC00, 0fBAB607ED;
	fma.rn.f32 	%f89, %f88, %f80, 0f3D2AAABB;
	fma.rn.f32 	%f90, %f89, %f80, 0fBEFFFFFF;
	fma.rn.f32 	%f91, %f90, %f87, 0f3F800000;
	mul.f32 	%f92, %f91, 0f4137C563;
	setp.num.f32 	%p1, %f1, %f1;
	setp.num.f32 	%p2, %f92, %f92;
	and.pred  	%p3, %p1, %p2;
	@%p3 bra 	$L__BB3_5;
	abs.f32 	%f3, %f1;
	setp.geu.f32 	%p88, %f3, 0f20000000;
	abs.f32 	%f451, %f92;
	setp.geu.f32 	%p89, %f451, 0f20000000;
	or.pred  	%p90, %p88, %p89;
	@%p90 bra 	$L__BB3_3;
	mul.f32 	%f453, %f1, 0f40800000;
	mul.f32 	%f454, %f92, 0f40800000;
	mul.f32 	%f455, %f454, %f454;
	fma.rn.f32 	%f456, %f453, %f453, %f455;
	mul.f32 	%f518, %f456, 0f3D800000;
	bra.uni 	$L__BB3_4;
$L__BB3_3:
	mul.f32 	%f452, %f92, %f92;
	fma.rn.f32 	%f518, %f1, %f1, %f452;
$L__BB3_4:
	setp.lt.f32 	%p91, %f518, 0f00800000;
	mul.f32 	%f457, %f518, 0f4B000000;
	selp.f32 	%f458, %f457, %f518, %p91;
	selp.f32 	%f459, 0fC1B80000, 0f00000000, %p91;
	mov.b32 	%r60, %f458;
	add.s32 	%r61, %r60, -1059760811;
	and.b32  	%r62, %r61, -8388608;
	sub.s32 	%r63, %r60, %r62;
	mov.b32 	%f460, %r63;
	cvt.rn.f32.s32 	%f461, %r62;
	fma.rn.f32 	%f462, %f461, 0f34000000, %f459;
	add.f32 	%f463, %f460, 0fBF800000;
	fma.rn.f32 	%f464, %f463, 0fBE055027, 0f3E1039F6;
	fma.rn.f32 	%f465, %f464, %f463, 0fBDF8CDCC;
	fma.rn.f32 	%f466, %f465, %f463, 0f3E0F2955;
	fma.rn.f32 	%f467, %f466, %f463, 0fBE2AD8B9;
	fma.rn.f32 	%f468, %f467, %f463, 0f3E4CED0B;
	fma.rn.f32 	%f469, %f468, %f463, 0fBE7FFF22;
	fma.rn.f32 	%f470, %f469, %f463, 0f3EAAAA78;
	fma.rn.f32 	%f471, %f470, %f463, 0fBF000000;
	mul.f32 	%f472, %f463, %f471;
	fma.rn.f32 	%f473, %f472, %f463, %f463;
	fma.rn.f32 	%f474, %f462, 0f3F317218, %f473;
	setp.gt.u32 	%p92, %r60, 2139095039;
	fma.rn.f32 	%f475, %f458, 0f7F800000, 0f7F800000;
	selp.f32 	%f476, %f475, %f474, %p92;
	setp.eq.f32 	%p93, %f458, 0f00000000;
	selp.f32 	%f534, 0fFF800000, %f476, %p93;
	setp.gt.f32 	%p94, %f451, %f3;
	selp.f32 	%f477, %f451, %f3, %p94;
	selp.f32 	%f478, %f3, %f451, %p94;
	div.rn.f32 	%f479, %f478, %f477;
	mul.f32 	%f480, %f479, %f479;
	fma.rn.f32 	%f481, %f480, 0f3B33710B, 0fBC807748;
	fma.rn.f32 	%f482, %f481, %f480, 0f3D2CDAB2;
	fma.rn.f32 	%f483, %f482, %f480, 0fBD992D10;
	fma.rn.f32 	%f484, %f483, %f480, 0f3DD9EA6C;
	fma.rn.f32 	%f485, %f484, %f480, 0fBE117CB1;
	fma.rn.f32 	%f486, %f485, %f480, 0f3E4CBCE0;
	fma.rn.f32 	%f487, %f486, %f480, 0fBEAAAA7D;
	mul.f32 	%f488, %f480, %f487;
	fma.rn.f32 	%f489, %f488, %f479, %f479;
	neg.f32 	%f490, %f489;
	fma.rn.f32 	%f491, 0f3F6EE581, 0f3FD774EB, %f490;
	selp.f32 	%f492, %f491, %f489, %p94;
	selp.f32 	%f493, 0f3F6EE581, 0f3FEEE581, %p94;
	selp.f32 	%f494, %f489, %f490, %p94;
	mov.b32 	%r64, %f1;
	fma.rn.f32 	%f495, %f493, 0f3FD774EB, %f494;
	setp.lt.s32 	%p95, %r64, 0;
	selp.f32 	%f496, %f495, %f492, %p95;
	add.f32 	%f497, %f3, %f451;
	setp.eq.f32 	%p96, %f477, 0f00000000;
	selp.f32 	%f498, 0f40490FDB, 0f00000000, %p95;
	setp.eq.f32 	%p97, %f3, %f451;
	selp.f32 	%f499, 0f4016CBE4, 0f3F490FDB, %p95;
	selp.f32 	%f500, %f499, %f496, %p97;
	selp.f32 	%f501, %f498, %f500, %p96;
	abs.f32 	%f502, %f497;
	setp.nan.f32 	%p98, %f502, %f502;
	copysign.f32 	%f503, %f92, %f501;
	selp.f32 	%f535, %f497, %f503, %p98;
	bra.uni 	$L__BB3_26;
$L__BB3_5:
	abs.f32 	%f10, %f1;
	abs.f32 	%f11, %f92;
	setp.lt.f32 	%p4, %f10, %f11;
	selp.f32 	%f12, %f11, %f10, %p4;
	selp.f32 	%f13, %f10, %f11, %p4;
	setp.leu.f32 	%p5, %f13, 0f77F684DF;
	@%p5 bra 	$L__BB3_7;
	setp.lt.f32 	%p78, %f10, %f11;
	div.rn.f32 	%f389, %f1, 0f402DF854;
	div.rn.f32 	%f390, %f92, 0f402DF854;
	abs.f32 	%f391, %f389;
	abs.f32 	%f392, %f390;
	mov.b32 	%r48, %f392;
	mov.b32 	%r49, %f391;
	min.s32 	%r50, %r48, %r49;
	mov.b32 	%f393, %r50;
	max.s32 	%r51, %r49, %r48;
	mov.b32 	%f394, %r51;
	and.b32  	%r52, %r51, -33554432;
	xor.b32  	%r53, %r52, 2122317824;
	mov.b32 	%f395, %r53;
	mul.f32 	%f396, %f393, %f395;
	mul.f32 	%f397, %f394, %f395;
	mul.f32 	%f398, %f396, %f396;
	fma.rn.f32 	%f399, %f397, %f397, %f398;
	sqrt.rn.f32 	%f400, %f399;
	or.b32  	%r54, %r52, 8388608;
	mov.b32 	%f401, %r54;
	mul.f32 	%f402, %f400, %f401;
	setp.eq.f32 	%p79, %f393, 0f00000000;
	selp.f32 	%f403, %f394, %f402, %p79;
	setp.eq.f32 	%p80, %f393, 0f7F800000;
	selp.f32 	%f404, 0f7F800000, %f403, %p80;
	setp.lt.f32 	%p81, %f404, 0f00800000;
	mul.f32 	%f405, %f404, 0f4B000000;
	selp.f32 	%f406, %f405, %f404, %p81;
	selp.f32 	%f407, 0fC1B80000, 0f00000000, %p81;
	mov.b32 	%r55, %f406;
	add.s32 	%r56, %r55, -1059760811;
	and.b32  	%r57, %r56, -8388608;
	sub.s32 	%r58, %r55, %r57;
	mov.b32 	%f408, %r58;
	cvt.rn.f32.s32 	%f409, %r57;
	fma.rn.f32 	%f410, %f409, 0f34000000, %f407;
	add.f32 	%f411, %f408, 0fBF800000;
	fma.rn.f32 	%f412, %f411, 0fBE055027, 0f3E1039F6;
	fma.rn.f32 	%f413, %f412, %f411, 0fBDF8CDCC;
	fma.rn.f32 	%f414, %f413, %f411, 0f3E0F2955;
	fma.rn.f32 	%f415, %f414, %f411, 0fBE2AD8B9;
	fma.rn.f32 	%f416, %f415, %f411, 0f3E4CED0B;
	fma.rn.f32 	%f417, %f416, %f411, 0fBE7FFF22;
	fma.rn.f32 	%f418, %f417, %f411, 0f3EAAAA78;
	fma.rn.f32 	%f419, %f418, %f411, 0fBF000000;
	mul.f32 	%f420, %f411, %f419;
	fma.rn.f32 	%f421, %f420, %f411, %f411;
	fma.rn.f32 	%f422, %f410, 0f3F317218, %f421;
	setp.gt.u32 	%p82, %r55, 2139095039;
	fma.rn.f32 	%f423, %f406, 0f7F800000, 0f7F800000;
	selp.f32 	%f424, %f423, %f422, %p82;
	setp.eq.f32 	%p83, %f406, 0f00000000;
	add.f32 	%f425, %f424, 0f3F800000;
	selp.f32 	%f534, 0fFF800000, %f425, %p83;
	div.rn.f32 	%f426, %f13, %f12;
	mul.f32 	%f427, %f426, %f426;
	fma.rn.f32 	%f428, %f427, 0f3B33710B, 0fBC807748;
	fma.rn.f32 	%f429, %f428, %f427, 0f3D2CDAB2;
	fma.rn.f32 	%f430, %f429, %f427, 0fBD992D10;
	fma.rn.f32 	%f431, %f430, %f427, 0f3DD9EA6C;
	fma.rn.f32 	%f432, %f431, %f427, 0fBE117CB1;
	fma.rn.f32 	%f433, %f432, %f427, 0f3E4CBCE0;
	fma.rn.f32 	%f434, %f433, %f427, 0fBEAAAA7D;
	mul.f32 	%f435, %f427, %f434;
	fma.rn.f32 	%f436, %f435, %f426, %f426;
	neg.f32 	%f437, %f436;
	fma.rn.f32 	%f438, 0f3F6EE581, 0f3FD774EB, %f437;
	selp.f32 	%f439, %f438, %f436, %p78;
	selp.f32 	%f440, 0f3F6EE581, 0f3FEEE581, %p78;
	selp.f32 	%f441, %f436, %f437, %p78;
	mov.b32 	%r59, %f1;
	fma.rn.f32 	%f442, %f440, 0f3FD774EB, %f441;
	setp.lt.s32 	%p84, %r59, 0;
	selp.f32 	%f443, %f442, %f439, %p84;
	add.f32 	%f444, %f10, %f11;
	setp.eq.f32 	%p85, %f12, 0f00000000;
	selp.f32 	%f445, 0f40490FDB, 0f00000000, %p84;
	setp.eq.f32 	%p86, %f10, %f11;
	selp.f32 	%f446, 0f4016CBE4, 0f3F490FDB, %p84;
	selp.f32 	%f447, %f446, %f443, %p86;
	selp.f32 	%f448, %f445, %f447, %p85;
	abs.f32 	%f449, %f444;
	setp.nan.f32 	%p87, %f449, %f449;
	copysign.f32 	%f450, %f92, %f448;
	selp.f32 	%f535, %f444, %f450, %p87;
	bra.uni 	$L__BB3_26;
$L__BB3_7:
	setp.neu.f32 	%p6, %f12, 0f3F800000;
	@%p6 bra 	$L__BB3_13;
	setp.geu.f32 	%p66, %f13, 0f1FEC1E4A;
	@%p66 bra 	$L__BB3_10;
	setp.lt.f32 	%p74, %f10, %f11;
	mul.f32 	%f364, %f13, 0f3F000000;
	mul.f32 	%f534, %f13, %f364;
	mov.f32 	%f365, 0f3F800000;
	div.rn.f32 	%f366, %f13, %f365;
	mul.f32 	%f367, %f366, %f366;
	fma.rn.f32 	%f368, %f367, 0f3B33710B, 0fBC807748;
	fma.rn.f32 	%f369, %f368, %f367, 0f3D2CDAB2;
	fma.rn.f32 	%f370, %f369, %f367, 0fBD992D10;
	fma.rn.f32 	%f371, %f370, %f367, 0f3DD9EA6C;
	fma.rn.f32 	%f372, %f371, %f367, 0fBE117CB1;
	fma.rn.f32 	%f373, %f372, %f367, 0f3E4CBCE0;
	fma.rn.f32 	%f374, %f373, %f367, 0fBEAAAA7D;
	mul.f32 	%f375, %f367, %f374;
	fma.rn.f32 	%f376, %f375, %f366, %f366;
	neg.f32 	%f377, %f376;
	fma.rn.f32 	%f378, 0f3F6EE581, 0f3FD774EB, %f377;
	selp.f32 	%f379, %f378, %f376, %p74;
	selp.f32 	%f380, 0f3F6EE581, 0f3FEEE581, %p74;
	selp.f32 	%f381, %f376, %f377, %p74;
	mov.b32 	%r47, %f1;
	fma.rn.f32 	%f382, %f380, 0f3FD774EB, %f381;
	setp.lt.s32 	%p75, %r47, 0;
	selp.f32 	%f383, %f382, %f379, %p75;
	add.f32 	%f384, %f10, %f11;
	setp.eq.f32 	%p76, %f10, %f11;
	selp.f32 	%f385, 0f4016CBE4, 0f3F490FDB, %p75;
	selp.f32 	%f386, %f385, %f383, %p76;
	abs.f32 	%f387, %f384;
	setp.nan.f32 	%p77, %f387, %f387;
	copysign.f32 	%f388, %f92, %f386;
	selp.f32 	%f535, %f384, %f388, %p77;
	bra.uni 	$L__BB3_26;
$L__BB3_10:
	mul.f32 	%f18, %f13, %f13;
	mov.f32 	%f320, 0f3F800000;
	add.rz.f32 	%f321, %f18, %f320;
	mov.b32 	%r41, %f321;
	add.s32 	%r42, %r41, -1061158912;
	and.b32  	%r43, %r42, -8388608;
	mov.b32 	%r1, %f18;
	sub.s32 	%r44, %r1, %r43;
	mov.b32 	%f322, %r44;
	sub.s32 	%r45, 1082130432, %r43;
	mov.b32 	%f323, %r45;
	fma.rn.f32 	%f324, %f323, 0f3E800000, 0fBF800000;
	add.f32 	%f325, %f324, %f322;
	cvt.rn.f32.s32 	%f326, %r43;
	mul.f32 	%f327, %f326, 0f34000000;
	fma.rn.f32 	%f328, %f325, 0fBD39BF78, 0f3DD80012;
	fma.rn.f32 	%f329, %f328, %f325, 0fBE0778E0;
	fma.rn.f32 	%f330, %f329, %f325, 0f3E146475;
	fma.rn.f32 	%f331, %f330, %f325, 0fBE2A68DD;
	fma.rn.f32 	%f332, %f331, %f325, 0f3E4CAF9E;
	fma.rn.f32 	%f333, %f332, %f325, 0fBE800042;
	fma.rn.f32 	%f334, %f333, %f325, 0f3EAAAAE6;
	fma.rn.f32 	%f335, %f334, %f325, 0fBF000000;
	mul.f32 	%f336, %f325, %f335;
	fma.rn.f32 	%f337, %f336, %f325, %f325;
	fma.rn.f32 	%f519, %f327, 0f3F317218, %f337;
	setp.lt.u32 	%p67, %r1, 2139095040;
	@%p67 bra 	$L__BB3_12;
	setp.gt.s32 	%p68, %r1, -1082130432;
	fma.rn.f32 	%f338, %f18, 0f7F800000, 0f7F800000;
	selp.f32 	%f339, %f338, %f519, %p68;
	setp.eq.f32 	%p69, %f18, 0f00000000;
	selp.f32 	%f519, 0f80000000, %f339, %p69;
$L__BB3_12:
	setp.lt.f32 	%p70, %f10, %f11;
	mul.f32 	%f534, %f519, 0f3F000000;
	mov.f32 	%f340, 0f3F800000;
	div.rn.f32 	%f341, %f13, %f340;
	mul.f32 	%f342, %f341, %f341;
	fma.rn.f32 	%f343, %f342, 0f3B33710B, 0fBC807748;
	fma.rn.f32 	%f344, %f343, %f342, 0f3D2CDAB2;
	fma.rn.f32 	%f345, %f344, %f342, 0fBD992D10;
	fma.rn.f32 	%f346, %f345, %f342, 0f3DD9EA6C;
	fma.rn.f32 	%f347, %f346, %f342, 0fBE117CB1;
	fma.rn.f32 	%f348, %f347, %f342, 0f3E4CBCE0;
	fma.rn.f32 	%f349, %f348, %f342, 0fBEAAAA7D;
	mul.f32 	%f350, %f342, %f349;
	fma.rn.f32 	%f351, %f350, %f341, %f341;
	neg.f32 	%f352, %f351;
	fma.rn.f32 	%f353, 0f3F6EE581, 0f3FD774EB, %f352;
	selp.f32 	%f354, %f353, %f351, %p70;
	selp.f32 	%f355, 0f3F6EE581, 0f3FEEE581, %p70;
	selp.f32 	%f356, %f351, %f352, %p70;
	mov.b32 	%r46, %f1;
	fma.rn.f32 	%f357, %f355, 0f3FD774EB, %f356;
	setp.lt.s32 	%p71, %r46, 0;
	selp.f32 	%f358, %f357, %f354, %p71;
	add.f32 	%f359, %f10, %f11;
	setp.eq.f32 	%p72, %f10, %f11;
	selp.f32 	%f360, 0f4016CBE4, 0f3F490FDB, %p71;
	selp.f32 	%f361, %f360, %f358, %p72;
	abs.f32 	%f362, %f359;
	setp.nan.f32 	%p73, %f362, %f362;
	copysign.f32 	%f363, %f92, %f361;
	selp.f32 	%f535, %f359, %f363, %p73;
	bra.uni 	$L__BB3_26;
$L__BB3_13:
	min.f32 	%f93, %f12, %f13;
	setp.geu.f32 	%p7, %f93, 0f358637BD;
	max.f32 	%f94, %f12, %f13;
	setp.leu.f32 	%p8, %f94, 0f49742400;
	and.pred  	%p9, %p8, %p7;
	@%p9 bra 	$L__BB3_15;
	setp.lt.f32 	%p56, %f10, %f11;
	mov.b32 	%r29, %f11;
	mov.b32 	%r30, %f10;
	min.s32 	%r31, %r29, %r30;
	mov.b32 	%f263, %r31;
	max.s32 	%r32, %r30, %r29;
	mov.b32 	%f264, %r32;
	and.b32  	%r33, %r32, -33554432;
	xor.b32  	%r34, %r33, 2122317824;
	mov.b32 	%f265, %r34;
	mul.f32 	%f266, %f263, %f265;
	mul.f32 	%f267, %f264, %f265;
	mul.f32 	%f268, %f266, %f266;
	fma.rn.f32 	%f269, %f267, %f267, %f268;
	sqrt.rn.f32 	%f270, %f269;
	or.b32  	%r35, %r33, 8388608;
	mov.b32 	%f271, %r35;
	mul.f32 	%f272, %f270, %f271;
	setp.eq.f32 	%p57, %f263, 0f00000000;
	selp.f32 	%f273, %f264, %f272, %p57;
	setp.eq.f32 	%p58, %f263, 0f7F800000;
	selp.f32 	%f274, 0f7F800000, %f273, %p58;
	setp.lt.f32 	%p59, %f274, 0f00800000;
	mul.f32 	%f275, %f274, 0f4B000000;
	selp.f32 	%f276, %f275, %f274, %p59;
	selp.f32 	%f277, 0fC1B80000, 0f00000000, %p59;
	mov.b32 	%r36, %f276;
	add.s32 	%r37, %r36, -1059760811;
	and.b32  	%r38, %r37, -8388608;
	sub.s32 	%r39, %r36, %r38;
	mov.b32 	%f278, %r39;
	cvt.rn.f32.s32 	%f279, %r38;
	fma.rn.f32 	%f280, %f279, 0f34000000, %f277;
	add.f32 	%f281, %f278, 0fBF800000;
	fma.rn.f32 	%f282, %f281, 0fBE055027, 0f3E1039F6;
	fma.rn.f32 	%f283, %f282, %f281, 0fBDF8CDCC;
	fma.rn.f32 	%f284, %f283, %f281, 0f3E0F2955;
	fma.rn.f32 	%f285, %f284, %f281, 0fBE2AD8B9;
	fma.rn.f32 	%f286, %f285, %f281, 0f3E4CED0B;
	fma.rn.f32 	%f287, %f286, %f281, 0fBE7FFF22;
	fma.rn.f32 	%f288, %f287, %f281, 0f3EAAAA78;
	fma.rn.f32 	%f289, %f288, %f281, 0fBF000000;
	mul.f32 	%f290, %f281, %f289;
	fma.rn.f32 	%f291, %f290, %f281, %f281;
	fma.rn.f32 	%f292, %f280, 0f3F317218, %f291;
	setp.gt.u32 	%p60, %r36, 2139095039;
	fma.rn.f32 	%f293, %f276, 0f7F800000, 0f7F800000;
	selp.f32 	%f294, %f293, %f292, %p60;
	setp.eq.f32 	%p61, %f276, 0f00000000;
	selp.f32 	%f534, 0fFF800000, %f294, %p61;
	div.rn.f32 	%f295, %f13, %f12;
	mul.f32 	%f296, %f295, %f295;
	fma.rn.f32 	%f297, %f296, 0f3B33710B, 0fBC807748;
	fma.rn.f32 	%f298, %f297, %f296, 0f3D2CDAB2;
	fma.rn.f32 	%f299, %f298, %f296, 0fBD992D10;
	fma.rn.f32 	%f300, %f299, %f296, 0f3DD9EA6C;
	fma.rn.f32 	%f301, %f300, %f296, 0fBE117CB1;
	fma.rn.f32 	%f302, %f301, %f296, 0f3E4CBCE0;
	fma.rn.f32 	%f303, %f302, %f296, 0fBEAAAA7D;
	mul.f32 	%f304, %f296, %f303;
	fma.rn.f32 	%f305, %f304, %f295, %f295;
	neg.f32 	%f306, %f305;
	fma.rn.f32 	%f307, 0f3F6EE581, 0f3FD774EB, %f306;
	selp.f32 	%f308, %f307, %f305, %p56;
	selp.f32 	%f309, 0f3F6EE581, 0f3FEEE581, %p56;
	selp.f32 	%f310, %f305, %f306, %p56;
	mov.b32 	%r40, %f1;
	fma.rn.f32 	%f311, %f309, 0f3FD774EB, %f310;
	setp.lt.s32 	%p62, %r40, 0;
	selp.f32 	%f312, %f311, %f308, %p62;
	add.f32 	%f313, %f10, %f11;
	setp.eq.f32 	%p63, %f12, 0f00000000;
	selp.f32 	%f314, 0f40490FDB, 0f00000000, %p62;
	setp.eq.f32 	%p64, %f10, %f11;
	selp.f32 	%f315, 0f4016CBE4, 0f3F490FDB, %p62;
	selp.f32 	%f316, %f315, %f312, %p64;
	selp.f32 	%f317, %f314, %f316, %p63;
	abs.f32 	%f318, %f313;
	setp.nan.f32 	%p65, %f318, %f318;
	copysign.f32 	%f319, %f92, %f317;
	selp.f32 	%f535, %f313, %f319, %p65;
	bra.uni 	$L__BB3_26;
$L__BB3_15:
	setp.ltu.f32 	%p10, %f12, 0f3F800000;
	@%p10 bra 	$L__BB3_19;
	add.f32 	%f95, %f12, 0fBF800000;
	add.f32 	%f96, %f12, 0f3F800000;
	mul.f32 	%f97, %f95, %f96;
	fma.rn.f32 	%f26, %f13, %f13, %f97;
	mov.f32 	%f98, 0f3F800000;
	add.rz.f32 	%f99, %f26, %f98;
	mov.b32 	%r4, %f99;
	add.s32 	%r5, %r4, -1061158912;
	and.b32  	%r6, %r5, -8388608;
	mov.b32 	%r2, %f26;
	sub.s32 	%r7, %r2, %r6;
	mov.b32 	%f100, %r7;
	sub.s32 	%r8, 1082130432, %r6;
	mov.b32 	%f101, %r8;
	fma.rn.f32 	%f102, %f101, 0f3E800000, 0fBF800000;
	add.f32 	%f103, %f102, %f100;
	cvt.rn.f32.s32 	%f104, %r6;
	mul.f32 	%f105, %f104, 0f34000000;
	fma.rn.f32 	%f106, %f103, 0fBD39BF78, 0f3DD80012;
	fma.rn.f32 	%f107, %f106, %f103, 0fBE0778E0;
	fma.rn.f32 	%f108, %f107, %f103, 0f3E146475;
	fma.rn.f32 	%f109, %f108, %f103, 0fBE2A68DD;
	fma.rn.f32 	%f110, %f109, %f103, 0f3E4CAF9E;
	fma.rn.f32 	%f111, %f110, %f103, 0fBE800042;
	fma.rn.f32 	%f112, %f111, %f103, 0f3EAAAAE6;
	fma.rn.f32 	%f113, %f112, %f103, 0fBF000000;
	mul.f32 	%f114, %f103, %f113;
	fma.rn.f32 	%f115, %f114, %f103, %f103;
	fma.rn.f32 	%f520, %f105, 0f3F317218, %f115;
	setp.lt.u32 	%p11, %r2, 2139095040;
	@%p11 bra 	$L__BB3_18;
	setp.gt.s32 	%p12, %r2, -1082130432;
	fma.rn.f32 	%f116, %f26, 0f7F800000, 0f7F800000;
	selp.f32 	%f117, %f116, %f520, %p12;
	setp.eq.f32 	%p13, %f26, 0f00000000;
	selp.f32 	%f520, 0f80000000, %f117, %p13;
$L__BB3_18:
	setp.lt.f32 	%p14, %f10, %f11;
	mul.f32 	%f534, %f520, 0f3F000000;
	div.rn.f32 	%f118, %f13, %f12;
	mul.f32 	%f119, %f118, %f118;
	fma.rn.f32 	%f120, %f119, 0f3B33710B, 0fBC807748;
	fma.rn.f32 	%f121, %f120, %f119, 0f3D2CDAB2;
	fma.rn.f32 	%f122, %f121, %f119, 0fBD992D10;
	fma.rn.f32 	%f123, %f122, %f119, 0f3DD9EA6C;
	fma.rn.f32 	%f124, %f123, %f119, 0fBE117CB1;
	fma.rn.f32 	%f125, %f124, %f119, 0f3E4CBCE0;
	fma.rn.f32 	%f126, %f125, %f119, 0fBEAAAA7D;
	mul.f32 	%f127, %f119, %f126;
	fma.rn.f32 	%f128, %f127, %f118, %f118;
	neg.f32 	%f129, %f128;
	fma.rn.f32 	%f130, 0f3F6EE581, 0f3FD774EB, %f129;
	selp.f32 	%f131, %f130, %f128, %p14;
	selp.f32 	%f132, 0f3F6EE581, 0f3FEEE581, %p14;
	selp.f32 	%f133, %f128, %f129, %p14;
	mov.b32 	%r9, %f1;
	fma.rn.f32 	%f134, %f132, 0f3FD774EB, %f133;
	setp.lt.s32 	%p15, %r9, 0;
	selp.f32 	%f135, %f134, %f131, %p15;
	add.f32 	%f136, %f10, %f11;
	setp.eq.f32 	%p16, %f10, %f11;
	selp.f32 	%f137, 0f4016CBE4, 0f3F490FDB, %p15;
	selp.f32 	%f138, %f137, %f135, %p16;
	abs.f32 	%f139, %f136;
	setp.nan.f32 	%p17, %f139, %f139;
	copysign.f32 	%f140, %f92, %f138;
	selp.f32 	%f535, %f136, %f140, %p17;
	bra.uni 	$L__BB3_26;
$L__BB3_19:
	mul.f32 	%f141, %f13, %f13;
	fma.rn.f32 	%f32, %f12, %f12, %f141;
	setp.gtu.f32 	%p18, %f32, 0f3F333333;
	@%p18 bra 	$L__BB3_21;
	setp.lt.f32 	%p19, %f10, %f11;
	setp.lt.f32 	%p20, %f32, 0f00800000;
	mul.f32 	%f142, %f32, 0f4B000000;
	selp.f32 	%f143, %f142, %f32, %p20;
	selp.f32 	%f144, 0fC1B80000, 0f00000000, %p20;
	mov.b32 	%r10, %f143;
	add.s32 	%r11, %r10, -1059760811;
	and.b32  	%r12, %r11, -8388608;
	sub.s32 	%r13, %r10, %r12;
	mov.b32 	%f145, %r13;
	cvt.rn.f32.s32 	%f146, %r12;
	fma.rn.f32 	%f147, %f146, 0f34000000, %f144;
	add.f32 	%f148, %f145, 0fBF800000;
	fma.rn.f32 	%f149, %f148, 0fBE055027, 0f3E1039F6;
	fma.rn.f32 	%f150, %f149, %f148, 0fBDF8CDCC;
	fma.rn.f32 	%f151, %f150, %f148, 0f3E0F2955;
	fma.rn.f32 	%f152, %f151, %f148, 0fBE2AD8B9;
	fma.rn.f32 	%f153, %f152, %f148, 0f3E4CED0B;
	fma.rn.f32 	%f154, %f153, %f148, 0fBE7FFF22;
	fma.rn.f32 	%f155, %f154, %f148, 0f3EAAAA78;
	fma.rn.f32 	%f156, %f155, %f148, 0fBF000000;
	mul.f32 	%f157, %f148, %f156;
	fma.rn.f32 	%f158, %f157, %f148, %f148;
	fma.rn.f32 	%f159, %f147, 0f3F317218, %f158;
	setp.gt.u32 	%p21, %r10, 2139095039;
	fma.rn.f32 	%f160, %f143, 0f7F800000, 0f7F800000;
	selp.f32 	%f161, %f160, %f159, %p21;
	setp.eq.f32 	%p22, %f143, 0f00000000;
	mul.f32 	%f162, %f161, 0f3F000000;
	selp.f32 	%f534, 0fFF800000, %f162, %p22;
	div.rn.f32 	%f163, %f13, %f12;
	mul.f32 	%f164, %f163, %f163;
	fma.rn.f32 	%f165, %f164, 0f3B33710B, 0fBC807748;
	fma.rn.f32 	%f166, %f165, %f164, 0f3D2CDAB2;
	fma.rn.f32 	%f167, %f166, %f164, 0fBD992D10;
	fma.rn.f32 	%f168, %f167, %f164, 0f3DD9EA6C;
	fma.rn.f32 	%f169, %f168, %f164, 0fBE117CB1;
	fma.rn.f32 	%f170, %f169, %f164, 0f3E4CBCE0;
	fma.rn.f32 	%f171, %f170, %f164, 0fBEAAAA7D;
	mul.f32 	%f172, %f164, %f171;
	fma.rn.f32 	%f173, %f172, %f163, %f163;
	neg.f32 	%f174, %f173;
	fma.rn.f32 	%f175, 0f3F6EE581, 0f3FD774EB, %f174;
	selp.f32 	%f176, %f175, %f173, %p19;
	selp.f32 	%f177, 0f3F6EE581, 0f3FEEE581, %p19;
	selp.f32 	%f178, %f173, %f174, %p19;
	mov.b32 	%r14, %f1;
	fma.rn.f32 	%f179, %f177, 0f3FD774EB, %f178;
	setp.lt.s32 	%p23, %r14, 0;
	selp.f32 	%f180, %f179, %f176, %p23;
	add.f32 	%f181, %f10, %f11;
	setp.eq.f32 	%p24, %f10, %f11;
	selp.f32 	%f182, 0f4016CBE4, 0f3F490FDB, %p23;
	selp.f32 	%f183, %f182, %f180, %p24;
	abs.f32 	%f184, %f181;
	setp.nan.f32 	%p25, %f184, %f184;
	copysign.f32 	%f185, %f92, %f183;
	selp.f32 	%f535, %f181, %f185, %p25;
	bra.uni 	$L__BB3_26;
$L__BB3_21:
	mov.b32 	%r15, %f12;
	and.b32  	%r16, %r15, -65536;
	mov.b32 	%f186, %r16;
	sub.f32 	%f187, %f12, %f186;
	mov.b32 	%r17, %f187;
	and.b32  	%r18, %r17, -65536;
	mov.b32 	%f188, %r18;
	sub.f32 	%f189, %f187, %f188;
	mov.b32 	%r19, %f13;
	and.b32  	%r20, %r19, -65536;
	mov.b32 	%f190, %r20;
	sub.f32 	%f191, %f13, %f190;
	mov.b32 	%r21, %f191;
	and.b32  	%r22, %r21, -65536;
	mov.b32 	%f192, %r22;
	sub.f32 	%f193, %f191, %f192;
	mul.f32 	%f532, %f186, %f186;
	mul.f32 	%f531, %f190, %f190;
	add.f32 	%f194, %f186, %f186;
	mul.f32 	%f530, %f194, %f188;
	add.f32 	%f195, %f190, %f190;
	mul.f32 	%f529, %f195, %f192;
	mul.f32 	%f528, %f188, %f188;
	mul.f32 	%f527, %f192, %f192;
	mul.f32 	%f526, %f194, %f189;
	mul.f32 	%f525, %f195, %f193;
	add.f32 	%f196, %f188, %f188;
	mul.f32 	%f524, %f196, %f189;
	add.f32 	%f197, %f192, %f192;
	mul.f32 	%f523, %f197, %f193;
	mul.f32 	%f522, %f189, %f189;
	mul.f32 	%f521, %f193, %f193;
$L__BB3_22:
	setp.geu.f32 	%p26, %f532, %f531;
	selp.f32 	%f198, %f531, %f532, %p26;
	selp.f32 	%f532, %f532, %f531, %p26;
	setp.geu.f32 	%p27, %f198, %f530;
	selp.f32 	%f200, %f530, %f198, %p27;
	selp.f32 	%f531, %f198, %f530, %p27;
	and.pred  	%p28, %p27, %p26;
	setp.geu.f32 	%p29, %f200, %f529;
	selp.f32 	%f201, %f529, %f200, %p29;
	selp.f32 	%f530, %f200, %f529, %p29;
	setp.geu.f32 	%p30, %f201, %f528;
	selp.f32 	%f202, %f528, %f201, %p30;
	selp.f32 	%f529, %f201, %f528, %p30;
	and.pred  	%p31, %p29, %p30;
	setp.geu.f32 	%p33, %f202, %f527;
	selp.f32 	%f203, %f527, %f202, %p33;
	selp.f32 	%f528, %f202, %f527, %p33;
	setp.geu.f32 	%p34, %f203, %f526;
	selp.f32 	%f204, %f526, %f203, %p34;
	selp.f32 	%f527, %f203, %f526, %p34;
	and.pred  	%p35, %p33, %p34;
	setp.geu.f32 	%p36, %f204, %f525;
	selp.f32 	%f205, %f525, %f204, %p36;
	selp.f32 	%f526, %f204, %f525, %p36;
	and.pred  	%p37, %p35, %p36;
	setp.geu.f32 	%p38, %f205, %f524;
	selp.f32 	%f206, %f524, %f205, %p38;
	selp.f32 	%f525, %f205, %f524, %p38;
	and.pred  	%p39, %p37, %p38;
	setp.geu.f32 	%p40, %f206, %f523;
	selp.f32 	%f207, %f523, %f206, %p40;
	selp.f32 	%f524, %f206, %f523, %p40;
	and.pred  	%p41, %p39, %p40;
	setp.geu.f32 	%p42, %f207, %f522;
	selp.f32 	%f208, %f522, %f207, %p42;
	selp.f32 	%f523, %f207, %f522, %p42;
	and.pred  	%p43, %p41, %p42;
	setp.geu.f32 	%p44, %f208, %f521;
	selp.f32 	%f69, %f521, %f208, %p44;
	selp.f32 	%f522, %f208, %f521, %p44;
	and.pred  	%p45, %p43, %p44;
	and.pred  	%p46, %p45, %p31;
	and.pred  	%p47, %p46, %p28;
	not.pred 	%p48, %p47;
	mov.f32 	%f521, %f69;
	@%p48 bra 	$L__BB3_22;
	add.f32 	%f209, %f532, 0fBF800000;
	add.f32 	%f210, %f209, %f531;
	add.f32 	%f211, %f210, %f530;
	add.f32 	%f212, %f211, %f529;
	add.f32 	%f213, %f212, %f528;
	add.f32 	%f214, %f213, %f527;
	add.f32 	%f215, %f214, %f526;
	add.f32 	%f216, %f215, %f525;
	add.f32 	%f217, %f216, %f524;
	add.f32 	%f218, %f217, %f523;
	add.f32 	%f219, %f218, %f522;
	add.f32 	%f71, %f219, %f69;
	mov.f32 	%f220, 0f3F800000;
	add.rz.f32 	%f221, %f71, %f220;
	mov.b32 	%r23, %f221;
	add.s32 	%r24, %r23, -1061158912;
	and.b32  	%r25, %r24, -8388608;
	mov.b32 	%r3, %f71;
	sub.s32 	%r26, %r3, %r25;
	mov.b32 	%f222, %r26;
	sub.s32 	%r27, 1082130432, %r25;
	mov.b32 	%f223, %r27;
	fma.rn.f32 	%f224, %f223, 0f3E800000, 0fBF800000;
	add.f32 	%f225, %f224, %f222;
	cvt.rn.f32.s32 	%f226, %r25;
	mul.f32 	%f227, %f226, 0f34000000;
	fma.rn.f32 	%f228, %f225, 0fBD39BF78, 0f3DD80012;
	fma.rn.f32 	%f229, %f228, %f225, 0fBE0778E0;
	fma.rn.f32 	%f230, %f229, %f225, 0f3E146475;
	fma.rn.f32 	%f231, %f230, %f225, 0fBE2A68DD;
	fma.rn.f32 	%f232, %f231, %f225, 0f3E4CAF9E;
	fma.rn.f32 	%f233, %f232, %f225, 0fBE800042;
	fma.rn.f32 	%f234, %f233, %f225, 0f3EAAAAE6;
	fma.rn.f32 	%f235, %f234, %f225, 0fBF000000;
	mul.f32 	%f236, %f225, %f235;
	fma.rn.f32 	%f237, %f236, %f225, %f225;
	fma.rn.f32 	%f533, %f227, 0f3F317218, %f237;
	setp.lt.u32 	%p49, %r3, 2139095040;
	@%p49 bra 	$L__BB3_25;
	setp.gt.s32 	%p50, %r3, -1082130432;
	fma.rn.f32 	%f238, %f71, 0f7F800000, 0f7F800000;
	selp.f32 	%f239, %f238, %f533, %p50;
	setp.eq.f32 	%p51, %f71, 0f00000000;
	selp.f32 	%f533, 0f80000000, %f239, %p51;
$L__BB3_25:
	setp.lt.f32 	%p52, %f10, %f11;
	mul.f32 	%f534, %f533, 0f3F000000;
	div.rn.f32 	%f240, %f13, %f12;
	mul.f32 	%f241, %f240, %f240;
	fma.rn.f32 	%f242, %f241, 0f3B33710B, 0fBC807748;
	fma.rn.f32 	%f243, %f242, %f241, 0f3D2CDAB2;
	fma.rn.f32 	%f244, %f243, %f241, 0fBD992D10;
	fma.rn.f32 	%f245, %f244, %f241, 0f3DD9EA6C;
	fma.rn.f32 	%f246, %f245, %f241, 0fBE117CB1;
	fma.rn.f32 	%f247, %f246, %f241, 0f3E4CBCE0;
	fma.rn.f32 	%f248, %f247, %f241, 0fBEAAAA7D;
	mul.f32 	%f249, %f241, %f248;
	fma.rn.f32 	%f250, %f249, %f240, %f240;
	neg.f32 	%f251, %f250;
	fma.rn.f32 	%f252, 0f3F6EE581, 0f3FD774EB, %f251;
	selp.f32 	%f253, %f252, %f250, %p52;
	selp.f32 	%f254, 0f3F6EE581, 0f3FEEE581, %p52;
	selp.f32 	%f255, %f250, %f251, %p52;
	mov.b32 	%r28, %f1;
	fma.rn.f32 	%f256, %f254, 0f3FD774EB, %f255;
	setp.lt.s32 	%p53, %r28, 0;
	selp.f32 	%f257, %f256, %f253, %p53;
	add.f32 	%f258, %f10, %f11;
	setp.eq.f32 	%p54, %f10, %f11;
	selp.f32 	%f259, 0f4016CBE4, 0f3F490FDB, %p53;
	selp.f32 	%f260, %f259, %f257, %p54;
	abs.f32 	%f261, %f258;
	setp.nan.f32 	%p55, %f261, %f261;
	copysign.f32 	%f262, %f92, %f260;
	selp.f32 	%f535, %f258, %f262, %p55;
$L__BB3_26:
	cvta.to.global.u64 	%rd2, %rd1;
	abs.f32 	%f504, %f534;
	abs.f32 	%f505, %f535;
	mov.b32 	%r65, %f505;
	mov.b32 	%r66, %f504;
	min.s32 	%r67, %r65, %r66;
	mov.b32 	%f506, %r67;
	max.s32 	%r68, %r66, %r65;
	mov.b32 	%f507, %r68;
	and.b32  	%r69, %r68, -33554432;
	xor.b32  	%r70, %r69, 2122317824;
	mov.b32 	%f508, %r70;
	mul.f32 	%f509, %f506, %f508;
	mul.f32 	%f510, %f507, %f508;
	mul.f32 	%f511, %f509, %f509;
	fma.rn.f32 	%f512, %f510, %f510, %f511;
	sqrt.rn.f32 	%f513, %f512;
	or.b32  	%r71, %r69, 8388608;
	mov.b32 	%f514, %r71;
	mul.f32 	%f515, %f513, %f514;
	setp.eq.f32 	%p99, %f506, 0f00000000;
	selp.f32 	%f516, %f507, %f515, %p99;
	setp.eq.f32 	%p100, %f506, 0f7F800000;
	selp.f32 	%f517, 0f7F800000, %f516, %p100;
	st.global.f32 	[%rd2], %f517;
	ret;

}
	// .globl	_Z18complex_exp_kernelPf
.visible .entry _Z18complex_exp_kernelPf(
	.param .u64 .ptr .align 1 _Z18complex_exp_kernelPf_param_0
)
{
	.local .align 4 .b8 	__local_depot4[28];
	.reg .b64 	%SP;
	.reg .b64 	%SPL;
	.reg .pred 	%p<57>;
	.reg .b16 	%rs<5>;
	.reg .b32 	%r<258>;
	.reg .b32 	%f<224>;
	.reg .b64 	%rd<113>;
	.reg .b64 	%fd<13>;

	mov.u64 	%SPL, __local_depot4;
	ld.param.u64 	%rd44, [_Z18complex_exp_kernelPf_param_0];
	add.u64 	%rd1, %SPL, 0;
	mov.f32 	%f43, 0fBE6F6D8D;
	mul.rn.f32 	%f44, %f43, %f43;
	fma.rn.f32 	%f45, %f44, 0fBE6F6D8D, 0f00000000;
	fma.rn.f32 	%f46, %f44, 0fB94D4153, 0f3C0885E4;
	fma.rn.f32 	%f47, %f46, %f44, 0fBE2AAAA8;
	fma.rn.f32 	%f48, %f47, %f45, 0fBE6F6D8D;
	mov.f32 	%f49, 0f00000000;
	sub.f32 	%f50, %f49, %f48;
	mul.f32 	%f1, %f50, 0f4137C563;
	add.f32 	%f51, %f44, 0f00000000;
	fma.rn.f32 	%f52, %f44, 0f37CBAC00, 0fBAB607ED;
	fma.rn.f32 	%f53, %f52, %f44, 0f3D2AAABB;
	fma.rn.f32 	%f54, %f53, %f44, 0fBEFFFFFF;
	fma.rn.f32 	%f55, %f54, %f51, 0f3F800000;
	mul.f32 	%f223, %f55, 0f4137C563;
	mov.b32 	%r1, %f223;
	and.b32  	%r2, %r1, 2147483647;
	setp.ne.s32 	%p1, %r2, 0;
	@%p1 bra 	$L__BB4_2;
	fma.rn.f32 	%f191, %f1, 0f3BBB989D, 0f3F000000;
	cvt.sat.f32.f32 	%f192, %f191;
	mov.f32 	%f193, 0f4B400001;
	mov.f32 	%f194, 0f437C0000;
	fma.rm.f32 	%f195, %f192, %f194, %f193;
	add.f32 	%f196, %f195, 0fCB40007F;
	neg.f32 	%f197, %f196;
	fma.rn.f32 	%f198, %f1, 0f3FB8AA3B, %f197;
	fma.rn.f32 	%f199, %f1, 0f32A57060, %f198;
	mov.b32 	%r225, %f195;
	shl.b32 	%r226, %r225, 23;
	mov.b32 	%f200, %r226;
	ex2.approx.ftz.f32 	%f201, %f199;
	mul.f32 	%f222, %f201, %f200;
	bra.uni 	$L__BB4_59;
$L__BB4_2:
	mov.b32 	%r3, %f1;
	and.b32  	%r4, %r3, 2147483647;
	setp.ne.s32 	%p2, %r4, 0;
	@%p2 bra 	$L__BB4_20;
	mul.f32 	%f157, %f223, 0f3F22F983;
	cvt.rni.s32.f32 	%r241, %f157;
	cvt.rn.f32.s32 	%f158, %r241;
	fma.rn.f32 	%f159, %f158, 0fBFC90FDA, %f223;
	fma.rn.f32 	%f160, %f158, 0fB3A22168, %f159;
	fma.rn.f32 	%f217, %f158, 0fA7C234C5, %f160;
	abs.f32 	%f5, %f223;
	setp.ltu.f32 	%p39, %f5, 0f47CE4780;
	mov.u32 	%r237, %r241;
	mov.f32 	%f216, %f217;
	@%p39 bra 	$L__BB4_11;
	setp.neu.f32 	%p40, %f5, 0f7F800000;
	@%p40 bra 	$L__BB4_6;
	mov.f32 	%f163, 0f00000000;
	mul.rn.f32 	%f216, %f223, %f163;
	mov.b32 	%r237, 0;
	bra.uni 	$L__BB4_11;
$L__BB4_6:
	shl.b32 	%r183, %r1, 8;
	or.b32  	%r6, %r183, -2147483648;
	mov.b64 	%rd97, 0;
	mov.b32 	%r234, 0;
	mov.u64 	%rd95, __cudart_i2opi_f;
	mov.u64 	%rd96, %rd1;
$L__BB4_7:
	.pragma "nounroll";
	ld.global.nc.u32 	%r184, [%rd95];
	mad.wide.u32 	%rd80, %r184, %r6, %rd97;
	shr.u64 	%rd97, %rd80, 32;
	st.local.u32 	[%rd96], %rd80;
	add.s32 	%r234, %r234, 1;
	add.s64 	%rd96, %rd96, 4;
	add.s64 	%rd95, %rd95, 4;
	setp.ne.s32 	%p41, %r234, 6;
	@%p41 bra 	$L__BB4_7;
	shr.u32 	%r185, %r1, 23;
	st.local.u32 	[%rd1+24], %rd97;
	and.b32  	%r9, %r185, 31;
	and.b32  	%r186, %r185, 224;
	add.s32 	%r187, %r186, -128;
	shr.u32 	%r188, %r187, 5;
	mul.wide.u32 	%rd81, %r188, 4;
	sub.s64 	%rd8, %rd1, %rd81;
	ld.local.u32 	%r235, [%rd8+24];
	ld.local.u32 	%r236, [%rd8+20];
	setp.eq.s32 	%p42, %r9, 0;
	@%p42 bra 	$L__BB4_10;
	shf.l.wrap.b32 	%r235, %r236, %r235, %r9;
	ld.local.u32 	%r189, [%rd8+16];
	shf.l.wrap.b32 	%r236, %r189, %r236, %r9;
$L__BB4_10:
	shr.u32 	%r190, %r235, 30;
	shf.l.wrap.b32 	%r191, %r236, %r235, 2;
	shl.b32 	%r192, %r236, 2;
	shr.u32 	%r193, %r191, 31;
	add.s32 	%r194, %r193, %r190;
	neg.s32 	%r195, %r194;
	setp.lt.s32 	%p43, %r1, 0;
	selp.b32 	%r237, %r195, %r194, %p43;
	xor.b32  	%r196, %r191, %r1;
	shr.s32 	%r197, %r191, 31;
	xor.b32  	%r198, %r197, %r191;
	xor.b32  	%r199, %r197, %r192;
	cvt.u64.u32 	%rd82, %r198;
	shl.b64 	%rd83, %rd82, 32;
	cvt.u64.u32 	%rd84, %r199;
	or.b64  	%rd85, %rd83, %rd84;
	cvt.rn.f64.s64 	%fd9, %rd85;
	mul.f64 	%fd10, %fd9, 0d3BF921FB54442D19;
	cvt.rn.f32.f64 	%f161, %fd10;
	neg.f32 	%f162, %f161;
	setp.lt.s32 	%p44, %r196, 0;
	selp.f32 	%f216, %f162, %f161, %p44;
$L__BB4_11:
	setp.ltu.f32 	%p45, %f5, 0f47CE4780;
	add.s32 	%r201, %r237, 1;
	mul.rn.f32 	%f164, %f216, %f216;
	and.b32  	%r202, %r237, 1;
	setp.eq.b32 	%p46, %r202, 1;
	selp.f32 	%f165, %f216, 0f3F800000, %p46;
	fma.rn.f32 	%f166, %f164, %f165, 0f00000000;
	fma.rn.f32 	%f167, %f164, 0f37CBAC00, 0fBAB607ED;
	selp.f32 	%f168, 0fB94D4153, %f167, %p46;
	selp.f32 	%f169, 0f3C0885E4, 0f3D2AAABB, %p46;
	fma.rn.f32 	%f170, %f168, %f164, %f169;
	selp.f32 	%f171, 0fBE2AAAA8, 0fBEFFFFFF, %p46;
	fma.rn.f32 	%f172, %f170, %f164, %f171;
	fma.rn.f32 	%f173, %f172, %f166, %f165;
	and.b32  	%r203, %r201, 2;
	setp.eq.s32 	%p47, %r203, 0;
	mov.f32 	%f174, 0f00000000;
	sub.f32 	%f175, %f174, %f173;
	selp.f32 	%f222, %f173, %f175, %p47;
	@%p45 bra 	$L__BB4_19;
	setp.neu.f32 	%p48, %f5, 0f7F800000;
	@%p48 bra 	$L__BB4_14;
	mov.f32 	%f178, 0f00000000;
	mul.rn.f32 	%f217, %f223, %f178;
	mov.b32 	%r241, 0;
	bra.uni 	$L__BB4_19;
$L__BB4_14:
	shl.b32 	%r205, %r1, 8;
	or.b32  	%r18, %r205, -2147483648;
	mov.b64 	%rd100, 0;
	mov.b32 	%r238, 0;
	mov.u64 	%rd98, __cudart_i2opi_f;
	mov.u64 	%rd99, %rd1;
$L__BB4_15:
	.pragma "nounroll";
	ld.global.nc.u32 	%r206, [%rd98];
	mad.wide.u32 	%rd88, %r206, %r18, %rd100;
	shr.u64 	%rd100, %rd88, 32;
	st.local.u32 	[%rd99], %rd88;
	add.s32 	%r238, %r238, 1;
	add.s64 	%rd99, %rd99, 4;
	add.s64 	%rd98, %rd98, 4;
	setp.ne.s32 	%p49, %r238, 6;
	@%p49 bra 	$L__BB4_15;
	shr.u32 	%r207, %r1, 23;
	st.local.u32 	[%rd1+24], %rd100;
	and.b32  	%r21, %r207, 31;
	and.b32  	%r208, %r207, 224;
	add.s32 	%r209, %r208, -128;
	shr.u32 	%r210, %r209, 5;
	mul.wide.u32 	%rd89, %r210, 4;
	sub.s64 	%rd15, %rd1, %rd89;
	ld.local.u32 	%r239, [%rd15+24];
	ld.local.u32 	%r240, [%rd15+20];
	setp.eq.s32 	%p50, %r21, 0;
	@%p50 bra 	$L__BB4_18;
	shf.l.wrap.b32 	%r239, %r240, %r239, %r21;
	ld.local.u32 	%r211, [%rd15+16];
	shf.l.wrap.b32 	%r240, %r211, %r240, %r21;
$L__BB4_18:
	shr.u32 	%r212, %r239, 30;
	shf.l.wrap.b32 	%r213, %r240, %r239, 2;
	shl.b32 	%r214, %r240, 2;
	shr.u32 	%r215, %r213, 31;
	add.s32 	%r216, %r215, %r212;
	neg.s32 	%r217, %r216;
	setp.lt.s32 	%p51, %r1, 0;
	selp.b32 	%r241, %r217, %r216, %p51;
	xor.b32  	%r218, %r213, %r1;
	shr.s32 	%r219, %r213, 31;
	xor.b32  	%r220, %r219, %r213;
	xor.b32  	%r221, %r219, %r214;
	cvt.u64.u32 	%rd90, %r220;
	shl.b64 	%rd91, %rd90, 32;
	cvt.u64.u32 	%rd92, %r221;
	or.b64  	%rd93, %rd91, %rd92;
	cvt.rn.f64.s64 	%fd11, %rd93;
	mul.f64 	%fd12, %fd11, 0d3BF921FB54442D19;
	cvt.rn.f32.f64 	%f176, %fd12;
	neg.f32 	%f177, %f176;
	setp.lt.s32 	%p52, %r218, 0;
	selp.f32 	%f217, %f177, %f176, %p52;
$L__BB4_19:
	mul.rn.f32 	%f179, %f217, %f217;
	and.b32  	%r223, %r241, 1;
	setp.eq.b32 	%p53, %r223, 1;
	selp.f32 	%f180, 0f3F800000, %f217, %p53;
	fma.rn.f32 	%f181, %f179, %f180, 0f00000000;
	fma.rn.f32 	%f182, %f179, 0f37CBAC00, 0fBAB607ED;
	selp.f32 	%f183, %f182, 0fB94D4153, %p53;
	selp.f32 	%f184, 0f3D2AAABB, 0f3C0885E4, %p53;
	fma.rn.f32 	%f185, %f183, %f179, %f184;
	selp.f32 	%f186, 0fBEFFFFFF, 0fBE2AAAA8, %p53;
	fma.rn.f32 	%f187, %f185, %f179, %f186;
	fma.rn.f32 	%f188, %f187, %f181, %f180;
	and.b32  	%r224, %r241, 2;
	setp.eq.s32 	%p54, %r224, 0;
	mov.f32 	%f189, 0f00000000;
	sub.f32 	%f190, %f189, %f188;
	selp.f32 	%f223, %f188, %f190, %p54;
	bra.uni 	$L__BB4_59;
$L__BB4_20:
	setp.lt.u32 	%p3, %r2, 2139095040;
	@%p3 bra 	$L__BB4_24;
	setp.eq.s32 	%p37, %r4, 2139095040;
	@%p37 bra 	$L__BB4_23;
	sub.f32 	%f222, %f223, %f223;
	mov.f32 	%f223, %f222;
	bra.uni 	$L__BB4_59;
$L__BB4_23:
	setp.gt.s32 	%p38, %r3, -1;
	sub.f32 	%f156, %f223, %f223;
	selp.f32 	%f222, %f1, 0f00000000, %p38;
	selp.f32 	%f223, %f156, 0f00000000, %p38;
	bra.uni 	$L__BB4_59;
$L__BB4_24:
	add.s32 	%r81, %r3, -1118925336;
	setp.gt.u32 	%p4, %r81, 9342556;
	@%p4 bra 	$L__BB4_42;
	add.f32 	%f103, %f1, 0fC322E3BC;
	fma.rn.f32 	%f104, %f103, 0f3BBB989D, 0f3F000000;
	cvt.sat.f32.f32 	%f105, %f104;
	mov.f32 	%f106, 0f4B400001;
	mov.f32 	%f107, 0f437C0000;
	fma.rm.f32 	%f108, %f105, %f107, %f106;
	add.f32 	%f109, %f108, 0fCB40007F;
	neg.f32 	%f110, %f109;
	fma.rn.f32 	%f111, %f103, 0f3FB8AA3B, %f110;
	fma.rn.f32 	%f112, %f103, 0f32A57060, %f111;
	mov.b32 	%r127, %f108;
	shl.b32 	%r128, %r127, 23;
	mov.b32 	%f113, %r128;
	ex2.approx.ftz.f32 	%f114, %f112;
	mul.f32 	%f115, %f114, %f113;
	mov.b32 	%r129, %f115;
	shr.u32 	%r130, %r129, 23;
	add.s32 	%r131, %r130, -19;
	and.b32  	%r132, %r129, 8388607;
	or.b32  	%r133, %r132, 2130706432;
	mov.b32 	%f17, %r133;
	cvt.u16.u32 	%rs1, %r131;
	shr.u16 	%rs2, %rs1, 15;
	add.s16 	%rs3, %rs1, %rs2;
	shr.s16 	%rs4, %rs3, 1;
	cvt.s32.s16 	%r134, %rs4;
	shl.b32 	%r135, %r134, 23;
	add.s32 	%r136, %r135, 1065353216;
	mov.b32 	%f18, %r136;
	sub.s32 	%r137, %r131, %r134;
	shl.b32 	%r138, %r137, 23;
	add.s32 	%r30, %r138, 1065353216;
	mul.f32 	%f116, %f223, 0f3F22F983;
	cvt.rni.s32.f32 	%r249, %f116;
	cvt.rn.f32.s32 	%f117, %r249;
	fma.rn.f32 	%f118, %f117, 0fBFC90FDA, %f223;
	fma.rn.f32 	%f119, %f117, 0fB3A22168, %f118;
	fma.rn.f32 	%f219, %f117, 0fA7C234C5, %f119;
	abs.f32 	%f20, %f223;
	setp.ltu.f32 	%p21, %f20, 0f47CE4780;
	mov.u32 	%r245, %r249;
	mov.f32 	%f218, %f219;
	@%p21 bra 	$L__BB4_33;
	setp.neu.f32 	%p22, %f20, 0f7F800000;
	@%p22 bra 	$L__BB4_28;
	mov.f32 	%f122, 0f00000000;
	mul.rn.f32 	%f218, %f223, %f122;
	mov.b32 	%r245, 0;
	bra.uni 	$L__BB4_33;
$L__BB4_28:
	shl.b32 	%r140, %r1, 8;
	or.b32  	%r32, %r140, -2147483648;
	mov.b64 	%rd103, 0;
	mov.b32 	%r242, 0;
	mov.u64 	%rd101, __cudart_i2opi_f;
	mov.u64 	%rd102, %rd1;
$L__BB4_29:
	.pragma "nounroll";
	ld.global.nc.u32 	%r141, [%rd101];
	mad.wide.u32 	%rd64, %r141, %r32, %rd103;
	shr.u64 	%rd103, %rd64, 32;
	st.local.u32 	[%rd102], %rd64;
	add.s32 	%r242, %r242, 1;
	add.s64 	%rd102, %rd102, 4;
	add.s64 	%rd101, %rd101, 4;
	setp.ne.s32 	%p23, %r242, 6;
	@%p23 bra 	$L__BB4_29;
	shr.u32 	%r142, %r1, 23;
	st.local.u32 	[%rd1+24], %rd103;
	and.b32  	%r35, %r142, 31;
	and.b32  	%r143, %r142, 224;
	add.s32 	%r144, %r143, -128;
	shr.u32 	%r145, %r144, 5;
	mul.wide.u32 	%rd65, %r145, 4;
	sub.s64 	%rd22, %rd1, %rd65;
	ld.local.u32 	%r243, [%rd22+24];
	ld.local.u32 	%r244, [%rd22+20];
	setp.eq.s32 	%p24, %r35, 0;
	@%p24 bra 	$L__BB4_32;
	shf.l.wrap.b32 	%r243, %r244, %r243, %r35;
	ld.local.u32 	%r146, [%rd22+16];
	shf.l.wrap.b32 	%r244, %r146, %r244, %r35;
$L__BB4_32:
	shr.u32 	%r147, %r243, 30;
	shf.l.wrap.b32 	%r148, %r244, %r243, 2;
	shl.b32 	%r149, %r244, 2;
	shr.u32 	%r150, %r148, 31;
	add.s32 	%r151, %r150, %r147;
	neg.s32 	%r152, %r151;
	setp.lt.s32 	%p25, %r1, 0;
	selp.b32 	%r245, %r152, %r151, %p25;
	xor.b32  	%r153, %r148, %r1;
	shr.s32 	%r154, %r148, 31;
	xor.b32  	%r155, %r154, %r148;
	xor.b32  	%r156, %r154, %r149;
	cvt.u64.u32 	%rd66, %r155;
	shl.b64 	%rd67, %rd66, 32;
	cvt.u64.u32 	%rd68, %r156;
	or.b64  	%rd69, %rd67, %rd68;
	cvt.rn.f64.s64 	%fd5, %rd69;
	mul.f64 	%fd6, %fd5, 0d3BF921FB54442D19;
	cvt.rn.f32.f64 	%f120, %fd6;
	neg.f32 	%f121, %f120;
	setp.lt.s32 	%p26, %r153, 0;
	selp.f32 	%f218, %f121, %f120, %p26;
$L__BB4_33:
	setp.ltu.f32 	%p27, %f20, 0f47CE4780;
	add.s32 	%r158, %r245, 1;
	mul.rn.f32 	%f123, %f218, %f218;
	and.b32  	%r159, %r245, 1;
	setp.eq.b32 	%p28, %r159, 1;
	selp.f32 	%f124, %f218, 0f3F800000, %p28;
	fma.rn.f32 	%f125, %f123, %f124, 0f00000000;
	fma.rn.f32 	%f126, %f123, 0f37CBAC00, 0fBAB607ED;
	selp.f32 	%f127, 0fB94D4153, %f126, %p28;
	selp.f32 	%f128, 0f3C0885E4, 0f3D2AAABB, %p28;
	fma.rn.f32 	%f129, %f127, %f123, %f128;
	selp.f32 	%f130, 0fBE2AAAA8, 0fBEFFFFFF, %p28;
	fma.rn.f32 	%f131, %f129, %f123, %f130;
	fma.rn.f32 	%f132, %f131, %f125, %f124;
	and.b32  	%r160, %r158, 2;
	setp.eq.s32 	%p29, %r160, 0;
	mov.f32 	%f133, 0f00000000;
	sub.f32 	%f134, %f133, %f132;
	selp.f32 	%f135, %f132, %f134, %p29;
	mul.f32 	%f136, %f135, %f17;
	mul.f32 	%f24, %f136, %f18;
	@%p27 bra 	$L__BB4_41;
	setp.neu.f32 	%p30, %f20, 0f7F800000;
	@%p30 bra 	$L__BB4_36;
	mov.f32 	%f139, 0f00000000;
	mul.rn.f32 	%f219, %f223, %f139;
	mov.b32 	%r249, 0;
	bra.uni 	$L__BB4_41;
$L__BB4_36:
	shl.b32 	%r162, %r1, 8;
	or.b32  	%r44, %r162, -2147483648;
	mov.b64 	%rd106, 0;
	mov.b32 	%r246, 0;
	mov.u64 	%rd104, __cudart_i2opi_f;
	mov.u64 	%rd105, %rd1;
$L__BB4_37:
	.pragma "nounroll";
	ld.global.nc.u32 	%r163, [%rd104];
	mad.wide.u32 	%rd72, %r163, %r44, %rd106;
	shr.u64 	%rd106, %rd72, 32;
	st.local.u32 	[%rd105], %rd72;
	add.s32 	%r246, %r246, 1;
	add.s64 	%rd105, %rd105, 4;
	add.s64 	%rd104, %rd104, 4;
	setp.ne.s32 	%p31, %r246, 6;
	@%p31 bra 	$L__BB4_37;
	shr.u32 	%r164, %r1, 23;
	st.local.u32 	[%rd1+24], %rd106;
	and.b32  	%r47, %r164, 31;
	and.b32  	%r165, %r164, 224;
	add.s32 	%r166, %r165, -128;
	shr.u32 	%r167, %r166, 5;
	mul.wide.u32 	%rd73, %r167, 4;
	sub.s64 	%rd29, %rd1, %rd73;
	ld.local.u32 	%r247, [%rd29+24];
	ld.local.u32 	%r248, [%rd29+20];
	setp.eq.s32 	%p32, %r47, 0;
	@%p32 bra 	$L__BB4_40;
	shf.l.wrap.b32 	%r247, %r248, %r247, %r47;
	ld.local.u32 	%r168, [%rd29+16];
	shf.l.wrap.b32 	%r248, %r168, %r248, %r47;
$L__BB4_40:
	shr.u32 	%r169, %r247, 30;
	shf.l.wrap.b32 	%r170, %r248, %r247, 2;
	shl.b32 	%r171, %r248, 2;
	shr.u32 	%r172, %r170, 31;
	add.s32 	%r173, %r172, %r169;
	neg.s32 	%r174, %r173;
	setp.lt.s32 	%p33, %r1, 0;
	selp.b32 	%r249, %r174, %r173, %p33;
	xor.b32  	%r175, %r170, %r1;
	shr.s32 	%r176, %r170, 31;
	xor.b32  	%r177, %r176, %r170;
	xor.b32  	%r178, %r176, %r171;
	cvt.u64.u32 	%rd74, %r177;
	shl.b64 	%rd75, %rd74, 32;
	cvt.u64.u32 	%rd76, %r178;
	or.b64  	%rd77, %rd75, %rd76;
	cvt.rn.f64.s64 	%fd7, %rd77;
	mul.f64 	%fd8, %fd7, 0d3BF921FB54442D19;
	cvt.rn.f32.f64 	%f137, %fd8;
	neg.f32 	%f138, %f137;
	setp.lt.s32 	%p34, %r175, 0;
	selp.f32 	%f219, %f138, %f137, %p34;
$L__BB4_41:
	mov.b32 	%f140, %r30;
	mul.rn.f32 	%f141, %f219, %f219;
	and.b32  	%r180, %r249, 1;
	setp.eq.b32 	%p35, %r180, 1;
	selp.f32 	%f142, 0f3F800000, %f219, %p35;
	fma.rn.f32 	%f143, %f141, %f142, 0f00000000;
	fma.rn.f32 	%f144, %f141, 0f37CBAC00, 0fBAB607ED;
	selp.f32 	%f145, %f144, 0fB94D4153, %p35;
	selp.f32 	%f146, 0f3D2AAABB, 0f3C0885E4, %p35;
	fma.rn.f32 	%f147, %f145, %f141, %f146;
	selp.f32 	%f148, 0fBEFFFFFF, 0fBE2AAAA8, %p35;
	fma.rn.f32 	%f149, %f147, %f141, %f148;
	fma.rn.f32 	%f150, %f149, %f143, %f142;
	and.b32  	%r181, %r249, 2;
	setp.eq.s32 	%p36, %r181, 0;
	mov.f32 	%f151, 0f00000000;
	sub.f32 	%f152, %f151, %f150;
	selp.f32 	%f153, %f150, %f152, %p36;
	mul.f32 	%f154, %f153, %f17;
	mul.f32 	%f155, %f154, %f18;
	mul.f32 	%f223, %f155, %f140;
	mul.f32 	%f222, %f24, %f140;
	bra.uni 	$L__BB4_59;
$L__BB4_42:
	mul.f32 	%f56, %f223, 0f3F22F983;
	cvt.rni.s32.f32 	%r257, %f56;
	cvt.rn.f32.s32 	%f57, %r257;
	fma.rn.f32 	%f58, %f57, 0fBFC90FDA, %f223;
	fma.rn.f32 	%f59, %f57, 0fB3A22168, %f58;
	fma.rn.f32 	%f221, %f57, 0fA7C234C5, %f59;
	abs.f32 	%f31, %f223;
	setp.ltu.f32 	%p5, %f31, 0f47CE4780;
	mov.u32 	%r253, %r257;
	mov.f32 	%f220, %f221;
	@%p5 bra 	$L__BB4_50;
	setp.neu.f32 	%p6, %f31, 0f7F800000;
	@%p6 bra 	$L__BB4_45;
	mov.f32 	%f62, 0f00000000;
	mul.rn.f32 	%f220, %f223, %f62;
	mov.b32 	%r253, 0;
	bra.uni 	$L__BB4_50;
$L__BB4_45:
	shl.b32 	%r83, %r1, 8;
	or.b32  	%r57, %r83, -2147483648;
	mov.b64 	%rd109, 0;
	mov.b32 	%r250, 0;
	mov.u64 	%rd107, __cudart_i2opi_f;
	mov.u64 	%rd108, %rd1;
$L__BB4_46:
	.pragma "nounroll";
	ld.global.nc.u32 	%r84, [%rd107];
	mad.wide.u32 	%rd48, %r84, %r57, %rd109;
	shr.u64 	%rd109, %rd48, 32;
	st.local.u32 	[%rd108], %rd48;
	add.s32 	%r250, %r250, 1;
	add.s64 	%rd108, %rd108, 4;
	add.s64 	%rd107, %rd107, 4;
	setp.ne.s32 	%p7, %r250, 6;
	@%p7 bra 	$L__BB4_46;
	shr.u32 	%r85, %r1, 23;
	st.local.u32 	[%rd1+24], %rd109;
	and.b32  	%r60, %r85, 31;
	and.b32  	%r86, %r85, 224;
	add.s32 	%r87, %r86, -128;
	shr.u32 	%r88, %r87, 5;
	mul.wide.u32 	%rd49, %r88, 4;
	sub.s64 	%rd36, %rd1, %rd49;
	ld.local.u32 	%r251, [%rd36+24];
	ld.local.u32 	%r252, [%rd36+20];
	setp.eq.s32 	%p8, %r60, 0;
	@%p8 bra 	$L__BB4_49;
	shf.l.wrap.b32 	%r251, %r252, %r251, %r60;
	ld.local.u32 	%r89, [%rd36+16];
	shf.l.wrap.b32 	%r252, %r89, %r252, %r60;
$L__BB4_49:
	shr.u32 	%r90, %r251, 30;
	shf.l.wrap.b32 	%r91, %r252, %r251, 2;
	shl.b32 	%r92, %r252, 2;
	shr.u32 	%r93, %r91, 31;
	add.s32 	%r94, %r93, %r90;
	neg.s32 	%r95, %r94;
	setp.lt.s32 	%p9, %r1, 0;
	selp.b32 	%r253, %r95, %r94, %p9;
	xor.b32  	%r96, %r91, %r1;
	shr.s32 	%r97, %r91, 31;
	xor.b32  	%r98, %r97, %r91;
	xor.b32  	%r99, %r97, %r92;
	cvt.u64.u32 	%rd50, %r98;
	shl.b64 	%rd51, %rd50, 32;
	cvt.u64.u32 	%rd52, %r99;
	or.b64  	%rd53, %rd51, %rd52;
	cvt.rn.f64.s64 	%fd1, %rd53;
	mul.f64 	%fd2, %fd1, 0d3BF921FB54442D19;
	cvt.rn.f32.f64 	%f60, %fd2;
	neg.f32 	%f61, %f60;
	setp.lt.s32 	%p10, %r96, 0;
	selp.f32 	%f220, %f61, %f60, %p10;
$L__BB4_50:
	setp.ltu.f32 	%p11, %f31, 0f47CE4780;
	add.s32 	%r101, %r253, 1;
	mul.rn.f32 	%f63, %f220, %f220;
	and.b32  	%r102, %r253, 1;
	setp.eq.b32 	%p12, %r102, 1;
	selp.f32 	%f64, %f220, 0f3F800000, %p12;
	fma.rn.f32 	%f65, %f63, %f64, 0f00000000;
	fma.rn.f32 	%f66, %f63, 0f37CBAC00, 0fBAB607ED;
	selp.f32 	%f67, 0fB94D4153, %f66, %p12;
	selp.f32 	%f68, 0f3C0885E4, 0f3D2AAABB, %p12;
	fma.rn.f32 	%f69, %f67, %f63, %f68;
	selp.f32 	%f70, 0fBE2AAAA8, 0fBEFFFFFF, %p12;
	fma.rn.f32 	%f71, %f69, %f63, %f70;
	fma.rn.f32 	%f72, %f71, %f65, %f64;
	and.b32  	%r103, %r101, 2;
	setp.eq.s32 	%p13, %r103, 0;
	mov.f32 	%f73, 0f00000000;
	sub.f32 	%f74, %f73, %f72;
	selp.f32 	%f35, %f72, %f74, %p13;
	@%p11 bra 	$L__BB4_58;
	setp.neu.f32 	%p14, %f31, 0f7F800000;
	@%p14 bra 	$L__BB4_53;
	mov.f32 	%f77, 0f00000000;
	mul.rn.f32 	%f221, %f223, %f77;
	mov.b32 	%r257, 0;
	bra.uni 	$L__BB4_58;
$L__BB4_53:
	shl.b32 	%r105, %r1, 8;
	or.b32  	%r69, %r105, -2147483648;
	mov.b64 	%rd112, 0;
	mov.b32 	%r254, 0;
	mov.u64 	%rd110, __cudart_i2opi_f;
	mov.u64 	%rd111, %rd1;
$L__BB4_54:
	.pragma "nounroll";
	ld.global.nc.u32 	%r106, [%rd110];
	mad.wide.u32 	%rd56, %r106, %r69, %rd112;
	shr.u64 	%rd112, %rd56, 32;
	st.local.u32 	[%rd111], %rd56;
	add.s32 	%r254, %r254, 1;
	add.s64 	%rd111, %rd111, 4;
	add.s64 	%rd110, %rd110, 4;
	setp.ne.s32 	%p15, %r254, 6;
	@%p15 bra 	$L__BB4_54;
	shr.u32 	%r107, %r1, 23;
	st.local.u32 	[%rd1+24], %rd112;
	and.b32  	%r72, %r107, 31;
	and.b32  	%r108, %r107, 224;
	add.s32 	%r109, %r108, -128;
	shr.u32 	%r110, %r109, 5;
	mul.wide.u32 	%rd57, %r110, 4;
	sub.s64 	%rd43, %rd1, %rd57;
	ld.local.u32 	%r255, [%rd43+24];
	ld.local.u32 	%r256, [%rd43+20];
	setp.eq.s32 	%p16, %r72, 0;
	@%p16 bra 	$L__BB4_57;
	shf.l.wrap.b32 	%r255, %r256, %r255, %r72;
	ld.local.u32 	%r111, [%rd43+16];
	shf.l.wrap.b32 	%r256, %r111, %r256, %r72;
$L__BB4_57:
	shr.u32 	%r112, %r255, 30;
	shf.l.wrap.b32 	%r113, %r256, %r255, 2;
	shl.b32 	%r114, %r256, 2;
	shr.u32 	%r115, %r113, 31;
	add.s32 	%r116, %r115, %r112;
	neg.s32 	%r117, %r116;
	setp.lt.s32 	%p17, %r1, 0;
	selp.b32 	%r257, %r117, %r116, %p17;
	xor.b32  	%r118, %r113, %r1;
	shr.s32 	%r119, %r113, 31;
	xor.b32  	%r120, %r119, %r113;
	xor.b32  	%r121, %r119, %r114;
	cvt.u64.u32 	%rd58, %r120;
	shl.b64 	%rd59, %rd58, 32;
	cvt.u64.u32 	%rd60, %r121;
	or.b64  	%rd61, %rd59, %rd60;
	cvt.rn.f64.s64 	%fd3, %rd61;
	mul.f64 	%fd4, %fd3, 0d3BF921FB54442D19;
	cvt.rn.f32.f64 	%f75, %fd4;
	neg.f32 	%f76, %f75;
	setp.lt.s32 	%p18, %r118, 0;
	selp.f32 	%f221, %f76, %f75, %p18;
$L__BB4_58:
	fma.rn.f32 	%f78, %f1, 0f3BBB989D, 0f3F000000;
	cvt.sat.f32.f32 	%f79, %f78;
	mov.f32 	%f80, 0f4B400001;
	mov.f32 	%f81, 0f437C0000;
	fma.rm.f32 	%f82, %f79, %f81, %f80;
	add.f32 	%f83, %f82, 0fCB40007F;
	neg.f32 	%f84, %f83;
	fma.rn.f32 	%f85, %f1, 0f3FB8AA3B, %f84;
	fma.rn.f32 	%f86, %f1, 0f32A57060, %f85;
	ex2.approx.ftz.f32 	%f87, %f86;
	mov.b32 	%r123, %f82;
	shl.b32 	%r124, %r123, 23;
	mov.b32 	%f88, %r124;
	mul.f32 	%f89, %f87, %f88;
	mul.rn.f32 	%f90, %f221, %f221;
	and.b32  	%r125, %r257, 1;
	setp.eq.b32 	%p19, %r125, 1;
	selp.f32 	%f91, 0f3F800000, %f221, %p19;
	fma.rn.f32 	%f92, %f90, %f91, 0f00000000;
	fma.rn.f32 	%f93, %f90, 0f37CBAC00, 0fBAB607ED;
	selp.f32 	%f94, %f93, 0fB94D4153, %p19;
	selp.f32 	%f95, 0f3D2AAABB, 0f3C0885E4, %p19;
	fma.rn.f32 	%f96, %f94, %f90, %f95;
	selp.f32 	%f97, 0fBEFFFFFF, 0fBE2AAAA8, %p19;
	fma.rn.f32 	%f98, %f96, %f90, %f97;
	fma.rn.f32 	%f99, %f98, %f92, %f91;
	and.b32  	%r126, %r257, 2;
	setp.eq.s32 	%p20, %r126, 0;
	mov.f32 	%f100, 0f00000000;
	sub.f32 	%f101, %f100, %f99;
	selp.f32 	%f102, %f99, %f101, %p20;
	mul.f32 	%f223, %f89, %f102;
	mul.f32 	%f222, %f89, %f35;
$L__BB4_59:
	cvta.to.global.u64 	%rd94, %rd44;
	abs.f32 	%f202, %f222;
	abs.f32 	%f203, %f223;
	mov.b32 	%r227, %f203;
	mov.b32 	%r228, %f202;
	min.s32 	%r229, %r227, %r228;
	mov.b32 	%f204, %r229;
	max.s32 	%r230, %r228, %r227;
	mov.b32 	%f205, %r230;
	and.b32  	%r231, %r230, -33554432;
	xor.b32  	%r232, %r231, 2122317824;
	mov.b32 	%f206, %r232;
	mul.f32 	%f207, %f204, %f206;
	mul.f32 	%f208, %f205, %f206;
	mul.f32 	%f209, %f207, %f207;
	fma.rn.f32 	%f210, %f208, %f208, %f209;
	sqrt.rn.f32 	%f211, %f210;
	or.b32  	%r233, %r231, 8388608;
	mov.b32 	%f212, %r233;
	mul.f32 	%f213, %f211, %f212;
	setp.eq.f32 	%p55, %f204, 0f00000000;
	selp.f32 	%f214, %f205, %f213, %p55;
	setp.eq.f32 	%p56, %f204, 0f7F800000;
	selp.f32 	%f215, 0f7F800000, %f214, %p56;
	st.global.f32 	[%rd94], %f215;
	ret;

}
	// .globl	_Z19complex_proj_kernelPf
.visible .entry _Z19complex_proj_kernelPf(
	.param .u64 .ptr .align 1 _Z19complex_proj_kernelPf_param_0
)
{
	.reg .pred 	%p<6>;
	.reg .b32 	%r<8>;
	.reg .b32 	%f<36>;
	.reg .b64 	%rd<3>;

	ld.param.u64 	%rd1, [_Z19complex_proj_kernelPf_param_0];
	mov.f32 	%f1, 0fBE6F6D8D;
	mul.rn.f32 	%f2, %f1, %f1;
	fma.rn.f32 	%f3, %f2, 0fBE6F6D8D, 0f00000000;
	fma.rn.f32 	%f4, %f2, 0fB94D4153, 0f3C0885E4;
	fma.rn.f32 	%f5, %f4, %f2, 0fBE2AAAA8;
	fma.rn.f32 	%f6, %f5, %f3, 0fBE6F6D8D;
	mov.f32 	%f7, 0f00000000;
	sub.f32 	%f8, %f7, %f6;
	mul.f32 	%f9, %f8, 0f4137C563;
	add.f32 	%f10, %f2, 0f00000000;
	fma.rn.f32 	%f11, %f2, 0f37CBAC00, 0fBAB607ED;
	fma.rn.f32 	%f12, %f11, %f2, 0f3D2AAABB;
	fma.rn.f32 	%f13, %f12, %f2, 0fBEFFFFFF;
	fma.rn.f32 	%f14, %f13, %f10, 0f3F800000;
	mul.f32 	%f15, %f14, 0f4137C563;
	abs.f32 	%f16, %f9;
	setp.neu.f32 	%p1, %f16, 0f7F800000;
	abs.f32 	%f17, %f15;
	setp.neu.f32 	%p2, %f17, 0f7F800000;
	and.pred  	%p3, %p1, %p2;
	copysign.f32 	%f19, %f15, %f7;
	selp.f32 	%f20, %f9, 0f7F800000, %p3;
	selp.f32 	%f21, %f15, %f19, %p3;
	cvta.to.global.u64 	%rd2, %rd1;
	abs.f32 	%f22, %f20;
	abs.f32 	%f23, %f21;
	mov.b32 	%r1, %f23;
	mov.b32 	%r2, %f22;
	min.s32 	%r3, %r1, %r2;
	mov.b32 	%f24, %r3;
	max.s32 	%r4, %r2, %r1;
	mov.b32 	%f25, %r4;
	and.b32  	%r5, %r4, -33554432;
	xor.b32  	%r6, %r5, 2122317824;
	mov.b32 	%f26, %r6;
	mul.f32 	%f27, %f24, %f26;
	mul.f32 	%f28, %f25, %f26;
	mul.f32 	%f29, %f27, %f27;
	fma.rn.f32 	%f30, %f28, %f28, %f29;
	sqrt.rn.f32 	%f31, %f30;
	or.b32  	%r7, %r5, 8388608;
	mov.b32 	%f32, %r7;
	mul.f32 	%f33, %f31, %f32;
	setp.eq.f32 	%p4, %f24, 0f00000000;
	selp.f32 	%f34, %f25, %f33, %p4;
	setp.eq.f32 	%p5, %f24, 0f7F800000;
	selp.f32 	%f35, 0f7F800000, %f34, %p5;
	st.global.f32 	[%rd2], %f35;
	ret;

}
	// .globl	_Z19complex_conj_kernelPf
.visible .entry _Z19complex_conj_kernelPf(
	.param .u64 .ptr .align 1 _Z19complex_conj_kernelPf_param_0
)
{
	.reg .pred 	%p<3>;
	.reg .b32 	%r<8>;
	.reg .b32 	%f<30>;
	.reg .b64 	%rd<3>;

	ld.param.u64 	%rd1, [_Z19complex_conj_kernelPf_param_0];
	mov.f32 	%f1, 0fBE6F6D8D;
	mul.rn.f32 	%f2, %f1, %f1;
	fma.rn.f32 	%f3, %f2, 0fBE6F6D8D, 0f00000000;
	fma.rn.f32 	%f4, %f2, 0fB94D4153, 0f3C0885E4;
	fma.rn.f32 	%f5, %f4, %f2, 0fBE2AAAA8;
	fma.rn.f32 	%f6, %f5, %f3, 0fBE6F6D8D;
	mov.f32 	%f7, 0f00000000;
	sub.f32 	%f8, %f7, %f6;
	mul.f32 	%f9, %f8, 0f4137C563;
	cvta.to.global.u64 	%rd2, %rd1;
	add.f32 	%f10, %f2, 0f00000000;
	fma.rn.f32 	%f11, %f2, 0f37CBAC00, 0fBAB607ED;
	fma.rn.f32 	%f12, %f11, %f2, 0f3D2AAABB;
	fma.rn.f32 	%f13, %f12, %f2, 0fBEFFFFFF;
	fma.rn.f32 	%f14, %f13, %f10, 0f3F800000;
	mul.f32 	%f15, %f14, 0fC137C563;
	abs.f32 	%f16, %f9;
	abs.f32 	%f17, %f15;
	mov.b32 	%r1, %f17;
	mov.b32 	%r2, %f16;
	min.s32 	%r3, %r1, %r2;
	mov.b32 	%f18, %r3;
	max.s32 	%r4, %r2, %r1;
	mov.b32 	%f19, %r4;
	and.b32  	%r5, %r4, -33554432;
	xor.b32  	%r6, %r5, 2122317824;
	mov.b32 	%f20, %r6;
	mul.f32 	%f21, %f18, %f20;
	mul.f32 	%f22, %f19, %f20;
	mul.f32 	%f23, %f21, %f21;
	fma.rn.f32 	%f24, %f22, %f22, %f23;
	sqrt.rn.f32 	%f25, %f24;
	or.b32  	%r7, %r5, 8388608;
	mov.b32 	%f26, %r7;
	mul.f32 	%f27, %f25, %f26;
	setp.eq.f32 	%p1, %f18, 0f00000000;
	selp.f32 	%f28, %f19, %f27, %p1;
	setp.eq.f32 	%p2, %f18, 0f7F800000;
	selp.f32 	%f29, 0f7F800000, %f28, %p2;
	st.global.f32 	[%rd2], %f29;
	ret;

}


// ===== COMPILED SASS (sm_100) =====

	.target	sm_100

	.elftype	@"ET_EXEC"


//--------------------- .note.nv.tkinfo           --------------------------
	.section	.note.nv.tkinfo,"",@"SHT_NOTE"
	.sectionflags	@"SHF_NOTE_NV_TKINFO"
	.tkinfo
        /*0018*/ 	.word	0x00000002
        /*0030*/ 	.string	""
        /*0030*/ 	.string	"ptxas"
        /*0030*/ 	.string	"Cuda compilation tools, release 13.0, V13.0.88"
        /*0030*/ 	.string	"Build cuda_13.0.r13.0/compiler.36424714_0"
        /*0030*/ 	.string	"-arch sm_100 -m 64 "



//--------------------- .note.nv.cuinfo           --------------------------
	.section	.note.nv.cuinfo,"",@"SHT_NOTE"
	.sectionflags	@"SHF_NOTE_NV_CUINFO"
        /*0018*/ 	.short	0x0002
        /*001a*/ 	.short	0x0064
        /*001c*/ 	.short	0x0082
	.zero		2


//--------------------- .nv.info                  --------------------------
	.section	.nv.info,"",@"SHT_CUDA_INFO"
	.align	4


	//----- nvinfo : EIATTR_REGCOUNT
	.align		4
        /*0000*/ 	.byte	0x04, 0x2f
        /*0002*/ 	.short	(.L_30 - .L_29)
	.align		4
.L_29:
        /*0004*/ 	.word	index@(_Z20complex_asinh_kernelPf)
        /*0008*/ 	.word	0x0000001a


	//----- nvinfo : EIATTR_FRAME_SIZE
	.align		4
.L_30:
        /*000c*/ 	.byte	0x04, 0x11
        /*000e*/ 	.short	(.L_32 - .L_31)
	.align		4
.L_31:
        /*0010*/ 	.word	index@($__internal_11_$__cuda_sm3x_div_rn_noftz_f32_slowpath)
        /*0014*/ 	.word	0x00000000


	//----- nvinfo : EIATTR_FRAME_SIZE
	.align		4
.L_32:
        /*0018*/ 	.byte	0x04, 0x11
        /*001a*/ 	.short	(.L_34 - .L_33)
	.align		4
.L_33:
        /*001c*/ 	.word	index@($__internal_10_$__cuda_sm20_sqrt_rn_f32_slowpath)
        /*0020*/ 	.word	0x00000000


	//----- nvinfo : EIATTR_FRAME_SIZE
	.align		4
.L_34:
        /*0024*/ 	.byte	0x04, 0x11
        /*0026*/ 	.short	(.L_36 - .L_35)
	.align		4
.L_35:
        /*0028*/ 	.word	index@(_Z20complex_asinh_kernelPf)
        /*002c*/ 	.word	0x00000000


	//----- nvinfo : EIATTR_REGCOUNT
	.align		4
.L_36:
        /*0030*/ 	.byte	0x04, 0x2f
        /*0032*/ 	.short	(.L_38 - .L_37)
	.align		4
.L_37:
        /*0034*/ 	.word	index@(_Z20complex_acosh_kernelPf)
        /*0038*/ 	.word	0x00000018


	//----- nvinfo : EIATTR_FRAME_SIZE
	.align		4
.L_38:
        /*003c*/ 	.byte	0x04, 0x11
        /*003e*/ 	.short	(.L_40 - .L_39)
	.align		4
.L_39:
        /*0040*/ 	.word	index@($__internal_9_$__cuda_sm3x_div_rn_noftz_f32_slowpath)
        /*0044*/ 	.word	0x00000000


	//----- nvinfo : EIATTR_FRAME_SIZE
	.align		4
.L_40:
        /*0048*/ 	.byte	0x04, 0x11
        /*004a*/ 	.short	(.L_42 - .L_41)
	.align		4
.L_41:
        /*004c*/ 	.word	index@($__internal_8_$__cuda_sm20_sqrt_rn_f32_slowpath)
        /*0050*/ 	.word	0x00000000


	//----- nvinfo : EIATTR_FRAME_SIZE
	.align		4
.L_42:
        /*0054*/ 	.byte	0x04, 0x11
        /*0056*/ 	.short	(.L_44 - .L_43)
	.align		4
.L_43:
        /*0058*/ 	.word	index@(_Z20complex_acosh_kernelPf)
        /*005c*/ 	.word	0x00000000


	//----- nvinfo : EIATTR_REGCOUNT
	.align		4
.L_44:
        /*0060*/ 	.byte	0x04, 0x2f
        /*0062*/ 	.short	(.L_46 - .L_45)
	.align		4
.L_45:
        /*0064*/ 	.word	index@(_Z20complex_atanh_kernelPf)
        /*0068*/ 	.word	0x00000014


	//----- nvinfo : EIATTR_FRAME_SIZE
	.align		4
.L_46:
        /*006c*/ 	.byte	0x04, 0x11
        /*006e*/ 	.short	(.L_48 - .L_47)
	.align		4
.L_47:
        /*0070*/ 	.word	index@($__internal_7_$__cuda_sm3x_div_rn_noftz_f32_slowpath)
        /*0074*/ 	.word	0x00000000


	//----- nvinfo : EIATTR_FRAME_SIZE
	.align		4
.L_48:
        /*0078*/ 	.byte	0x04, 0x11
        /*007a*/ 	.short	(.L_50 - .L_49)
	.align		4
.L_49:
        /*007c*/ 	.word	index@($__internal_6_$__cuda_sm20_sqrt_rn_f32_slowpath)
        /*0080*/ 	.word	0x00000000


	//----- nvinfo : EIATTR_FRAME_SIZE
	.align		4
.L_50:
        /*0084*/ 	.byte	0x04, 0x11
        /*0086*/ 	.short	(.L_52 - .L_51)
	.align		4
.L_51:
        /*0088*/ 	.word	index@($__internal_5_$__cuda_sm20_rcp_rn_f32_slowpath)
        /*008c*/ 	.word	0x00000000


	//----- nvinfo : EIATTR_FRAME_SIZE
	.align		4
.L_52:
        /*0090*/ 	.byte	0x04, 0x11
        /*0092*/ 	.short	(.L_54 - .L_53)
	.align		4
.L_53:
        /*0094*/ 	.word	index@(_Z20complex_atanh_kernelPf)
        /*0098*/ 	.word	0x00000000


	//----- nvinfo : EIATTR_REGCOUNT
	.align		4
.L_54:
        /*009c*/ 	.byte	0x04, 0x2f
        /*009e*/ 	.short	(.L_56 - .L_55)
	.align		4
.L_55:
        /*00a0*/ 	.word	index@(_Z18complex_log_kernelPf)
        /*00a4*/ 	.word	0x0000001c


	//----- nvinfo : EIATTR_FRAME_SIZE
	.align		4
.L_56:
        /*00a8*/ 	.byte	0x04, 0x11
        /*00aa*/ 	.short	(.L_58 - .L_57)
	.align		4
.L_57:
        /*00ac*/ 	.word	index@($__internal_4_$__cuda_sm3x_div_rn_noftz_f32_slowpath)
        /*00b0*/ 	.word	0x00000000


	//----- nvinfo : EIATTR_FRAME_SIZE
	.align		4
.L_58:
        /*00b4*/ 	.byte	0x04, 0x11
        /*00b6*/ 	.short	(.L_60 - .L_59)
	.align		4
.L_59:
        /*00b8*/ 	.word	index@($__internal_3_$__cuda_sm20_sqrt_rn_f32_slowpath)
        /*00bc*/ 	.word	0x00000000


	//----- nvinfo : EIATTR_FRAME_SIZE
	.align		4
.L_60:
        /*00c0*/ 	.byte	0x04, 0x11
        /*00c2*/ 	.short	(.L_62 - .L_61)
	.align		4
.L_61:
        /*00c4*/ 	.word	index@(_Z18complex_log_kernelPf)
        /*00c8*/ 	.word	0x00000000


	//----- nvinfo : EIATTR_REGCOUNT
	.align		4
.L_62:
        /*00cc*/ 	.byte	0x04, 0x2f
        /*00ce*/ 	.short	(.L_64 - .L_63)
	.align		4
.L_63:
        /*00d0*/ 	.word	index@(_Z18complex_exp_kernelPf)
        /*00d4*/ 	.word	0x0000001a


	//----- nvinfo : EIATTR_FRAME_SIZE
	.align		4
.L_64:
        /*00d8*/ 	.byte	0x04, 0x11
        /*00da*/ 	.short	(.L_66 - .L_65)
	.align		4
.L_65:
        /*00dc*/ 	.word	index@($__internal_2_$__cuda_sm20_sqrt_rn_f32_slowpath)
        /*00e0*/ 	.word	0x00000000


	//----- nvinfo : EIATTR_FRAME_SIZE
	.align		4
.L_66:
        /*00e4*/ 	.byte	0x04, 0x11
        /*00e6*/ 	.short	(.L_68 - .L_67)
	.align		4
.L_67:
        /*00e8*/ 	.word	index@(_Z18complex_exp_kernelPf)
        /*00ec*/ 	.word	0x00000000


	//----- nvinfo : EIATTR_REGCOUNT
	.align		4
.L_68:
        /*00f0*/ 	.byte	0x04, 0x2f
        /*00f2*/ 	.short	(.L_70 - .L_69)
	.align		4
.L_69:
        /*00f4*/ 	.word	index@(_Z19complex_proj_kernelPf)
        /*00f8*/ 	.word	0x0000000b


	//----- nvinfo : EIATTR_FRAME_SIZE
	.align		4
.L_70:
        /*00fc*/ 	.byte	0x04, 0x11
        /*00fe*/ 	.short	(.L_72 - .L_71)
	.align		4
.L_71:
        /*0100*/ 	.word	index@($__internal_1_$__cuda_sm20_sqrt_rn_f32_slowpath)
        /*0104*/ 	.word	0x00000000


	//----- nvinfo : EIATTR_FRAME_SIZE
	.align		4
.L_72:
        /*0108*/ 	.byte	0x04, 0x11
        /*010a*/ 	.short	(.L_74 - .L_73)
	.align		4
.L_73:
        /*010c*/ 	.word	index@(_Z19complex_proj_kernelPf)
        /*0110*/ 	.word	0x00000000


	//----- nvinfo : EIATTR_REGCOUNT
	.align		4
.L_74:
        /*0114*/ 	.byte	0x04, 0x2f
        /*0116*/ 	.short	(.L_76 - .L_75)
	.align		4
.L_75:
        /*0118*/ 	.word	index@(_Z19complex_conj_kernelPf)
        /*011c*/ 	.word	0x0000000b


	//----- nvinfo : EIATTR_FRAME_SIZE
	.align		4
.L_76:
        /*0120*/ 	.byte	0x04, 0x11
        /*0122*/ 	.short	(.L_78 - .L_77)
	.align		4
.L_77:
        /*0124*/ 	.word	index@($__internal_0_$__cuda_sm20_sqrt_rn_f32_slowpath)
        /*0128*/ 	.word	0x00000000


	//----- nvinfo : EIATTR_FRAME_SIZE
	.align		4
.L_78:
        /*012c*/ 	.byte	0x04, 0x11
        /*012e*/ 	.short	(.L_80 - .L_79)
	.align		4
.L_79:
        /*0130*/ 	.word	index@(_Z19complex_conj_kernelPf)
        /*0134*/ 	.word	0x00000000


	//----- nvinfo : EIATTR_MIN_STACK_SIZE
	.align		4
.L_80:
        /*0138*/ 	.byte	0x04, 0x12
        /*013a*/ 	.short	(.L_82 - .L_81)
	.align		4
.L_81:
        /*013c*/ 	.word	index@(_Z19complex_conj_kernelPf)
        /*0140*/ 	.word	0x00000000


	//----- nvinfo : EIATTR_MIN_STACK_SIZE
	.align		4
.L_82:
        /*0144*/ 	.byte	0x04, 0x12
        /*0146*/ 	.short	(.L_84 - .L_83)
	.align		4
.L_83:
        /*0148*/ 	.word	index@(_Z19complex_proj_kernelPf)
        /*014c*/ 	.word	0x00000000


	//----- nvinfo : EIATTR_MIN_STACK_SIZE
	.align		4
.L_84:
        /*0150*/ 	.byte	0x04, 0x12
        /*0152*/ 	.short	(.L_86 - .L_85)
	.align		4
.L_85:
        /*0154*/ 	.word	index@(_Z18complex_exp_kernelPf)
        /*0158*/ 	.word	0x00000000


	//----- nvinfo : EIATTR_MIN_STACK_SIZE
	.align		4
.L_86:
        /*015c*/ 	.byte	0x04, 0x12
        /*015e*/ 	.short	(.L_88 - .L_87)
	.align		4
.L_87:
        /*0160*/ 	.word	index@(_Z18complex_log_kernelPf)
        /*0164*/ 	.word	0x00000000


	//----- nvinfo : EIATTR_MIN_STACK_SIZE
	.align		4
.L_88:
        /*0168*/ 	.byte	0x04, 0x12
        /*016a*/ 	.short	(.L_90 - .L_89)
	.align		4
.L_89:
        /*016c*/ 	.word	index@(_Z20complex_atanh_kernelPf)
        /*0170*/ 	.word	0x00000000


	//----- nvinfo : EIATTR_MIN_STACK_SIZE
	.align		4
.L_90:
        /*0174*/ 	.byte	0x04, 0x12
        /*0176*/ 	.short	(.L_92 - .L_91)
	.align		4
.L_91:
        /*0178*/ 	.word	index@(_Z20complex_acosh_kernelPf)
        /*017c*/ 	.word	0x00000000


	//----- nvinfo : EIATTR_MIN_STACK_SIZE
	.align		4
.L_92:
        /*0180*/ 	.byte	0x04, 0x12
        /*0182*/ 	.short	(.L_94 - .L_93)
	.align		4
.L_93:
        /*0184*/ 	.word	index@(_Z20complex_asinh_kernelPf)
        /*0188*/ 	.word	0x00000000
.L_94:


//--------------------- .nv.compat                --------------------------
	.section	.nv.compat,"",@"SHT_CUDA_COMPAT_INFO"
	.align	4
        /*0000*/ 	.byte	0x02, 0x09, 0x00, 0x00, 0x02, 0x02, 0x01, 0x00, 0x02, 0x05, 0x05, 0x00, 0x03, 0x07, 0x01, 0x01
        /*0010*/ 	.byte	0x02, 0x03, 0x00, 0x00, 0x02, 0x06, 0x01, 0x00, 0x04, 0x0b, 0x08, 0x00, 0x01, 0x00, 0x00, 0x00
        /*0020*/ 	.byte	0x00, 0x00, 0x00, 0x00


//--------------------- .nv.info._Z19complex_conj_kernelPf --------------------------
	.section	.nv.info._Z19complex_conj_kernelPf,"",@"SHT_CUDA_INFO"
	.sectionflags	@""
	.align	4


	//----- nvinfo : EIATTR_CUDA_API_VERSION
	.align		4
        /*0000*/ 	.byte	0x04, 0x37
        /*0002*/ 	.short	(.L_96 - .L_95)
.L_95:
        /*0004*/ 	.word	0x00000082


	//----- nvinfo : EIATTR_KPARAM_INFO
	.align		4
.L_96:
        /*0008*/ 	.byte	0x04, 0x17
        /*000a*/ 	.short	(.L_98 - .L_97)
.L_97:
        /*000c*/ 	.word	0x00000000
        /*0010*/ 	.short	0x0000
        /*0012*/ 	.short	0x0000
        /*0014*/ 	.byte	0x00, 0xf5, 0x21, 0x00


	//----- nvinfo : EIATTR_SPARSE_MMA_MASK
	.align		4
.L_98:
        /*0018*/ 	.byte	0x03, 0x50
        /*001a*/ 	.short	0x0000


	//----- nvinfo : EIATTR_MAXREG_COUNT
	.align		4
        /*001c*/ 	.byte	0x03, 0x1b
        /*001e*/ 	.short	0x00ff


	//----- nvinfo : EIATTR_MERCURY_ISA_VERSION
	.align		4
        /*0020*/ 	.byte	0x03, 0x5f
        /*0022*/ 	.short	0x0101


	//----- nvinfo : EIATTR_VRC_CTA_INIT_COUNT
	.align		4
        /*0024*/ 	.byte	0x02, 0x4a
	.zero		1
	.zero		1


	//----- nvinfo : EIATTR_EXIT_INSTR_OFFSETS
	.align		4
        /*0028*/ 	.byte	0x04, 0x1c
        /*002a*/ 	.short	(.L_100 - .L_99)


	//   ....[0]....
.L_99:
        /*002c*/ 	.word	0x000002d0


	//----- nvinfo : EIATTR_CRS_STACK_SIZE
	.align		4
.L_100:
        /*0030*/ 	.byte	0x04, 0x1e
        /*0032*/ 	.short	(.L_102 - .L_101)
.L_101:
        /*0034*/ 	.word	0x00000000


	//----- nvinfo : EIATTR_CBANK_PARAM_SIZE
	.align		4
.L_102:
        /*0038*/ 	.byte	0x03, 0x19
        /*003a*/ 	.short	0x0008


	//----- nvinfo : EIATTR_PARAM_CBANK
	.align		4
        /*003c*/ 	.byte	0x04, 0x0a
        /*003e*/ 	.short	(.L_104 - .L_103)
	.align		4
.L_103:
        /*0040*/ 	.word	index@(.nv.constant0._Z19complex_conj_kernelPf)
        /*0044*/ 	.short	0x0380
        /*0046*/ 	.short	0x0008


	//----- nvinfo : EIATTR_SW_WAR
	.align		4
.L_104:
        /*0048*/ 	.byte	0x04, 0x36
        /*004a*/ 	.short	(.L_106 - .L_105)
.L_105:
        /*004c*/ 	.word	0x00000008
.L_106:


//--------------------- .nv.info._Z19complex_proj_kernelPf --------------------------
	.section	.nv.info._Z19complex_proj_kernelPf,"",@"SHT_CUDA_INFO"
	.sectionflags	@""
	.align	4


	//----- nvinfo : EIATTR_CUDA_API_VERSION
	.align		4
        /*0000*/ 	.byte	0x04, 0x37
        /*0002*/ 	.short	(.L_108 - .L_107)
.L_107:
        /*0004*/ 	.word	0x00000082


	//----- nvinfo : EIATTR_KPARAM_INFO
	.align		4
.L_108:
        /*0008*/ 	.byte	0x04, 0x17
        /*000a*/ 	.short	(.L_110 - .L_109)
.L_109:
        /*000c*/ 	.word	0x00000000
        /*0010*/ 	.short	0x0000
        /*0012*/ 	.short	0x0000
        /*0014*/ 	.byte	0x00, 0xf5, 0x21, 0x00


	//----- nvinfo : EIATTR_SPARSE_MMA_MASK
	.align		4
.L_110:
        /*0018*/ 	.byte	0x03, 0x50
        /*001a*/ 	.short	0x0000


	//----- nvinfo : EIATTR_MAXREG_COUNT
	.align		4
        /*001c*/ 	.byte	0x03, 0x1b
        /*001e*/ 	.short	0x00ff


	//----- nvinfo : EIATTR_MERCURY_ISA_VERSION
	.align		4
        /*0020*/ 	.byte	0x03, 0x5f
        /*0022*/ 	.short	0x0101


	//----- nvinfo : EIATTR_VRC_CTA_INIT_COUNT
	.align		4
        /*0024*/ 	.byte	0x02, 0x4a
	.zero		1
	.zero		1


	//----- nvinfo : EIATTR_EXIT_INSTR_OFFSETS
	.align		4
        /*0028*/ 	.byte	0x04, 0x1c
        /*002a*/ 	.short	(.L_112 - .L_111)


	//   ....[0]....
.L_111:
        /*002c*/ 	.word	0x00000320


	//----- nvinfo : EIATTR_CRS_STACK_SIZE
	.align		4
.L_112:
        /*0030*/ 	.byte	0x04, 0x1e
        /*0032*/ 	.short	(.L_114 - .L_113)
.L_113:
        /*0034*/ 	.word	0x00000000


	//----- nvinfo : EIATTR_CBANK_PARAM_SIZE
	.align		4
.L_114:
        /*0038*/ 	.byte	0x03, 0x19
        /*003a*/ 	.short	0x0008


	//----- nvinfo : EIATTR_PARAM_CBANK
	.align		4
        /*003c*/ 	.byte	0x04, 0x0a
        /*003e*/ 	.short	(.L_116 - .L_115)
	.align		4
.L_115:
        /*0040*/ 	.word	index@(.nv.constant0._Z19complex_proj_kernelPf)
        /*0044*/ 	.short	0x0380
        /*0046*/ 	.short	0x0008


	//----- nvinfo : EIATTR_SW_WAR
	.align		4
.L_116:
        /*0048*/ 	.byte	0x04, 0x36
        /*004a*/ 	.short	(.L_118 - .L_117)
.L_117:
        /*004c*/ 	.word	0x00000008
.L_118:


//--------------------- .nv.info._Z18complex_exp_kernelPf --------------------------
	.section	.nv.info._Z18complex_exp_kernelPf,"",@"SHT_CUDA_INFO"
	.sectionflags	@""
	.align	4


	//----- nvinfo : EIATTR_CUDA_API_VERSION
	.align		4
        /*0000*/ 	.byte	0x04, 0x37
        /*0002*/ 	.short	(.L_120 - .L_119)
.L_119:
        /*0004*/ 	.word	0x00000082


	//----- nvinfo : EIATTR_KPARAM_INFO
	.align		4
.L_120:
        /*0008*/ 	.byte	0x04, 0x17
        /*000a*/ 	.short	(.L_122 - .L_121)
.L_121:
        /*000c*/ 	.word	0x00000000
        /*0010*/ 	.short	0x0000
        /*0012*/ 	.short	0x0000
        /*0014*/ 	.byte	0x00, 0xf5, 0x21, 0x00


	//----- nvinfo : EIATTR_SPARSE_MMA_MASK
	.align		4
.L_122:
        /*0018*/ 	.byte	0x03, 0x50
        /*001a*/ 	.short	0x0000


	//----- nvinfo : EIATTR_MAXREG_COUNT
	.align		4
        /*001c*/ 	.byte	0x03, 0x1b
        /*001e*/ 	.short	0x00ff


	//----- nvinfo : EIATTR_MERCURY_ISA_VERSION
	.align		4
        /*0020*/ 	.byte	0x03, 0x5f
        /*0022*/ 	.short	0x0101


	//----- nvinfo : EIATTR_VRC_CTA_INIT_COUNT
	.align		4
        /*0024*/ 	.byte	0x02, 0x4a
	.zero		1
	.zero		1


	//----- nvinfo : EIATTR_EXIT_INSTR_OFFSETS
	.align		4
        /*0028*/ 	.byte	0x04, 0x1c
        /*002a*/ 	.short	(.L_124 - .L_123)


	//   ....[0]....
.L_123:
        /*002c*/ 	.word	0x00003250


	//----- nvinfo : EIATTR_CRS_STACK_SIZE
	.align		4
.L_124:
        /*0030*/ 	.byte	0x04, 0x1e
        /*0032*/ 	.short	(.L_126 - .L_125)
.L_125:
        /*0034*/ 	.word	0x00000000


	//----- nvinfo : EIATTR_CBANK_PARAM_SIZE
	.align		4
.L_126:
        /*0038*/ 	.byte	0x03, 0x19
        /*003a*/ 	.short	0x0008


	//----- nvinfo : EIATTR_PARAM_CBANK
	.align		4
        /*003c*/ 	.byte	0x04, 0x0a
        /*003e*/ 	.short	(.L_128 - .L_127)
	.align		4
.L_127:
        /*0040*/ 	.word	index@(.nv.constant0._Z18complex_exp_kernelPf)
        /*0044*/ 	.short	0x0380
        /*0046*/ 	.short	0x0008


	//----- nvinfo : EIATTR_SW_WAR
	.align		4
.L_128:
        /*0048*/ 	.byte	0x04, 0x36
        /*004a*/ 	.short	(.L_130 - .L_129)
.L_129:
        /*004c*/ 	.word	0x00000008
.L_130:


//--------------------- .nv.info._Z18complex_log_kernelPf --------------------------
	.section	.nv.info._Z18complex_log_kernelPf,"",@"SHT_CUDA_INFO"
	.sectionflags	@""
	.align	4


	//----- nvinfo : EIATTR_CUDA_API_VERSION
	.align		4
        /*0000*/ 	.byte	0x04, 0x37
        /*0002*/ 	.short	(.L_132 - .L_131)
.L_131:
        /*0004*/ 	.word	0x00000082


	//----- nvinfo : EIATTR_KPARAM_INFO
	.align		4
.L_132:
        /*0008*/ 	.byte	0x04, 0x17
        /*000a*/ 	.short	(.L_134 - .L_133)
.L_133:
        /*000c*/ 	.word	0x00000000
        /*0010*/ 	.short	0x0000
        /*0012*/ 	.short	0x0000
        /*0014*/ 	.byte	0x00, 0xf5, 0x21, 0x00


	//----- nvinfo : EIATTR_SPARSE_MMA_MASK
	.align		4
.L_134:
        /*0018*/ 	.byte	0x03, 0x50
        /*001a*/ 	.short	0x0000


	//----- nvinfo : EIATTR_MAXREG_COUNT
	.align		4
        /*001c*/ 	.byte	0x03, 0x1b
        /*001e*/ 	.short	0x00ff


	//----- nvinfo : EIATTR_MERCURY_ISA_VERSION
	.align		4
        /*0020*/ 	.byte	0x03, 0x5f
        /*0022*/ 	.short	0x0101


	//----- nvinfo : EIATTR_VRC_CTA_INIT_COUNT
	.align		4
        /*0024*/ 	.byte	0x02, 0x4a
	.zero		1
	.zero		1


	//----- nvinfo : EIATTR_EXIT_INSTR_OFFSETS
	.align		4
        /*0028*/ 	.byte	0x04, 0x1c
        /*002a*/ 	.short	(.L_136 - .L_135)


	//   ....[0]....
.L_135:
        /*002c*/ 	.word	0x00002f10


	//----- nvinfo : EIATTR_CRS_STACK_SIZE
	.align		4
.L_136:
        /*0030*/ 	.byte	0x04, 0x1e
        /*0032*/ 	.short	(.L_138 - .L_137)
.L_137:
        /*0034*/ 	.word	0x00000000


	//----- nvinfo : EIATTR_CBANK_PARAM_SIZE
	.align		4
.L_138:
        /*0038*/ 	.byte	0x03, 0x19
        /*003a*/ 	.short	0x0008


	//----- nvinfo : EIATTR_PARAM_CBANK
	.align		4
        /*003c*/ 	.byte	0x04, 0x0a
        /*003e*/ 	.short	(.L_140 - .L_139)
	.align		4
.L_139:
        /*0040*/ 	.word	index@(.nv.constant0._Z18complex_log_kernelPf)
        /*0044*/ 	.short	0x0380
        /*0046*/ 	.short	0x0008


	//----- nvinfo : EIATTR_SW_WAR
	.align		4
.L_140:
        /*0048*/ 	.byte	0x04, 0x36
        /*004a*/ 	.short	(.L_142 - .L_141)
.L_141:
        /*004c*/ 	.word	0x00000008
.L_142:


//--------------------- .nv.info._Z20complex_atanh_kernelPf --------------------------
	.section	.nv.info._Z20complex_atanh_kernelPf,"",@"SHT_CUDA_INFO"
	.sectionflags	@""
	.align	4


	//----- nvinfo : EIATTR_CUDA_API_VERSION
	.align		4
        /*0000*/ 	.byte	0x04, 0x37
        /*0002*/ 	.short	(.L_144 - .L_143)
.L_143:
        /*0004*/ 	.word	0x00000082


	//----- nvinfo : EIATTR_KPARAM_INFO
	.align		4
.L_144:
        /*0008*/ 	.byte	0x04, 0x17
        /*000a*/ 	.short	(.L_146 - .L_145)
.L_145:
        /*000c*/ 	.word	0x00000000
        /*0010*/ 	.short	0x0000
        /*0012*/ 	.short	0x0000
        /*0014*/ 	.byte	0x00, 0xf5, 0x21, 0x00


	//----- nvinfo : EIATTR_SPARSE_MMA_MASK
	.align		4
.L_146:
        /*0018*/ 	.byte	0x03, 0x50
        /*001a*/ 	.short	0x0000


	//----- nvinfo : EIATTR_MAXREG_COUNT
	.align		4
        /*001c*/ 	.byte	0x03, 0x1b
        /*001e*/ 	.short	0x00ff


	//----- nvinfo : EIATTR_MERCURY_ISA_VERSION
	.align		4
        /*0020*/ 	.byte	0x03, 0x5f
        /*0022*/ 	.short	0x0101


	//----- nvinfo : EIATTR_VRC_CTA_INIT_COUNT
	.align		4
        /*0024*/ 	.byte	0x02, 0x4a
	.zero		1
	.zero		1


	//----- nvinfo : EIATTR_EXIT_INSTR_OFFSETS
	.align		4
        /*0028*/ 	.byte	0x04, 0x1c
        /*002a*/ 	.short	(.L_148 - .L_147)


	//   ....[0]....
.L_147:
        /*002c*/ 	.word	0x00001b20


	//----- nvinfo : EIATTR_CRS_STACK_SIZE
	.align		4
.L_148:
        /*0030*/ 	.byte	0x04, 0x1e
        /*0032*/ 	.short	(.L_150 - .L_149)
.L_149:
        /*0034*/ 	.word	0x00000000


	//----- nvinfo : EIATTR_CBANK_PARAM_SIZE
	.align		4
.L_150:
        /*0038*/ 	.byte	0x03, 0x19
        /*003a*/ 	.short	0x0008


	//----- nvinfo : EIATTR_PARAM_CBANK
	.align		4
        /*003c*/ 	.byte	0x04, 0x0a
        /*003e*/ 	.short	(.L_152 - .L_151)
	.align		4
.L_151:
        /*0040*/ 	.word	index@(.nv.constant0._Z20complex_atanh_kernelPf)
        /*0044*/ 	.short	0x0380
        /*0046*/ 	.short	0x0008


	//----- nvinfo : EIATTR_SW_WAR
	.align		4
.L_152:
        /*0048*/ 	.byte	0x04, 0x36
        /*004a*/ 	.short	(.L_154 - .L_153)
.L_153:
        /*004c*/ 	.word	0x00000008
.L_154:


//--------------------- .nv.info._Z20complex_acosh_kernelPf --------------------------
	.section	.nv.info._Z20complex_acosh_kernelPf,"",@"SHT_CUDA_INFO"
	.sectionflags	@""
	.align	4


	//----- nvinfo : EIATTR_CUDA_API_VERSION
	.align		4
        /*0000*/ 	.byte	0x04, 0x37
        /*0002*/ 	.short	(.L_156 - .L_155)
.L_155:
        /*0004*/ 	.word	0x00000082


	//----- nvinfo : EIATTR_KPARAM_INFO
	.align		4
.L_156:
        /*0008*/ 	.byte	0x04, 0x17
        /*000a*/ 	.short	(.L_158 - .L_157)
.L_157:
        /*000c*/ 	.word	0x00000000
        /*0010*/ 	.short	0x0000
        /*0012*/ 	.short	0x0000
        /*0014*/ 	.byte	0x00, 0xf5, 0x21, 0x00


	//----- nvinfo : EIATTR_SPARSE_MMA_MASK
	.align		4
.L_158:
        /*0018*/ 	.byte	0x03, 0x50
        /*001a*/ 	.short	0x0000


	//----- nvinfo : EIATTR_MAXREG_COUNT
	.align		4
        /*001c*/ 	.byte	0x03, 0x1b
        /*001e*/ 	.short	0x00ff


	//----- nvinfo : EIATTR_MERCURY_ISA_VERSION
	.align		4
        /*0020*/ 	.byte	0x03, 0x5f
        /*0022*/ 	.short	0x0101


	//----- nvinfo : EIATTR_VRC_CTA_INIT_COUNT
	.align		4
        /*0024*/ 	.byte	0x02, 0x4a
	.zero		1
	.zero		1


	//----- nvinfo : EIATTR_EXIT_INSTR_OFFSETS
	.align		4
        /*0028*/ 	.byte	0x04, 0x1c
        /*002a*/ 	.short	(.L_160 - .L_159)


	//   ....[0]....
.L_159:
        /*002c*/ 	.word	0x00003c40


	//----- nvinfo : EIATTR_CRS_STACK_SIZE
	.align		4
.L_160:
        /*0030*/ 	.byte	0x04, 0x1e
        /*0032*/ 	.short	(.L_162 - .L_161)
.L_161:
        /*0034*/ 	.word	0x00000000


	//----- nvinfo : EIATTR_CBANK_PARAM_SIZE
	.align		4
.L_162:
        /*0038*/ 	.byte	0x03, 0x19
        /*003a*/ 	.short	0x0008


	//----- nvinfo : EIATTR_PARAM_CBANK
	.align		4
        /*003c*/ 	.byte	0x04, 0x0a
        /*003e*/ 	.short	(.L_164 - .L_163)
	.align		4
.L_163:
        /*0040*/ 	.word	index@(.nv.constant0._Z20complex_acosh_kernelPf)
        /*0044*/ 	.short	0x0380
        /*0046*/ 	.short	0x0008


	//----- nvinfo : EIATTR_SW_WAR
	.align		4
.L_164:
        /*0048*/ 	.byte	0x04, 0x36
        /*004a*/ 	.short	(.L_166 - .L_165)
.L_165:
        /*004c*/ 	.word	0x00000008
.L_166:


//--------------------- .nv.info._Z20complex_asinh_kernelPf --------------------------
	.section	.nv.info._Z20complex_asinh_kernelPf,"",@"SHT_CUDA_INFO"
	.sectionflags	@""
	.align	4


	//----- nvinfo : EIATTR_CUDA_API_VERSION
	.align		4
        /*0000*/ 	.byte	0x04, 0x37
        /*0002*/ 	.short	(.L_168 - .L_167)
.L_167:
        /*0004*/ 	.word	0x00000082


	//----- nvinfo : EIATTR_KPARAM_INFO
	.align		4
.L_168:
        /*0008*/ 	.byte	0x04, 0x17
        /*000a*/ 	.short	(.L_170 - .L_169)
.L_169:
        /*000c*/ 	.word	0x00000000
        /*0010*/ 	.short	0x0000
        /*0012*/ 	.short	0x0000
        /*0014*/ 	.byte	0x00, 0xf5, 0x21, 0x00


	//----- nvinfo : EIATTR_SPARSE_MMA_MASK
	.align		4
.L_170:
        /*0018*/ 	.byte	0x03, 0x50
        /*001a*/ 	.short	0x0000


	//----- nvinfo : EIATTR_MAXREG_COUNT
	.align		4
        /*001c*/ 	.byte	0x03, 0x1b
        /*001e*/ 	.short	0x00ff


	//----- nvinfo : EIATTR_MERCURY_ISA_VERSION
	.align		4
        /*0020*/ 	.byte	0x03, 0x5f
        /*0022*/ 	.short	0x0101


	//----- nvinfo : EIATTR_VRC_CTA_INIT_COUNT
	.align		4
        /*0024*/ 	.byte	0x02, 0x4a
	.zero		1
	.zero		1


	//----- nvinfo : EIATTR_EXIT_INSTR_OFFSETS
	.align		4
        /*0028*/ 	.byte	0x04, 0x1c
        /*002a*/ 	.short	(.L_172 - .L_171)


	//   ....[0]....
.L_171:
        /*002c*/ 	.word	0x00004670


	//----- nvinfo : EIATTR_CRS_STACK_SIZE
	.align		4
.L_172:
        /*0030*/ 	.byte	0x04, 0x1e
        /*0032*/ 	.short	(.L_174 - .L_173)
.L_173:
        /*0034*/ 	.word	0x00000000


	//----- nvinfo : EIATTR_CBANK_PARAM_SIZE
	.align		4
.L_174:
        /*0038*/ 	.byte	0x03, 0x19
        /*003a*/ 	.short	0x0008


	//----- nvinfo : EIATTR_PARAM_CBANK
	.align		4
        /*003c*/ 	.byte	0x04, 0x0a
        /*003e*/ 	.short	(.L_176 - .L_175)
	.align		4
.L_175:
        /*0040*/ 	.word	index@(.nv.constant0._Z20complex_asinh_kernelPf)
        /*0044*/ 	.short	0x0380
        /*0046*/ 	.short	0x0008


	//----- nvinfo : EIATTR_SW_WAR
	.align		4
.L_176:
        /*0048*/ 	.byte	0x04, 0x36
        /*004a*/ 	.short	(.L_178 - .L_177)
.L_177:
        /*004c*/ 	.word	0x00000008
.L_178:


//--------------------- .nv.callgraph             --------------------------
	.section	.nv.callgraph,"",@"SHT_CUDA_CALLGRAPH"
	.align	4
	.sectionentsize	8
	.align		4
        /*0000*/ 	.word	0x00000000
	.align		4
        /*0004*/ 	.word	0xffffffff
	.align		4
        /*0008*/ 	.word	0x00000000
	.align		4
        /*000c*/ 	.word	0xfffffffe
	.align		4
        /*0010*/ 	.word	0x00000000
	.align		4
        /*0014*/ 	.word	0xfffffffd
	.align		4
        /*0018*/ 	.word	0x00000000
	.align		4
        /*001c*/ 	.word	0xfffffffc


//--------------------- .nv.constant4             --------------------------
	.section	.nv.constant4,"a",@progbits
	.align	8
	.align		8
.nv.constant4:
        /*0000*/ 	.dword	_ZN34_INTERNAL_65db0430_4_k_cu_5e0dfe624cuda3std3__45__cpo5beginE
	.align		8
        /*0008*/ 	.dword	_ZN34_INTERNAL_65db0430_4_k_cu_5e0dfe624cuda3std3__45__cpo3endE
	.align		8
        /*0010*/ 	.dword	_ZN34_INTERNAL_65db0430_4_k_cu_5e0dfe624cuda3std3__45__cpo6cbeginE
	.align		8
        /*0018*/ 	.dword	_ZN34_INTERNAL_65db0430_4_k_cu_5e0dfe624cuda3std3__45__cpo4cendE
	.align		8
        /*0020*/ 	.dword	_ZN34_INTERNAL_65db0430_4_k_cu_5e0dfe624cuda3std3__45__cpo6rbeginE
	.align		8
        /*0028*/ 	.dword	_ZN34_INTERNAL_65db0430_4_k_cu_5e0dfe624cuda3std3__45__cpo4rendE
	.align		8
        /*0030*/ 	.dword	_ZN34_INTERNAL_65db0430_4_k_cu_5e0dfe624cuda3std3__45__cpo7crbeginE
	.align		8
        /*0038*/ 	.dword	_ZN34_INTERNAL_65db0430_4_k_cu_5e0dfe624cuda3std3__45__cpo5crendE
	.align		8
        /*0040*/ 	.dword	_ZN34_INTERNAL_65db0430_4_k_cu_5e0dfe624cuda3std3__436_GLOBAL__N__65db0430_4_k_cu_5e0dfe626ignoreE
	.align		8
        /*0048*/ 	.dword	_ZN34_INTERNAL_65db0430_4_k_cu_5e0dfe624cuda3std3__419piecewise_constructE
	.align		8
        /*0050*/ 	.dword	_ZN34_INTERNAL_65db0430_4_k_cu_5e0dfe624cuda3std3__48in_placeE
	.align		8
        /*0058*/ 	.dword	_ZN34_INTERNAL_65db0430_4_k_cu_5e0dfe624cuda3std3__420unreachable_sentinelE
	.align		8
        /*0060*/ 	.dword	_ZN34_INTERNAL_65db0430_4_k_cu_5e0dfe624cuda3std6ranges3__45__cpo4swapE
	.align		8
        /*0068*/ 	.dword	_ZN34_INTERNAL_65db0430_4_k_cu_5e0dfe624cuda3std6ranges3__45__cpo9iter_moveE
	.align		8
        /*0070*/ 	.dword	_ZN34_INTERNAL_65db0430_4_k_cu_5e0dfe624cuda3std6ranges3__45__cpo5beginE
	.align		8
        /*0078*/ 	.dword	_ZN34_INTERNAL_65db0430_4_k_cu_5e0dfe624cuda3std6ranges3__45__cpo3endE
	.align		8
        /*0080*/ 	.dword	_ZN34_INTERNAL_65db0430_4_k_cu_5e0dfe624cuda3std6ranges3__45__cpo6cbeginE
	.align		8
        /*0088*/ 	.dword	_ZN34_INTERNAL_65db0430_4_k_cu_5e0dfe624cuda3std6ranges3__45__cpo4cendE
	.align		8
        /*0090*/ 	.dword	_ZN34_INTERNAL_65db0430_4_k_cu_5e0dfe624cuda3std6ranges3__45__cpo7advanceE
	.align		8
        /*0098*/ 	.dword	_ZN34_INTERNAL_65db0430_4_k_cu_5e0dfe624cuda3std6ranges3__45__cpo9iter_swapE
	.align		8
        /*00a0*/ 	.dword	_ZN34_INTERNAL_65db0430_4_k_cu_5e0dfe624cuda3std6ranges3__45__cpo4nextE
	.align		8
        /*00a8*/ 	.dword	_ZN34_INTERNAL_65db0430_4_k_cu_5e0dfe624cuda3std6ranges3__45__cpo4prevE
	.align		8
        /*00b0*/ 	.dword	_ZN34_INTERNAL_65db0430_4_k_cu_5e0dfe624cuda3std6ranges3__45__cpo4dataE
	.align		8
        /*00b8*/ 	.dword	_ZN34_INTERNAL_65db0430_4_k_cu_5e0dfe624cuda3std6ranges3__45__cpo5cdataE
	.align		8
        /*00c0*/ 	.dword	_ZN34_INTERNAL_65db0430_4_k_cu_5e0dfe624cuda3std6ranges3__45__cpo4sizeE
	.align		8
        /*00c8*/ 	.dword	_ZN34_INTERNAL_65db0430_4_k_cu_5e0dfe624cuda3std6ranges3__45__cpo5ssizeE
	.align		8
        /*00d0*/ 	.dword	_ZN34_INTERNAL_65db0430_4_k_cu_5e0dfe624cuda3std6ranges3__45__cpo8distanceE
	.align		8
        /*00d8*/ 	.dword	_ZN34_INTERNAL_65db0430_4_k_cu_5e0dfe626thrust24THRUST_300001_SM_1000_NS6system6detail10sequential3seqE
	.align		8
        /*00e0*/ 	.dword	__cudart_i2opi_f


//--------------------- .text._Z19complex_conj_kernelPf --------------------------
	.section	.text._Z19complex_conj_kernelPf,"ax",@progbits
	.align	128
        .global         _Z19complex_conj_kernelPf
        .type           _Z19complex_conj_kernelPf,@function
        .size           _Z19complex_conj_kernelPf,(.L_x_261 - _Z19complex_conj_kernelPf)
        .other          _Z19complex_conj_kernelPf,@"STO_CUDA_ENTRY STV_DEFAULT"
_Z19complex_conj_kernelPf:
.text._Z19complex_conj_kernelPf:
[----:B------:R-:W-:Y:S01]  /*0000*/  LDC R1, c[0x0][0x37c] ;  /* 0x0000df00ff017b82 */ /* 0x000fe20000000800 */
[----:B------:R-:W-:Y:S01]  /*0010*/  HFMA2 R5, -RZ, RZ, 1.3427734375, -5872 ;  /* 0x3d5fedbcff057431 */ /* 0x000fe200000001ff */
[----:B------:R-:W-:Y:S01]  /*0020*/  MOV R2, 0x394d4153 ;  /* 0x394d415300027802 */ /* 0x000fe20000000f00 */
[----:B------:R-:W-:Y:S01]  /*0030*/  HFMA2 R4, -RZ, RZ, 0.487060546875, -0.0625 ;  /* 0x37cbac00ff047431 */ /* 0x000fe200000001ff */
[----:B------:R-:W0:Y:S03]  /*0040*/  LDCU.64 UR4, c[0x0][0x358] ;  /* 0x00006b00ff0477ac */ /* 0x000e260008000a00 */
[C---:B------:R-:W-:Y:S01]  /*0050*/  FFMA R2, R5.reuse, -R2, 0.0083327032625675201416 ;  /* 0x3c0885e405027423 */ /* 0x040fe20000000802 */
[C---:B------:R-:W-:Y:S01]  /*0060*/  FFMA R0, R5.reuse, -0.23381634056568145752, RZ ;  /* 0xbe6f6d8d05007823 */ /* 0x040fe200000000ff */
[----:B------:R-:W-:Y:S02]  /*0070*/  FFMA R4, R5, R4, -0.0013887860113754868507 ;  /* 0xbab607ed05047423 */ /* 0x000fe40000000004 */
[----:B------:R-:W-:-:S02]  /*0080*/  FFMA R3, R2, R5, -0.16666662693023681641 ;  /* 0xbe2aaaa802037423 */ /* 0x000fc40000000005 */
[----:B------:R-:W-:Y:S02]  /*0090*/  FFMA R4, R4, R5, 0.041666727513074874878 ;  /* 0x3d2aaabb04047423 */ /* 0x000fe40000000005 */
[----:B------:R-:W-:Y:S02]  /*00a0*/  FFMA R0, R0, R3, -0.23381634056568145752 ;  /* 0xbe6f6d8d00007423 */ /* 0x000fe40000000003 */
[-C--:B------:R-:W-:Y:S02]  /*00b0*/  FFMA R4, R4, R5.reuse, -0.4999999701976776123 ;  /* 0xbeffffff04047423 */ /* 0x080fe40000000005 */
[----:B------:R-:W-:Y:S02]  /*00c0*/  FADD R0, RZ, -R0 ;  /* 0x80000000ff007221 */ /* 0x000fe40000000000 */
[----:B------:R-:W-:Y:S02]  /*00d0*/  FFMA R4, R4, R5, 1 ;  /* 0x3f80000004047423 */ /* 0x000fe40000000005 */
[----:B------:R-:W-:-:S02]  /*00e0*/  FMUL R0, R0, 11.485690116882324219 ;  /* 0x4137c56300007820 */ /* 0x000fc40000400000 */
[----:B------:R-:W-:Y:S02]  /*00f0*/  FMUL R4, R4, -11.485690116882324219 ;  /* 0xc137c56304047820 */ /* 0x000fe40000400000 */
[----:B------:R-:W-:Y:S02]  /*0100*/  FADD R0, |R0|, -RZ ;  /* 0x800000ff00007221 */ /* 0x000fe40000000200 */
[----:B------:R-:W-:-:S05]  /*0110*/  FADD R5, |R4|, -RZ ;  /* 0x800000ff04057221 */ /* 0x000fca0000000200 */
[CC--:B------:R-:W-:Y:S02]  /*0120*/  VIMNMX R2, PT, PT, R0.reuse, R5.reuse, !PT ;  /* 0x0000000500027248 */ /* 0x0c0fe40007fe0100 */
[----:B------:R-:W-:Y:S02]  /*0130*/  VIMNMX R4, PT, PT, R0, R5, PT ;  /* 0x0000000500047248 */ /* 0x000fe40003fe0100 */
[----:B------:R-:W-:-:S04]  /*0140*/  LOP3.LUT R3, R2, 0xfe000000, RZ, 0xc0, !PT ;  /* 0xfe00000002037812 */ /* 0x000fc800078ec0ff */
[----:B------:R-:W-:-:S05]  /*0150*/  LOP3.LUT R5, R3, 0x7e800000, RZ, 0x3c, !PT ;  /* 0x7e80000003057812 */ /* 0x000fca00078e3cff */
[-C--:B------:R-:W-:Y:S01]  /*0160*/  FMUL R0, R4, R5.reuse ;  /* 0x0000000504007220 */ /* 0x080fe20000400000 */
[----:B------:R-:W-:-:S03]  /*0170*/  FMUL R5, R2, R5 ;  /* 0x0000000502057220 */ /* 0x000fc60000400000 */
[----:B------:R-:W-:-:S04]  /*0180*/  FMUL R0, R0, R0 ;  /* 0x0000000000007220 */ /* 0x000fc80000400000 */
[----:B------:R-:W-:-:S04]  /*0190*/  FFMA R0, R5, R5, R0 ;  /* 0x0000000505007223 */ /* 0x000fc80000000000 */
[----:B------:R1:W2:Y:S01]  /*01a0*/  MUFU.RSQ R5, R0 ;  /* 0x0000000000057308 */ /* 0x0002a20000001400 */
[----:B------:R-:W-:-:S04]  /*01b0*/  IADD3 R6, PT, PT, R0, -0xd000000, RZ ;  /* 0xf300000000067810 */ /* 0x000fc80007ffe0ff */
[----:B------:R-:W-:-:S13]  /*01c0*/  ISETP.GT.U32.AND P0, PT, R6, 0x727fffff, PT ;  /* 0x727fffff0600780c */ /* 0x000fda0003f04070 */
[----:B012---:R-:W-:Y:S05]  /*01d0*/  @!P0 BRA `(.L_x_0) ;  /* 0x0000000000108947 */ /* 0x007fea0003800000 */
[----:B------:R-:W-:-:S07]  /*01e0*/  MOV R8, 0x200 ;  /* 0x0000020000087802 */ /* 0x000fce0000000f00 */
[----:B------:R-:W-:Y:S05]  /*01f0*/  CALL.REL.NOINC `($__internal_0_$__cuda_sm20_sqrt_rn_f32_slowpath) ;  /* 0x0000000000387944 */ /* 0x000fea0003c00000 */
[----:B------:R-:W-:Y:S01]  /*0200*/  MOV R0, R5 ;  /* 0x0000000500007202 */ /* 0x000fe20000000f00 */
[----:B------:R-:W-:Y:S06]  /*0210*/  BRA `(.L_x_1) ;  /* 0x0000000000107947 */ /* 0x000fec0003800000 */
.L_x_0:
[----:B------:R-:W-:Y:S01]  /*0220*/  FMUL.FTZ R7, R0, R5 ;  /* 0x0000000500077220 */ /* 0x000fe20000410000 */
[----:B------:R-:W-:-:S03]  /*0230*/  FMUL.FTZ R5, R5, 0.5 ;  /* 0x3f00000005057820 */ /* 0x000fc60000410000 */
[----:B------:R-:W-:-:S04]  /*0240*/  FFMA R0, -R7, R7, R0 ;  /* 0x0000000707007223 */ /* 0x000fc80000000100 */
[----:B------:R-:W-:-:S07]  /*0250*/  FFMA R0, R0, R5, R7 ;  /* 0x0000000500007223 */ /* 0x000fce0000000007 */
.L_x_1:
[----:B------:R-:W0:Y:S01]  /*0260*/  LDC.64 R6, c[0x0][0x380] ;  /* 0x0000e000ff067b82 */ /* 0x000e220000000a00 */
[----:B------:R-:W-:Y:S02]  /*0270*/  FSETP.NEU.AND P0, PT, R4, RZ, PT ;  /* 0x000000ff0400720b */ /* 0x000fe40003f0d000 */
[----:B------:R-:W-:-:S11]  /*0280*/  LOP3.LUT R3, R3, 0x800000, RZ, 0xfc, !PT ;  /* 0x0080000003037812 */ /* 0x000fd600078efcff */
[----:B------:R-:W-:Y:S01]  /*0290*/  @P0 FMUL R2, R3, R0 ;  /* 0x0000000003020220 */ /* 0x000fe20000400000 */
[----:B------:R-:W-:-:S04]  /*02a0*/  FSETP.NEU.AND P0, PT, R4, +INF , PT ;  /* 0x7f8000000400780b */ /* 0x000fc80003f0d000 */
[----:B------:R-:W-:-:S05]  /*02b0*/  FSEL R3, R2, +INF , P0 ;  /* 0x7f80000002037808 */ /* 0x000fca0000000000 */
[----:B0-----:R-:W-:Y:S01]  /*02c0*/  STG.E desc[UR4][R6.64], R3 ;  /* 0x0000000306007986 */ /* 0x001fe2000c101904 */
[----:B------:R-:W-:Y:S05]  /*02d0*/  EXIT ;  /* 0x000000000000794d */ /* 0x000fea0003800000 */
        .weak           $__internal_0_$__cuda_sm20_sqrt_rn_f32_slowpath
        .type           $__internal_0_$__cuda_sm20_sqrt_rn_f32_slowpath,@function
        .size           $__internal_0_$__cuda_sm20_sqrt_rn_f32_slowpath,(.L_x_261 - $__internal_0_$__cuda_sm20_sqrt_rn_f32_slowpath)
$__internal_0_$__cuda_sm20_sqrt_rn_f32_slowpath:
[----:B------:R-:W-:-:S13]  /*02e0*/  LOP3.LUT P0, RZ, R0, 0x7fffffff, RZ, 0xc0, !PT ;  /* 0x7fffffff00ff7812 */ /* 0x000fda000780c0ff */
[----:B------:R-:W-:Y:S01]  /*02f0*/  @!P0 MOV R5, R0 ;  /* 0x0000000000058202 */ /* 0x000fe20000000f00 */
[----:B------:R-:W-:Y:S06]  /*0300*/  @!P0 BRA `(.L_x_2) ;  /* 0x0000000000448947 */ /* 0x000fec0003800000 */
[----:B------:R-:W-:-:S13]  /*0310*/  FSETP.GEU.FTZ.AND P0, PT, R0, RZ, PT ;  /* 0x000000ff0000720b */ /* 0x000fda0003f1e000 */
[----:B------:R-:W-:Y:S01]  /*0320*/  @!P0 MOV R5, 0x7fffffff ;  /* 0x7fffffff00058802 */ /* 0x000fe20000000f00 */
[----:B------:R-:W-:Y:S06]  /*0330*/  @!P0 BRA `(.L_x_2) ;  /* 0x0000000000388947 */ /* 0x000fec0003800000 */
[----:B------:R-:W-:-:S13]  /*0340*/  FSETP.GTU.FTZ.AND P0, PT, |R0|, +INF , PT ;  /* 0x7f8000000000780b */ /* 0x000fda0003f1c200 */
[----:B------:R-:W-:Y:S01]  /*0350*/  @P0 FADD.FTZ R5, R0, 1 ;  /* 0x3f80000000050421 */ /* 0x000fe20000010000 */
[----:B------:R-:W-:Y:S06]  /*0360*/  @P0 BRA `(.L_x_2) ;  /* 0x00000000002c0947 */ /* 0x000fec0003800000 */
[----:B------:R-:W-:-:S13]  /*0370*/  FSETP.NEU.FTZ.AND P0, PT, |R0|, +INF , PT ;  /* 0x7f8000000000780b */ /* 0x000fda0003f1d200 */
[----:B------:R-:W-:Y:S01]  /*0380*/  @!P0 MOV R5, R0 ;  /* 0x0000000000058202 */ /* 0x000fe20000000f00 */
[----:B------:R-:W-:Y:S06]  /*0390*/  @!P0 BRA `(.L_x_2) ;  /* 0x0000000000208947 */ /* 0x000fec0003800000 */
[----:B------:R-:W-:-:S04]  /*03a0*/  FFMA R0, R0, 1.84467440737095516160e+19, RZ ;  /* 0x5f80000000007823 */ /* 0x000fc800000000ff */
[----:B------:R-:W0:Y:S02]  /*03b0*/  MUFU.RSQ R5, R0 ;  /* 0x0000000000057308 */ /* 0x000e240000001400 */
[----:B0-----:R-:W-:Y:S01]  /*03c0*/  FMUL.FTZ R7, R0, R5 ;  /* 0x0000000500077220 */ /* 0x001fe20000410000 */
[----:B------:R-:W-:-:S03]  /*03d0*/  FMUL.FTZ R5, R5, 0.5 ;  /* 0x3f00000005057820 */ /* 0x000fc60000410000 */
[----:B------:R-:W-:-:S04]  /*03e0*/  FADD.FTZ R6, -R7, -RZ ;  /* 0x800000ff07067221 */ /* 0x000fc80000010100 */
[----:B------:R-:W-:-:S04]  /*03f0*/  FFMA R6, R7, R6, R0 ;  /* 0x0000000607067223 */ /* 0x000fc80000000000 */
[----:B------:R-:W-:-:S04]  /*0400*/  FFMA R5, R6, R5, R7 ;  /* 0x0000000506057223 */ /* 0x000fc80000000007 */
[----:B------:R-:W-:-:S07]  /*0410*/  FMUL.FTZ R5, R5, 2.3283064365386962891e-10 ;  /* 0x2f80000005057820 */ /* 0x000fce0000410000 */
.L_x_2:
[----:B------:R-:W-:Y:S01]  /*0420*/  HFMA2 R7, -RZ, RZ, 0, 0 ;  /* 0x00000000ff077431 */ /* 0x000fe200000001ff */
[----:B------:R-:W-:-:S04]  /*0430*/  MOV R6, R8 ;  /* 0x0000000800067202 */ /* 0x000fc80000000f00 */
[----:B------:R-:W-:Y:S05]  /*0440*/  RET.REL.NODEC R6 `(_Z19complex_conj_kernelPf) ;  /* 0xfffffff806ec7950 */ /* 0x000fea0003c3ffff */
.L_x_3:
[----:B------:R-:W-:-:S00]  /*0450*/  BRA `(.L_x_3) ;  /* 0xfffffffc00fc7947 */ /* 0x000fc0000383ffff */
[----:B------:R-:W-:-:S00]  /*0460*/  NOP ;  /* 0x0000000000007918 */ /* 0x000fc00000000000 */
        /* <DEDUP_REMOVED lines=9> */
.L_x_261:


//--------------------- .text._Z19complex_proj_kernelPf --------------------------
	.section	.text._Z19complex_proj_kernelPf,"ax",@progbits
	.align	128
        .global         _Z19complex_proj_kernelPf
        .type           _Z19complex_proj_kernelPf,@function
        .size           _Z19complex_proj_kernelPf,(.L_x_262 - _Z19complex_proj_kernelPf)
        .other          _Z19complex_proj_kernelPf,@"STO_CUDA_ENTRY STV_DEFAULT"
_Z19complex_proj_kernelPf:
.text._Z19complex_proj_kernelPf:
[----:B------:R-:W-:Y:S01]  /*0000*/  LDC R1, c[0x0][0x37c] ;  /* 0x0000df00ff017b82 */ /* 0x000fe20000000800 */
[----:B------:R-:W-:Y:S01]  /*0010*/  HFMA2 R5, -RZ, RZ, 1.3427734375, -5872 ;  /* 0x3d5fedbcff057431 */ /* 0x000fe200000001ff */
[----:B------:R-:W-:Y:S01]  /*0020*/  MOV R0, 0x37cbac00 ;  /* 0x37cbac0000007802 */ /* 0x000fe20000000f00 */
[----:B------:R-:W-:Y:S01]  /*0030*/  HFMA2 R2, -RZ, RZ, 0.66259765625, 2.662109375 ;  /* 0x394d4153ff027431 */ /* 0x000fe200000001ff */
[----:B------:R-:W0:Y:S03]  /*0040*/  LDCU.64 UR4, c[0x0][0x358] ;  /* 0x00006b00ff0477ac */ /* 0x000e260008000a00 */
[C---:B------:R-:W-:Y:S01]  /*0050*/  FFMA R0, R5.reuse, R0, -0.0013887860113754868507 ;  /* 0xbab607ed05007423 */ /* 0x040fe20000000000 */
[----:B------:R-:W-:-:S03]  /*0060*/  FFMA R2, R5, -R2, 0.0083327032625675201416 ;  /* 0x3c0885e405027423 */ /* 0x000fc60000000802 */
[-C--:B------:R-:W-:Y:S01]  /*0070*/  FFMA R4, R0, R5.reuse, 0.041666727513074874878 ;  /* 0x3d2aaabb00047423 */ /* 0x080fe20000000005 */
[----:B------:R-:W-:Y:S01]  /*0080*/  FFMA R0, R5, -0.23381634056568145752, RZ ;  /* 0xbe6f6d8d05007823 */ /* 0x000fe200000000ff */
[-C--:B------:R-:W-:Y:S02]  /*0090*/  FFMA R3, R2, R5.reuse, -0.16666662693023681641 ;  /* 0xbe2aaaa802037423 */ /* 0x080fe40000000005 */
[----:B------:R-:W-:Y:S02]  /*00a0*/  FFMA R4, R4, R5, -0.4999999701976776123 ;  /* 0xbeffffff04047423 */ /* 0x000fe40000000005 */
[----:B------:R-:W-:Y:S02]  /*00b0*/  FFMA R0, R0, R3, -0.23381634056568145752 ;  /* 0xbe6f6d8d00007423 */ /* 0x000fe40000000003 */
[----:B------:R-:W-:Y:S02]  /*00c0*/  FFMA R4, R4, R5, 1 ;  /* 0x3f80000004047423 */ /* 0x000fe40000000005 */
[----:B------:R-:W-:-:S02]  /*00d0*/  FADD R0, RZ, -R0 ;  /* 0x80000000ff007221 */ /* 0x000fc40000000000 */
[----:B------:R-:W-:Y:S02]  /*00e0*/  FMUL R4, R4, 11.485690116882324219 ;  /* 0x4137c56304047820 */ /* 0x000fe40000400000 */
[----:B------:R-:W-:-:S03]  /*00f0*/  FMUL R0, R0, 11.485690116882324219 ;  /* 0x4137c56300007820 */ /* 0x000fc60000400000 */
[----:B------:R-:W-:Y:S02]  /*0100*/  FSETP.NEU.AND P0, PT, |R4|, +INF , PT ;  /* 0x7f8000000400780b */ /* 0x000fe40003f0d200 */
[----:B------:R-:W-:Y:S02]  /*0110*/  LOP3.LUT R3, RZ, 0x80000000, R4, 0xb8, !PT ;  /* 0x80000000ff037812 */ /* 0x000fe400078eb804 */
[----:B------:R-:W-:-:S04]  /*0120*/  FSETP.NEU.AND P0, PT, |R0|, +INF , P0 ;  /* 0x7f8000000000780b */ /* 0x000fc8000070d200 */
[----:B------:R-:W-:Y:S02]  /*0130*/  FSEL R0, R0, +INF , P0 ;  /* 0x7f80000000007808 */ /* 0x000fe40000000000 */
[----:B------:R-:W-:-:S03]  /*0140*/  FSEL R3, R4, R3, P0 ;  /* 0x0000000304037208 */ /* 0x000fc60000000000 */
        /* <DEDUP_REMOVED lines=15> */
[----:B------:R-:W-:Y:S05]  /*0240*/  CALL.REL.NOINC `($__internal_1_$__cuda_sm20_sqrt_rn_f32_slowpath) ;  /* 0x0000000000387944 */ /* 0x000fea0003c00000 */
[----:B------:R-:W-:Y:S01]  /*0250*/  MOV R0, R5 ;  /* 0x0000000500007202 */ /* 0x000fe20000000f00 */
[----:B------:R-:W-:Y:S06]  /*0260*/  BRA `(.L_x_5) ;  /* 0x0000000000107947 */ /* 0x000fec0003800000 */
.L_x_4:
[----:B------:R-:W-:Y:S01]  /*0270*/  FMUL.FTZ R7, R0, R5 ;  /* 0x0000000500077220 */ /* 0x000fe20000410000 */
[----:B------:R-:W-:-:S03]  /*0280*/  FMUL.FTZ R5, R5, 0.5 ;  /* 0x3f00000005057820 */ /* 0x000fc60000410000 */
[----:B------:R-:W-:-:S04]  /*0290*/  FFMA R0, -R7, R7, R0 ;  /* 0x0000000707007223 */ /* 0x000fc80000000100 */
[----:B------:R-:W-:-:S07]  /*02a0*/  FFMA R0, R0, R5, R7 ;  /* 0x0000000500007223 */ /* 0x000fce0000000007 */
.L_x_5:
        /* <DEDUP_REMOVED lines=8> */
        .weak           $__internal_1_$__cuda_sm20_sqrt_rn_f32_slowpath
        .type           $__internal_1_$__cuda_sm20_sqrt_rn_f32_slowpath,@function
        .size           $__internal_1_$__cuda_sm20_sqrt_rn_f32_slowpath,(.L_x_262 - $__internal_1_$__cuda_sm20_sqrt_rn_f32_slowpath)
$__internal_1_$__cuda_sm20_sqrt_rn_f32_slowpath:
        /* <DEDUP_REMOVED lines=20> */
.L_x_6:
[----:B------:R-:W-:Y:S01]  /*0470*/  HFMA2 R7, -RZ, RZ, 0, 0 ;  /* 0x00000000ff077431 */ /* 0x000fe200000001ff */
[----:B------:R-:W-:-:S04]  /*0480*/  MOV R6, R8 ;  /* 0x0000000800067202 */ /* 0x000fc80000000f00 */
[----:B------:R-:W-:Y:S05]  /*0490*/  RET.REL.NODEC R6 `(_Z19complex_proj_kernelPf) ;  /* 0xfffffff806d87950 */ /* 0x000fea0003c3ffff */
.L_x_7:
        /* <DEDUP_REMOVED lines=14> */
.L_x_262:


//--------------------- .text._Z18complex_exp_kernelPf --------------------------
	.section	.text._Z18complex_exp_kernelPf,"ax",@progbits
	.align	128
        .global         _Z18complex_exp_kernelPf
        .type           _Z18complex_exp_kernelPf,@function
        .size           _Z18complex_exp_kernelPf,(.L_x_263 - _Z18complex_exp_kernelPf)
        .other          _Z18complex_exp_kernelPf,@"STO_CUDA_ENTRY STV_DEFAULT"
_Z18complex_exp_kernelPf:
.text._Z18complex_exp_kernelPf:
[----:B------:R-:W-:Y:S01]  /*0000*/  LDC R1, c[0x0][0x37c] ;  /* 0x0000df00ff017b82 */ /* 0x000fe20000000800 */
[----:B------:R-:W-:Y:S01]  /*0010*/  IMAD.MOV.U32 R5, RZ, RZ, 0x3d5fedbc ;  /* 0x3d5fedbcff057424 */ /* 0x000fe200078e00ff */
[----:B------:R-:W0:Y:S01]  /*0020*/  LDCU.64 UR6, c[0x0][0x358] ;  /* 0x00006b00ff0677ac */ /* 0x000e220008000a00 */
[----:B------:R-:W-:Y:S02]  /*0030*/  IMAD.MOV.U32 R2, RZ, RZ, 0x37cbac00 ;  /* 0x37cbac00ff027424 */ /* 0x000fe400078e00ff */
[----:B------:R-:W-:Y:S02]  /*0040*/  IMAD.MOV.U32 R4, RZ, RZ, 0x394d4153 ;  /* 0x394d4153ff047424 */ /* 0x000fe400078e00ff */
[C---:B------:R-:W-:Y:S02]  /*0050*/  FFMA R0, R5.reuse, R2, -0.0013887860113754868507 ;  /* 0xbab607ed05007423 */ /* 0x040fe40000000002 */
[----:B------:R-:W-:Y:S02]  /*0060*/  FFMA R3, R5, -R4, 0.0083327032625675201416 ;  /* 0x3c0885e405037423 */ /* 0x000fe40000000804 */
[----:B------:R-:W-:-:S04]  /*0070*/  FFMA R0, R0, R5, 0.041666727513074874878 ;  /* 0x3d2aaabb00007423 */ /* 0x000fc80000000005 */
[----:B------:R-:W-:-:S04]  /*0080*/  FFMA R0, R0, R5, -0.4999999701976776123 ;  /* 0xbeffffff00007423 */ /* 0x000fc80000000005 */
[-C--:B------:R-:W-:Y:S01]  /*0090*/  FFMA R4, R0, R5.reuse, 1 ;  /* 0x3f80000000047423 */ /* 0x080fe20000000005 */
[----:B------:R-:W-:Y:S01]  /*00a0*/  FFMA R0, R5, -0.23381634056568145752, RZ ;  /* 0xbe6f6d8d05007823 */ /* 0x000fe200000000ff */
[----:B------:R-:W-:Y:S02]  /*00b0*/  FFMA R5, R3, R5, -0.16666662693023681641 ;  /* 0xbe2aaaa803057423 */ /* 0x000fe40000000005 */
[----:B------:R-:W-:Y:S02]  /*00c0*/  FMUL R3, R4, 11.485690116882324219 ;  /* 0x4137c56304037820 */ /* 0x000fe40000400000 */
[----:B------:R-:W-:-:S03]  /*00d0*/  FFMA R0, R0, R5, -0.23381634056568145752 ;  /* 0xbe6f6d8d00007423 */ /* 0x000fc60000000005 */
[----:B------:R-:W-:Y:S01]  /*00e0*/  LOP3.LUT P0, R5, R3, 0x7fffffff, RZ, 0xc0, !PT ;  /* 0x7fffffff03057812 */ /* 0x000fe2000780c0ff */
[----:B------:R-:W-:-:S04]  /*00f0*/  FADD R0, RZ, -R0 ;  /* 0x80000000ff007221 */ /* 0x000fc80000000000 */
[----:B------:R-:W-:-:S08]  /*0100*/  FMUL R4, R0, 11.485690116882324219 ;  /* 0x4137c56300047820 */ /* 0x000fd00000400000 */
[----:B0-----:R-:W-:Y:S05]  /*0110*/  @P0 BRA `(.L_x_8) ;  /* 0x00000000002c0947 */ /* 0x001fea0003800000 */
[----:B------:R-:W-:Y:S02]  /*0120*/  HFMA2 R7, -RZ, RZ, 3.7421875, 0 ;  /* 0x437c0000ff077431 */ /* 0x000fe400000001ff */
[----:B------:R-:W-:-:S04]  /*0130*/  IMAD.MOV.U32 R5, RZ, RZ, 0x3bbb989d ;  /* 0x3bbb989dff057424 */ /* 0x000fc800078e00ff */
[----:B------:R-:W-:-:S04]  /*0140*/  FFMA.SAT R0, R4, R5, 0.5 ;  /* 0x3f00000004007423 */ /* 0x000fc80000002005 */
[----:B------:R-:W-:-:S04]  /*0150*/  FFMA.RM R0, R0, R7, 12582913 ;  /* 0x4b40000100007423 */ /* 0x000fc80000004007 */
[C---:B------:R-:W-:Y:S01]  /*0160*/  FADD R5, R0.reuse, -12583039 ;  /* 0xcb40007f00057421 */ /* 0x040fe20000000000 */
[----:B------:R-:W-:-:S03]  /*0170*/  IMAD.SHL.U32 R0, R0, 0x800000, RZ ;  /* 0x0080000000007824 */ /* 0x000fc600078e00ff */
[----:B------:R-:W-:-:S04]  /*0180*/  FFMA R5, R4, 1.4426950216293334961, -R5 ;  /* 0x3fb8aa3b04057823 */ /* 0x000fc80000000805 */
[----:B------:R-:W-:-:S06]  /*0190*/  FFMA R5, R4, 1.925963033500011079e-08, R5 ;  /* 0x32a5706004057823 */ /* 0x000fcc0000000005 */
[----:B------:R-:W0:Y:S02]  /*01a0*/  MUFU.EX2 R5, R5 ;  /* 0x0000000500057308 */ /* 0x000e240000000800 */
[----:B0-----:R-:W-:Y:S01]  /*01b0*/  FMUL R7, R0, R5 ;  /* 0x0000000500077220 */ /* 0x001fe20000400000 */
[----:B------:R-:W-:Y:S06]  /*01c0*/  BRA `(.L_x_9) ;  /* 0x0000002c00ac7947 */ /* 0x000fec0003800000 */
.L_x_8:
[----:B------:R-:W-:-:S13]  /*01d0*/  LOP3.LUT P0, R0, R4, 0x7fffffff, RZ, 0xc0, !PT ;  /* 0x7fffffff04007812 */ /* 0x000fda000780c0ff */
[----:B------:R-:W-:Y:S05]  /*01e0*/  @P0 BRA `(.L_x_10) ;  /* 0x0000000c00a40947 */ /* 0x000fea0003800000 */
[C---:B------:R-:W-:Y:S01]  /*01f0*/  FMUL R0, R3.reuse, 0.63661974668502807617 ;  /* 0x3f22f98303007820 */ /* 0x040fe20000400000 */
[----:B------:R-:W-:-:S05]  /*0200*/  FSETP.GE.AND P0, PT, |R3|, 105615, PT ;  /* 0x47ce47800300780b */ /* 0x000fca0003f06200 */
[----:B------:R-:W0:Y:S02]  /*0210*/  F2I.NTZ R0, R0 ;  /* 0x0000000000007305 */ /* 0x000e240000203100 */
[----:B0-----:R-:W-:-:S05]  /*0220*/  I2FP.F32.S32 R6, R0 ;  /* 0x0000000000067245 */ /* 0x001fca0000201400 */
[----:B------:R-:W-:-:S04]  /*0230*/  FFMA R5, R6, -1.5707962512969970703, R3 ;  /* 0xbfc90fda06057823 */ /* 0x000fc80000000003 */
[----:B------:R-:W-:-:S04]  /*0240*/  FFMA R5, R6, -7.5497894158615963534e-08, R5 ;  /* 0xb3a2216806057823 */ /* 0x000fc80000000005 */
[----:B------:R-:W-:Y:S01]  /*0250*/  FFMA R6, R6, -5.3903029534742383927e-15, R5 ;  /* 0xa7c234c506067823 */ /* 0x000fe20000000005 */
[----:B------:R-:W-:-:S03]  /*0260*/  IMAD.MOV.U32 R5, RZ, RZ, R0 ;  /* 0x000000ffff057224 */ /* 0x000fc600078e0000 */
[----:B------:R-:W-:Y:S01]  /*0270*/  IMAD.MOV.U32 R7, RZ, RZ, R6 ;  /* 0x000000ffff077224 */ /* 0x000fe200078e0006 */
[----:B------:R-:W-:Y:S06]  /*0280*/  @!P0 BRA `(.L_x_11) ;  /* 0x0000000400788947 */ /* 0x000fec0003800000 */
[----:B------:R-:W-:-:S13]  /*0290*/  FSETP.NEU.AND P0, PT, |R3|, +INF , PT ;  /* 0x7f8000000300780b */ /* 0x000fda0003f0d200 */
[----:B------:R-:W-:Y:S01]  /*02a0*/  @!P0 FMUL R7, RZ, R3 ;  /* 0x00000003ff078220 */ /* 0x000fe20000400000 */
[----:B------:R-:W-:Y:S01]  /*02b0*/  @!P0 IMAD.MOV.U32 R0, RZ, RZ, RZ ;  /* 0x000000ffff008224 */ /* 0x000fe200078e00ff */
[----:B------:R-:W-:Y:S06]  /*02c0*/  @!P0 BRA `(.L_x_11) ;  /* 0x0000000400688947 */ /* 0x000fec0003800000 */
[----:B------:R-:W-:Y:S01]  /*02d0*/  SHF.L.U32 R4, R3, 0x8, RZ ;  /* 0x0000000803047819 */ /* 0x000fe200000006ff */
[----:B------:R-:W-:Y:S01]  /*02e0*/  IMAD.MOV.U32 R0, RZ, RZ, RZ ;  /* 0x000000ffff007224 */ /* 0x000fe200078e00ff */
[----:B------:R-:W0:Y:S01]  /*02f0*/  LDCU.64 UR8, c[0x4][0xe0] ;  /* 0x01001c00ff0877ac */ /* 0x000e220008000a00 */
[----:B------:R-:W-:Y:S01]  /*0300*/  IMAD.MOV.U32 R17, RZ, RZ, RZ ;  /* 0x000000ffff117224 */ /* 0x000fe200078e00ff */
[----:B------:R-:W-:Y:S01]  /*0310*/  LOP3.LUT R7, R4, 0x80000000, RZ, 0xfc, !PT ;  /* 0x8000000004077812 */ /* 0x000fe200078efcff */
[----:B------:R-:W-:Y:S01]  /*0320*/  IMAD.MOV.U32 R18, RZ, RZ, RZ ;  /* 0x000000ffff127224 */ /* 0x000fe200078e00ff */
[----:B------:R-:W-:-:S06]  /*0330*/  UMOV UR4, URZ ;  /* 0x000000ff00047c82 */ /* 0x000fcc0008000000 */
.L_x_12:
[----:B0-----:R-:W-:Y:S01]  /*0340*/  IMAD.U32 R10, RZ, RZ, UR8 ;  /* 0x00000008ff0a7e24 */ /* 0x001fe2000f8e00ff */
[----:B------:R-:W-:-:S05]  /*0350*/  MOV R11, UR9 ;  /* 0x00000009000b7c02 */ /* 0x000fca0008000f00 */
[----:B------:R-:W2:Y:S01]  /*0360*/  LDG.E.CONSTANT R8, desc[UR6][R10.64] ;  /* 0x000000060a087981 */ /* 0x000ea2000c1e9900 */
[----:B------:R-:W-:Y:S01]  /*0370*/  UIADD3 UR4, UPT, UPT, UR4, 0x1, URZ ;  /* 0x0000000104047890 */ /* 0x000fe2000fffe0ff */
[C---:B------:R-:W-:Y:S01]  /*0380*/  ISETP.EQ.AND P0, PT, R18.reuse, RZ, PT ;  /* 0x000000ff1200720c */ /* 0x040fe20003f02270 */
[----:B------:R-:W-:Y:S01]  /*0390*/  UIADD3 UR8, UP1, UPT, UR8, 0x4, URZ ;  /* 0x0000000408087890 */ /* 0x000fe2000ff3e0ff */
[C---:B------:R-:W-:Y:S01]  /*03a0*/  ISETP.EQ.AND P1, PT, R18.reuse, 0x4, PT ;  /* 0x000000041200780c */ /* 0x040fe20003f22270 */
[----:B------:R-:W-:Y:S01]  /*03b0*/  UISETP.NE.AND UP0, UPT, UR4, 0x6, UPT ;  /* 0x000000060400788c */ /* 0x000fe2000bf05270 */
[C---:B------:R-:W-:Y:S01]  /*03c0*/  ISETP.EQ.AND P2, PT, R18.reuse, 0x8, PT ;  /* 0x000000081200780c */ /* 0x040fe20003f42270 */
[----:B------:R-:W-:Y:S01]  /*03d0*/  UIADD3.X UR9, UPT, UPT, URZ, UR9, URZ, UP1, !UPT ;  /* 0x00000009ff097290 */ /* 0x000fe20008ffe4ff */
[C---:B------:R-:W-:Y:S02]  /*03e0*/  ISETP.EQ.AND P3, PT, R18.reuse, 0xc, PT ;  /* 0x0000000c1200780c */ /* 0x040fe40003f62270 */
[----:B------:R-:W-:-:S02]  /*03f0*/  ISETP.EQ.AND P4, PT, R18, 0x10, PT ;  /* 0x000000101200780c */ /* 0x000fc40003f82270 */
[C---:B------:R-:W-:Y:S01]  /*0400*/  ISETP.EQ.AND P5, PT, R18.reuse, 0x14, PT ;  /* 0x000000141200780c */ /* 0x040fe20003fa2270 */
[----:B------:R-:W-:Y:S02]  /*0410*/  VIADD R18, R18, 0x4 ;  /* 0x0000000412127836 */ /* 0x000fe40000000000 */
[----:B--2---:R-:W-:-:S03]  /*0420*/  IMAD.WIDE.U32 R8, R8, R7, RZ ;  /* 0x0000000708087225 */ /* 0x004fc600078e00ff */
[----:B------:R-:W-:-:S04]  /*0430*/  IADD3 R8, P6, PT, R8, R0, RZ ;  /* 0x0000000008087210 */ /* 0x000fc80007fde0ff */
[----:B------:R-:W-:Y:S01]  /*0440*/  @P3 MOV R14, R8 ;  /* 0x00000008000e3202 */ /* 0x000fe20000000f00 */
[----:B------:R-:W-:Y:S02]  /*0450*/  IMAD.X R0, R9, 0x1, R17, P6 ;  /* 0x0000000109007824 */ /* 0x000fe400030e0611 */
[--C-:B------:R-:W-:Y:S02]  /*0460*/  @P0 IMAD.MOV.U32 R4, RZ, RZ, R8.reuse ;  /* 0x000000ffff040224 */ /* 0x100fe400078e0008 */
[--C-:B------:R-:W-:Y:S02]  /*0470*/  @P1 IMAD.MOV.U32 R12, RZ, RZ, R8.reuse ;  /* 0x000000ffff0c1224 */ /* 0x100fe400078e0008 */
[--C-:B------:R-:W-:Y:S02]  /*0480*/  @P2 IMAD.MOV.U32 R13, RZ, RZ, R8.reuse ;  /* 0x000000ffff0d2224 */ /* 0x100fe400078e0008 */
[--C-:B------:R-:W-:Y:S02]  /*0490*/  @P4 IMAD.MOV.U32 R15, RZ, RZ, R8.reuse ;  /* 0x000000ffff0f4224 */ /* 0x100fe400078e0008 */
[----:B------:R-:W-:Y:S01]  /*04a0*/  @P5 IMAD.MOV.U32 R16, RZ, RZ, R8 ;  /* 0x000000ffff105224 */ /* 0x000fe200078e0008 */
[----:B------:R-:W-:Y:S06]  /*04b0*/  BRA.U UP0, `(.L_x_12) ;  /* 0xfffffffd00a07547 */ /* 0x000fec000b83ffff */
[----:B------:R-:W-:-:S04]  /*04c0*/  SHF.R.U32.HI R7, RZ, 0x17, R3 ;  /* 0x00000017ff077819 */ /* 0x000fc80000011603 */
[C---:B------:R-:W-:Y:S02]  /*04d0*/  LOP3.LUT R8, R7.reuse, 0xe0, RZ, 0xc0, !PT ;  /* 0x000000e007087812 */ /* 0x040fe400078ec0ff */
[----:B------:R-:W-:-:S03]  /*04e0*/  LOP3.LUT P6, RZ, R7, 0x1f, RZ, 0xc0, !PT ;  /* 0x0000001f07ff7812 */ /* 0x000fc600078cc0ff */
[----:B------:R-:W-:-:S05]  /*04f0*/  VIADD R8, R8, 0xffffff80 ;  /* 0xffffff8008087836 */ /* 0x000fca0000000000 */
[----:B------:R-:W-:-:S04]  /*0500*/  SHF.R.U32.HI R8, RZ, 0x5, R8 ;  /* 0x00000005ff087819 */ /* 0x000fc80000011608 */
[----:B------:R-:W-:-:S04]  /*0510*/  LEA R10, -R8, RZ, 0x2 ;  /* 0x000000ff080a7211 */ /* 0x000fc800078e11ff */
[C---:B------:R-:W-:Y:S02]  /*0520*/  ISETP.EQ.AND P3, PT, R10.reuse, -0x18, PT ;  /* 0xffffffe80a00780c */ /* 0x040fe40003f62270 */
[C---:B------:R-:W-:Y:S02]  /*0530*/  ISETP.EQ.AND P4, PT, R10.reuse, -0x14, PT ;  /* 0xffffffec0a00780c */ /* 0x040fe40003f82270 */
[C---:B------:R-:W-:Y:S02]  /*0540*/  ISETP.EQ.AND P2, PT, R10.reuse, -0x10, PT ;  /* 0xfffffff00a00780c */ /* 0x040fe40003f42270 */
[C---:B------:R-:W-:Y:S02]  /*0550*/  ISETP.EQ.AND P1, PT, R10.reuse, -0xc, PT ;  /* 0xfffffff40a00780c */ /* 0x040fe40003f22270 */
[C---:B------:R-:W-:Y:S02]  /*0560*/  ISETP.EQ.AND P0, PT, R10.reuse, -0x8, PT ;  /* 0xfffffff80a00780c */ /* 0x040fe40003f02270 */
[----:B------:R-:W-:-:S03]  /*0570*/  ISETP.EQ.AND P5, PT, R10, RZ, PT ;  /* 0x000000ff0a00720c */ /* 0x000fc60003fa2270 */
[--C-:B------:R-:W-:Y:S01]  /*0580*/  @P3 IMAD.MOV.U32 R8, RZ, RZ, R4.reuse ;  /* 0x000000ffff083224 */ /* 0x100fe200078e0004 */
[C---:B------:R-:W-:Y:S01]  /*0590*/  ISETP.EQ.AND P3, PT, R10.reuse, -0x4, PT ;  /* 0xfffffffc0a00780c */ /* 0x040fe20003f62270 */
[----:B------:R-:W-:Y:S02]  /*05a0*/  @P4 IMAD.MOV.U32 R9, RZ, RZ, R4 ;  /* 0x000000ffff094224 */ /* 0x000fe400078e0004 */
[--C-:B------:R-:W-:Y:S01]  /*05b0*/  @P4 IMAD.MOV.U32 R8, RZ, RZ, R12.reuse ;  /* 0x000000ffff084224 */ /* 0x100fe200078e000c */
[----:B------:R-:W-:Y:S01]  /*05c0*/  ISETP.EQ.AND P4, PT, R10, 0x4, PT ;  /* 0x000000040a00780c */ /* 0x000fe20003f82270 */
[----:B------:R-:W-:Y:S01]  /*05d0*/  @P2 IMAD.MOV.U32 R9, RZ, RZ, R12 ;  /* 0x000000ffff092224 */ /* 0x000fe200078e000c */
[----:B------:R-:W-:Y:S01]  /*05e0*/  @P2 MOV R8, R13 ;  /* 0x0000000d00082202 */ /* 0x000fe20000000f00 */
[----:B------:R-:W-:Y:S02]  /*05f0*/  @P1 IMAD.MOV.U32 R8, RZ, RZ, R14 ;  /* 0x000000ffff081224 */ /* 0x000fe400078e000e */
[----:B------:R-:W-:-:S02]  /*0600*/  @P0 IMAD.MOV.U32 R8, RZ, RZ, R15 ;  /* 0x000000ffff080224 */ /* 0x000fc400078e000f */
[----:B------:R-:W-:Y:S02]  /*0610*/  @P1 IMAD.MOV.U32 R9, RZ, RZ, R13 ;  /* 0x000000ffff091224 */ /* 0x000fe400078e000d */
[----:B------:R-:W-:Y:S02]  /*0620*/  @P3 IMAD.MOV.U32 R8, RZ, RZ, R16 ;  /* 0x000000ffff083224 */ /* 0x000fe400078e0010 */
[----:B------:R-:W-:Y:S02]  /*0630*/  @P5 IMAD.MOV.U32 R8, RZ, RZ, R0 ;  /* 0x000000ffff085224 */ /* 0x000fe400078e0000 */
[----:B------:R-:W-:Y:S01]  /*0640*/  @P0 IMAD.MOV.U32 R9, RZ, RZ, R14 ;  /* 0x000000ffff090224 */ /* 0x000fe200078e000e */
[----:B------:R-:W-:Y:S01]  /*0650*/  @P3 MOV R9, R15 ;  /* 0x0000000f00093202 */ /* 0x000fe20000000f00 */
[----:B------:R-:W-:Y:S01]  /*0660*/  @P5 IMAD.MOV.U32 R9, RZ, RZ, R16 ;  /* 0x000000ffff095224 */ /* 0x000fe200078e0010 */
[----:B------:R-:W-:Y:S01]  /*0670*/  MOV R18, R8 ;  /* 0x0000000800127202 */ /* 0x000fe20000000f00 */
[----:B------:R-:W-:Y:S01]  /*0680*/  @P4 IMAD.MOV.U32 R9, RZ, RZ, R0 ;  /* 0x000000ffff094224 */ /* 0x000fe200078e0000 */
[----:B------:R-:W-:Y:S06]  /*0690*/  @!P6 BRA `(.L_x_13) ;  /* 0x00000000002ce947 */ /* 0x000fec0003800000 */
[----:B------:R-:W-:Y:S01]  /*06a0*/  @P2 IMAD.MOV.U32 R8, RZ, RZ, R4 ;  /* 0x000000ffff082224 */ /* 0x000fe200078e0004 */
[----:B------:R-:W-:Y:S01]  /*06b0*/  LOP3.LUT R7, R7, 0x1f, RZ, 0xc0, !PT ;  /* 0x0000001f07077812 */ /* 0x000fe200078ec0ff */
[----:B------:R-:W-:Y:S02]  /*06c0*/  @P1 IMAD.MOV.U32 R8, RZ, RZ, R12 ;  /* 0x000000ffff081224 */ /* 0x000fe400078e000c */
[----:B------:R-:W-:Y:S01]  /*06d0*/  @P0 IMAD.MOV.U32 R8, RZ, RZ, R13 ;  /* 0x000000ffff080224 */ /* 0x000fe200078e000d */
[----:B------:R-:W-:Y:S01]  /*06e0*/  ISETP.EQ.AND P0, PT, R10, 0x8, PT ;  /* 0x000000080a00780c */ /* 0x000fe20003f02270 */
[----:B------:R-:W-:Y:S01]  /*06f0*/  @P3 IMAD.MOV.U32 R8, RZ, RZ, R14 ;  /* 0x000000ffff083224 */ /* 0x000fe200078e000e */
[----:B------:R-:W-:Y:S01]  /*0700*/  @P5 MOV R8, R15 ;  /* 0x0000000f00085202 */ /* 0x000fe20000000f00 */
[----:B------:R-:W-:Y:S01]  /*0710*/  @P4 IMAD.MOV.U32 R8, RZ, RZ, R16 ;  /* 0x000000ffff084224 */ /* 0x000fe200078e0010 */
[----:B------:R-:W-:-:S09]  /*0720*/  SHF.L.W.U32.HI R18, R9, R7, R18 ;  /* 0x0000000709127219 */ /* 0x000fd20000010e12 */
[----:B------:R-:W-:-:S05]  /*0730*/  @P0 IMAD.MOV.U32 R8, RZ, RZ, R0 ;  /* 0x000000ffff080224 */ /* 0x000fca00078e0000 */
[----:B------:R-:W-:-:S07]  /*0740*/  SHF.L.W.U32.HI R9, R8, R7, R9 ;  /* 0x0000000708097219 */ /* 0x000fce0000010e09 */
.L_x_13:
[C---:B------:R-:W-:Y:S01]  /*0750*/  SHF.L.W.U32.HI R7, R9.reuse, 0x2, R18 ;  /* 0x0000000209077819 */ /* 0x040fe20000010e12 */
[----:B------:R-:W-:Y:S01]  /*0760*/  IMAD.SHL.U32 R9, R9, 0x4, RZ ;  /* 0x0000000409097824 */ /* 0x000fe200078e00ff */
[----:B------:R-:W-:Y:S01]  /*0770*/  UMOV UR4, 0x54442d19 ;  /* 0x54442d1900047882 */ /* 0x000fe20000000000 */
[----:B------:R-:W-:Y:S01]  /*0780*/  UMOV UR5, 0x3bf921fb ;  /* 0x3bf921fb00057882 */ /* 0x000fe20000000000 */
[----:B------:R-:W-:Y:S02]  /*0790*/  SHF.R.S32.HI R0, RZ, 0x1f, R7 ;  /* 0x0000001fff007819 */ /* 0x000fe40000011407 */
[----:B------:R-:W-:Y:S02]  /*07a0*/  ISETP.GE.AND P0, PT, R3, RZ, PT ;  /* 0x000000ff0300720c */ /* 0x000fe40003f06270 */
[C---:B------:R-:W-:Y:S02]  /*07b0*/  LOP3.LUT R8, R0.reuse, R9, RZ, 0x3c, !PT ;  /* 0x0000000900087212 */ /* 0x040fe400078e3cff */
[----:B------:R-:W-:-:S02]  /*07c0*/  LOP3.LUT R9, R0, R7, RZ, 0x3c, !PT ;  /* 0x0000000700097212 */ /* 0x000fc400078e3cff */
[----:B------:R-:W-:Y:S02]  /*07d0*/  SHF.R.U32.HI R0, RZ, 0x1e, R18 ;  /* 0x0000001eff007819 */ /* 0x000fe40000011612 */
[C---:B------:R-:W-:Y:S02]  /*07e0*/  LOP3.LUT R17, R7.reuse, R3, RZ, 0x3c, !PT ;  /* 0x0000000307117212 */ /* 0x040fe400078e3cff */
[----:B------:R-:W0:Y:S01]  /*07f0*/  I2F.F64.S64 R8, R8 ;  /* 0x0000000800087312 */ /* 0x000e220000301c00 */
[----:B------:R-:W-:Y:S02]  /*0800*/  LEA.HI R0, R7, R0, RZ, 0x1 ;  /* 0x0000000007007211 */ /* 0x000fe400078f08ff */
[----:B------:R-:W-:-:S03]  /*0810*/  ISETP.GE.AND P1, PT, R17, RZ, PT ;  /* 0x000000ff1100720c */ /* 0x000fc60003f26270 */
[----:B------:R-:W-:-:S05]  /*0820*/  IMAD.MOV R7, RZ, RZ, -R0 ;  /* 0x000000ffff077224 */ /* 0x000fca00078e0a00 */
[----:B------:R-:W-:Y:S01]  /*0830*/  @!P0 MOV R0, R7 ;  /* 0x0000000700008202 */ /* 0x000fe20000000f00 */
[----:B0-----:R-:W-:-:S10]  /*0840*/  DMUL R10, R8, UR4 ;  /* 0x00000004080a7c28 */ /* 0x001fd40008000000 */
[----:B------:R-:W0:Y:S02]  /*0850*/  F2F.F32.F64 R10, R10 ;  /* 0x0000000a000a7310 */ /* 0x000e240000301000 */
[----:B0-----:R-:W-:-:S07]  /*0860*/  FSEL R7, -R10, R10, !P1 ;  /* 0x0000000a0a077208 */ /* 0x001fce0004800100 */
.L_x_11:
[C---:B------:R-:W-:Y:S01]  /*0870*/  LOP3.LUT R10, R0.reuse, 0x1, RZ, 0xc0, !PT ;  /* 0x00000001000a7812 */ /* 0x040fe200078ec0ff */
[----:B------:R-:W-:Y:S01]  /*0880*/  FMUL R9, R7, R7 ;  /* 0x0000000707097220 */ /* 0x000fe20000400000 */
[----:B------:R-:W-:Y:S02]  /*0890*/  VIADD R0, R0, 0x1 ;  /* 0x0000000100007836 */ /* 0x000fe40000000000 */
[----:B------:R-:W-:Y:S01]  /*08a0*/  ISETP.NE.U32.AND P0, PT, R10, 0x1, PT ;  /* 0x000000010a00780c */ /* 0x000fe20003f05070 */
[----:B------:R-:W-:Y:S01]  /*08b0*/  FFMA R8, R9, R2, -0.0013887860113754868507 ;  /* 0xbab607ed09087423 */ /* 0x000fe20000000002 */
[----:B------:R-:W-:Y:S01]  /*08c0*/  IMAD.MOV.U32 R10, RZ, RZ, 0x3c0885e4 ;  /* 0x3c0885e4ff0a7424 */ /* 0x000fe200078e00ff */
[----:B------:R-:W-:Y:S01]  /*08d0*/  LOP3.LUT P1, RZ, R0, 0x2, RZ, 0xc0, !PT ;  /* 0x0000000200ff7812 */ /* 0x000fe2000782c0ff */
[----:B------:R-:W-:Y:S01]  /*08e0*/  IMAD.MOV.U32 R11, RZ, RZ, 0x3e2aaaa8 ;  /* 0x3e2aaaa8ff0b7424 */ /* 0x000fe200078e00ff */
[----:B------:R-:W-:Y:S02]  /*08f0*/  FSEL R0, R7, 1, !P0 ;  /* 0x3f80000007007808 */ /* 0x000fe40004000000 */
[----:B------:R-:W-:-:S02]  /*0900*/  FSEL R8, R8, -0.00019574658654164522886, P0 ;  /* 0xb94d415308087808 */ /* 0x000fc40000000000 */
[----:B------:R-:W-:Y:S01]  /*0910*/  FSEL R10, R10, 0.041666727513074874878, !P0 ;  /* 0x3d2aaabb0a0a7808 */ /* 0x000fe20004000000 */
[----:B------:R-:W-:Y:S01]  /*0920*/  FFMA R7, R9, R0, RZ ;  /* 0x0000000009077223 */ /* 0x000fe200000000ff */
[----:B------:R-:W-:Y:S02]  /*0930*/  FSEL R11, -R11, -0.4999999701976776123, !P0 ;  /* 0xbeffffff0b0b7808 */ /* 0x000fe40004000100 */
[----:B------:R-:W-:Y:S01]  /*0940*/  FSETP.GE.AND P0, PT, |R3|, 105615, PT ;  /* 0x47ce47800300780b */ /* 0x000fe20003f06200 */
[----:B------:R-:W-:-:S04]  /*0950*/  FFMA R8, R9, R8, R10 ;  /* 0x0000000809087223 */ /* 0x000fc8000000000a */
[----:B------:R-:W-:-:S04]  /*0960*/  FFMA R8, R9, R8, R11 ;  /* 0x0000000809087223 */ /* 0x000fc8000000000b */
[----:B------:R-:W-:-:S04]  /*0970*/  FFMA R7, R7, R8, R0 ;  /* 0x0000000807077223 */ /* 0x000fc80000000000 */
[----:B------:R-:W-:Y:S01]  /*0980*/  @P1 FADD R7, RZ, -R7 ;  /* 0x80000007ff071221 */ /* 0x000fe20000000000 */
        /* <DEDUP_REMOVED lines=12> */
.L_x_15:
        /* <DEDUP_REMOVED lines=56> */
[----:B------:R-:W-:Y:S01]  /*0dd0*/  @P0 IMAD.MOV.U32 R4, RZ, RZ, R13 ;  /* 0x000000ffff040224 */ /* 0x000fe200078e000d */
[----:B------:R-:W-:Y:S01]  /*0de0*/  ISETP.EQ.AND P0, PT, R9, 0x8, PT ;  /* 0x000000080900780c */ /* 0x000fe20003f02270 */
[----:B------:R-:W-:Y:S01]  /*0df0*/  @P3 IMAD.MOV.U32 R4, RZ, RZ, R14 ;  /* 0x000000ffff043224 */ /* 0x000fe200078e000e */
[----:B------:R-:W-:Y:S01]  /*0e00*/  SHF.L.W.U32.HI R17, R6, R5, R17 ;  /* 0x0000000506117219 */ /* 0x000fe20000010e11 */
[----:B------:R-:W-:Y:S01]  /*0e10*/  @P5 IMAD.MOV.U32 R4, RZ, RZ, R15 ;  /* 0x000000ffff045224 */ /* 0x000fe200078e000f */
[----:B------:R-:W-:-:S09]  /*0e20*/  @P4 MOV R4, R16 ;  /* 0x0000001000044202 */ /* 0x000fd20000000f00 */
[----:B------:R-:W-:-:S05]  /*0e30*/  @P0 IMAD.MOV.U32 R4, RZ, RZ, R0 ;  /* 0x000000ffff040224 */ /* 0x000fca00078e0000 */
[----:B------:R-:W-:-:S07]  /*0e40*/  SHF.L.W.U32.HI R6, R4, R5, R6 ;  /* 0x0000000504067219 */ /* 0x000fce0000010e06 */
.L_x_16:
        /* <DEDUP_REMOVED lines=8> */
[----:B------:R-:W-:Y:S02]  /*0ed0*/  LOP3.LUT R3, R0, R3, RZ, 0x3c, !PT ;  /* 0x0000000300037212 */ /* 0x000fe400078e3cff */
[----:B------:R-:W0:Y:S02]  /*0ee0*/  I2F.F64.S64 R4, R10 ;  /* 0x0000000a00047312 */ /* 0x000e240000301c00 */
[----:B------:R-:W-:Y:S01]  /*0ef0*/  ISETP.GE.AND P0, PT, R3, RZ, PT ;  /* 0x000000ff0300720c */ /* 0x000fe20003f06270 */
[----:B0-----:R-:W-:Y:S01]  /*0f00*/  DMUL R8, R4, UR4 ;  /* 0x0000000404087c28 */ /* 0x001fe20008000000 */
[----:B------:R-:W-:-:S04]  /*0f10*/  SHF.R.U32.HI R5, RZ, 0x1e, R17 ;  /* 0x0000001eff057819 */ /* 0x000fc80000011611 */
[----:B------:R-:W-:-:S05]  /*0f20*/  LEA.HI R5, R0, R5, RZ, 0x1 ;  /* 0x0000000500057211 */ /* 0x000fca00078f08ff */
[----:B------:R-:W0:Y:S01]  /*0f30*/  F2F.F32.F64 R8, R8 ;  /* 0x0000000800087310 */ /* 0x000e220000301000 */
[----:B------:R-:W-:-:S04]  /*0f40*/  IMAD.MOV R0, RZ, RZ, -R5 ;  /* 0x000000ffff007224 */ /* 0x000fc800078e0a05 */
[----:B------:R-:W-:Y:S01]  /*0f50*/  @!P1 IMAD.MOV.U32 R5, RZ, RZ, R0 ;  /* 0x000000ffff059224 */ /* 0x000fe200078e0000 */
[----:B0-----:R-:W-:-:S07]  /*0f60*/  FSEL R6, -R8, R8, !P0 ;  /* 0x0000000808067208 */ /* 0x001fce0004000100 */
.L_x_14:
[----:B------:R-:W-:Y:S01]  /*0f70*/  FMUL R3, R6, R6 ;  /* 0x0000000606037220 */ /* 0x000fe20000400000 */
[----:B------:R-:W-:Y:S01]  /*0f80*/  LOP3.LUT R0, R5, 0x1, RZ, 0xc0, !PT ;  /* 0x0000000105007812 */ /* 0x000fe200078ec0ff */
[----:B------:R-:W-:Y:S01]  /*0f90*/  IMAD.MOV.U32 R9, RZ, RZ, 0x3effffff ;  /* 0x3effffffff097424 */ /* 0x000fe200078e00ff */
[----:B------:R-:W-:Y:S01]  /*0fa0*/  MOV R4, 0x3d2aaabb ;  /* 0x3d2aaabb00047802 */ /* 0x000fe20000000f00 */
[----:B------:R-:W-:Y:S01]  /*0fb0*/  FFMA R2, R3, R2, -0.0013887860113754868507 ;  /* 0xbab607ed03027423 */ /* 0x000fe20000000002 */
[----:B------:R-:W-:Y:S02]  /*0fc0*/  ISETP.NE.U32.AND P0, PT, R0, 0x1, PT ;  /* 0x000000010000780c */ /* 0x000fe40003f05070 */
[----:B------:R-:W-:Y:S02]  /*0fd0*/  LOP3.LUT P1, RZ, R5, 0x2, RZ, 0xc0, !PT ;  /* 0x0000000205ff7812 */ /* 0x000fe4000782c0ff */
[----:B------:R-:W-:Y:S02]  /*0fe0*/  FSEL R2, R2, -0.00019574658654164522886, !P0 ;  /* 0xb94d415302027808 */ /* 0x000fe40004000000 */
[----:B------:R-:W-:-:S02]  /*0ff0*/  FSEL R4, R4, 0.0083327032625675201416, !P0 ;  /* 0x3c0885e404047808 */ /* 0x000fc40004000000 */
[----:B------:R-:W-:Y:S02]  /*1000*/  FSEL R0, R6, 1, P0 ;  /* 0x3f80000006007808 */ /* 0x000fe40000000000 */
[----:B------:R-:W-:Y:S01]  /*1010*/  FSEL R9, -R9, -0.16666662693023681641, !P0 ;  /* 0xbe2aaaa809097808 */ /* 0x000fe20004000100 */
[C---:B------:R-:W-:Y:S02]  /*1020*/  FFMA R2, R3.reuse, R2, R4 ;  /* 0x0000000203027223 */ /* 0x040fe40000000004 */
[C---:B------:R-:W-:Y:S02]  /*1030*/  FFMA R5, R3.reuse, R0, RZ ;  /* 0x0000000003057223 */ /* 0x040fe400000000ff */
[----:B------:R-:W-:-:S04]  /*1040*/  FFMA R2, R3, R2, R9 ;  /* 0x0000000203027223 */ /* 0x000fc80000000009 */
[----:B------:R-:W-:-:S04]  /*1050*/  FFMA R3, R5, R2, R0 ;  /* 0x0000000205037223 */ /* 0x000fc80000000000 */
[----:B------:R-:W-:Y:S01]  /*1060*/  @P1 FADD R3, RZ, -R3 ;  /* 0x80000003ff031221 */ /* 0x000fe20000000000 */
[----:B------:R-:W-:Y:S06]  /*1070*/  BRA `(.L_x_9) ;  /* 0x0000002000007947 */ /* 0x000fec0003800000 */
.L_x_10:
[----:B------:R-:W-:-:S13]  /*1080*/  ISETP.GE.U32.AND P0, PT, R5, 0x7f800000, PT ;  /* 0x7f8000000500780c */ /* 0x000fda0003f06070 */
[----:B------:R-:W-:Y:S05]  /*1090*/  @!P0 BRA `(.L_x_17) ;  /* 0x0000000000208947 */ /* 0x000fea0003800000 */
[----:B------:R-:W-:-:S13]  /*10a0*/  ISETP.NE.AND P1, PT, R0, 0x7f800000, PT ;  /* 0x7f8000000000780c */ /* 0x000fda0003f25270 */
[----:B------:R-:W-:Y:S01]  /*10b0*/  @P1 FADD R3, R3, -R3 ;  /* 0x8000000303031221 */ /* 0x000fe20000000000 */
[----:B------:R-:W-:-:S03]  /*10c0*/  @!P1 ISETP.GT.AND P0, PT, R4, -0x1, PT ;  /* 0xffffffff0400980c */ /* 0x000fc60003f04270 */
[--C-:B------:R-:W-:Y:S01]  /*10d0*/  @!P1 FADD R0, R3, -R3.reuse ;  /* 0x8000000303009221 */ /* 0x100fe20000000000 */
[----:B------:R-:W-:Y:S01]  /*10e0*/  @P1 IMAD.MOV.U32 R7, RZ, RZ, R3 ;  /* 0x000000ffff071224 */ /* 0x000fe200078e0003 */
[----:B------:R-:W-:-:S03]  /*10f0*/  @!P1 FSEL R7, R4, RZ, P0 ;  /* 0x000000ff04079208 */ /* 0x000fc60000000000 */
[----:B------:R-:W-:Y:S01]  /*1100*/  @!P1 FSEL R3, R0, RZ, P0 ;  /* 0x000000ff00039208 */ /* 0x000fe20000000000 */
[----:B------:R-:W-:Y:S06]  /*1110*/  BRA `(.L_x_9) ;  /* 0x0000001c00d87947 */ /* 0x000fec0003800000 */
.L_x_17:
[----:B------:R-:W-:-:S05]  /*1120*/  VIADD R0, R4, 0xbd4e8de8 ;  /* 0xbd4e8de804007836 */ /* 0x000fca0000000000 */
[----:B------:R-:W-:-:S13]  /*1130*/  ISETP.GT.U32.AND P0, PT, R0, 0x8e8e5c, PT ;  /* 0x008e8e5c0000780c */ /* 0x000fda0003f04070 */
[----:B------:R-:W-:Y:S05]  /*1140*/  @P0 BRA `(.L_x_18) ;  /* 0x0000001000080947 */ /* 0x000fea0003800000 */
[----:B------:R-:W-:Y:S02]  /*1150*/  IMAD.MOV.U32 R5, RZ, RZ, 0x3bbb989d ;  /* 0x3bbb989dff057424 */ /* 0x000fe400078e00ff */
[----:B------:R-:W-:Y:S01]  /*1160*/  FADD R4, R4, -162.88958740234375 ;  /* 0xc322e3bc04047421 */ /* 0x000fe20000000000 */
[----:B------:R-:W-:Y:S01]  /*1170*/  MOV R7, 0x437c0000 ;  /* 0x437c000000077802 */ /* 0x000fe20000000f00 */
[C---:B------:R-:W-:Y:S01]  /*1180*/  FMUL R8, R3.reuse, 0.63661974668502807617 ;  /* 0x3f22f98303087820 */ /* 0x040fe20000400000 */
[----:B------:R-:W-:Y:S01]  /*1190*/  FSETP.GE.AND P0, PT, |R3|, 105615, PT ;  /* 0x47ce47800300780b */ /* 0x000fe20003f06200 */
[----:B------:R-:W-:-:S04]  /*11a0*/  FFMA.SAT R0, R4, R5, 0.5 ;  /* 0x3f00000004007423 */ /* 0x000fc80000002005 */
[----:B------:R-:W-:-:S04]  /*11b0*/  FFMA.RM R0, R0, R7, 12582913 ;  /* 0x4b40000100007423 */ /* 0x000fc80000004007 */
[C---:B------:R-:W-:Y:S01]  /*11c0*/  FADD R5, R0.reuse, -12583039 ;  /* 0xcb40007f00057421 */ /* 0x040fe20000000000 */
[----:B------:R-:W-:-:S03]  /*11d0*/  IMAD.SHL.U32 R0, R0, 0x800000, RZ ;  /* 0x0080000000007824 */ /* 0x000fc600078e00ff */
[----:B------:R-:W-:-:S04]  /*11e0*/  FFMA R5, R4, 1.4426950216293334961, -R5 ;  /* 0x3fb8aa3b04057823 */ /* 0x000fc80000000805 */
[----:B------:R-:W-:-:S06]  /*11f0*/  FFMA R5, R4, 1.925963033500011079e-08, R5 ;  /* 0x32a5706004057823 */ /* 0x000fcc0000000005 */
[----:B------:R-:W0:Y:S02]  /*1200*/  MUFU.EX2 R5, R5 ;  /* 0x0000000500057308 */ /* 0x000e240000000800 */
[----:B0-----:R-:W-:-:S06]  /*1210*/  FMUL R4, R0, R5 ;  /* 0x0000000500047220 */ /* 0x001fcc0000400000 */
[----:B------:R-:W0:Y:S01]  /*1220*/  F2I.NTZ R0, R8 ;  /* 0x0000000800007305 */ /* 0x000e220000203100 */
[----:B------:R-:W-:-:S04]  /*1230*/  LEA.HI R6, R4, 0xffffffed, RZ, 0x9 ;  /* 0xffffffed04067811 */ /* 0x000fc800078f48ff */
[----:B------:R-:W-:-:S04]  /*1240*/  LOP3.LUT R7, R6, 0xffff, RZ, 0xc0, !PT ;  /* 0x0000ffff06077812 */ /* 0x000fc800078ec0ff */
[----:B------:R-:W-:-:S04]  /*1250*/  LEA.HI R7, R7, R6, RZ, 0x11 ;  /* 0x0000000607077211 */ /* 0x000fc800078f88ff */
[----:B------:R-:W-:Y:S01]  /*1260*/  PRMT R7, R7, 0x9910, RZ ;  /* 0x0000991007077816 */ /* 0x000fe200000000ff */
[----:B0-----:R-:W-:Y:S01]  /*1270*/  IMAD.MOV.U32 R13, RZ, RZ, R0 ;  /* 0x000000ffff0d7224 */ /* 0x001fe200078e0000 */
[----:B------:R-:W-:Y:S02]  /*1280*/  I2FP.F32.S32 R12, R0 ;  /* 0x00000000000c7245 */ /* 0x000fe40000201400 */
[----:B------:R-:W-:-:S03]  /*1290*/  SHF.R.S32.HI R5, RZ, 0x1, R7 ;  /* 0x00000001ff057819 */ /* 0x000fc60000011407 */
[----:B------:R-:W-:Y:S01]  /*12a0*/  FFMA R9, R12, -1.5707962512969970703, R3 ;  /* 0xbfc90fda0c097823 */ /* 0x000fe20000000003 */
[----:B------:R-:W-:Y:S02]  /*12b0*/  PRMT R7, R5, 0x9910, RZ ;  /* 0x0000991005077816 */ /* 0x000fe400000000ff */
[----:B------:R-:W-:Y:S01]  /*12c0*/  LOP3.LUT R5, R4, 0x7fffff, RZ, 0xc0, !PT ;  /* 0x007fffff04057812 */ /* 0x000fe200078ec0ff */
[----:B------:R-:W-:Y:S01]  /*12d0*/  FFMA R9, R12, -7.5497894158615963534e-08, R9 ;  /* 0xb3a221680c097823 */ /* 0x000fe20000000009 */
[----:B------:R-:W-:Y:S01]  /*12e0*/  LEA R10, R7, 0x3f800000, 0x17 ;  /* 0x3f800000070a7811 */ /* 0x000fe200078eb8ff */
[----:B------:R-:W-:Y:S01]  /*12f0*/  IMAD.IADD R4, R6, 0x1, -R7 ;  /* 0x0000000106047824 */ /* 0x000fe200078e0a07 */
[----:B------:R-:W-:Y:S01]  /*1300*/  LOP3.LUT R5, R5, 0x7f000000, RZ, 0xfc, !PT ;  /* 0x7f00000005057812 */ /* 0x000fe200078efcff */
[----:B------:R-:W-:-:S03]  /*1310*/  FFMA R12, R12, -5.3903029534742383927e-15, R9 ;  /* 0xa7c234c50c0c7823 */ /* 0x000fc60000000009 */
[----:B------:R-:W-:Y:S01]  /*1320*/  LEA R4, R4, 0x3f800000, 0x17 ;  /* 0x3f80000004047811 */ /* 0x000fe200078eb8ff */
[----:B------:R-:W-:Y:S01]  /*1330*/  IMAD.MOV.U32 R6, RZ, RZ, R12 ;  /* 0x000000ffff067224 */ /* 0x000fe200078e000c */
[----:B------:R-:W-:Y:S06]  /*1340*/  @!P0 BRA `(.L_x_19) ;  /* 0x0000000400708947 */ /* 0x000fec0003800000 */
[----:B------:R-:W-:-:S13]  /*1350*/  FSETP.NEU.AND P0, PT, |R3|, +INF , PT ;  /* 0x7f8000000300780b */ /* 0x000fda0003f0d200 */
[----:B------:R-:W-:Y:S01]  /*1360*/  @!P0 FMUL R6, RZ, R3 ;  /* 0x00000003ff068220 */ /* 0x000fe20000400000 */
[----:B------:R-:W-:Y:S01]  /*1370*/  @!P0 MOV R0, RZ ;  /* 0x000000ff00008202 */ /* 0x000fe20000000f00 */
[----:B------:R-:W-:Y:S06]  /*1380*/  @!P0 BRA `(.L_x_19) ;  /* 0x0000000400608947 */ /* 0x000fec0003800000 */
[----:B------:R-:W-:Y:S01]  /*1390*/  IMAD.SHL.U32 R0, R3, 0x100, RZ ;  /* 0x0000010003007824 */ /* 0x000fe200078e00ff */
[----:B------:R-:W-:Y:S01]  /*13a0*/  CS2R R20, SRZ ;  /* 0x0000000000147805 */ /* 0x000fe2000001ff00 */
[----:B------:R-:W-:Y:S01]  /*13b0*/  IMAD.MOV.U32 R19, RZ, RZ, RZ ;  /* 0x000000ffff137224 */ /* 0x000fe200078e00ff */
[----:B------:R-:W0:Y:S02]  /*13c0*/  LDCU.64 UR8, c[0x4][0xe0] ;  /* 0x01001c00ff0877ac */ /* 0x000e240008000a00 */
[----:B------:R-:W-:Y:S01]  /*13d0*/  LOP3.LUT R23, R0, 0x80000000, RZ, 0xfc, !PT ;  /* 0x8000000000177812 */ /* 0x000fe200078efcff */
[----:B------:R-:W-:-:S06]  /*13e0*/  UMOV UR4, URZ ;  /* 0x000000ff00047c82 */ /* 0x000fcc0008000000 */
.L_x_20:
[----:B0-----:R-:W-:Y:S02]  /*13f0*/  IMAD.U32 R6, RZ, RZ, UR8 ;  /* 0x00000008ff067e24 */ /* 0x001fe4000f8e00ff */
[----:B------:R-:W-:-:S05]  /*1400*/  IMAD.U32 R7, RZ, RZ, UR9 ;  /* 0x00000009ff077e24 */ /* 0x000fca000f8e00ff */
        /* <DEDUP_REMOVED lines=14> */
[----:B------:R-:W-:Y:S01]  /*14f0*/  IADD3.X R19, PT, PT, R9, R21, RZ, P6, !PT ;  /* 0x0000001509137210 */ /* 0x000fe200037fe4ff */
[--C-:B------:R-:W-:Y:S01]  /*1500*/  @P0 IMAD.MOV.U32 R11, RZ, RZ, R0.reuse ;  /* 0x000000ffff0b0224 */ /* 0x100fe200078e0000 */
[----:B------:R-:W-:Y:S01]  /*1510*/  @P4 MOV R17, R0 ;  /* 0x0000000000114202 */ /* 0x000fe20000000f00 */
        /* <DEDUP_REMOVED lines=9> */
[----:B------:R-:W-:-:S05]  /*15b0*/  SHF.R.U32.HI R0, RZ, 0x5, R0 ;  /* 0x00000005ff007819 */ /* 0x000fca0000011600 */
[----:B------:R-:W-:-:S05]  /*15c0*/  IMAD.U32 R9, R0, -0x4, RZ ;  /* 0xfffffffc00097824 */ /* 0x000fca00078e00ff */
[C---:B------:R-:W-:Y:S02]  /*15d0*/  ISETP.EQ.AND P3, PT, R9.reuse, -0x18, PT ;  /* 0xffffffe80900780c */ /* 0x040fe40003f62270 */
[C---:B------:R-:W-:Y:S02]  /*15e0*/  ISETP.EQ.AND P4, PT, R9.reuse, -0x14, PT ;  /* 0xffffffec0900780c */ /* 0x040fe40003f82270 */
[C---:B------:R-:W-:Y:S02]  /*15f0*/  ISETP.EQ.AND P2, PT, R9.reuse, -0x10, PT ;  /* 0xfffffff00900780c */ /* 0x040fe40003f42270 */
[C---:B------:R-:W-:Y:S02]  /*1600*/  ISETP.EQ.AND P1, PT, R9.reuse, -0xc, PT ;  /* 0xfffffff40900780c */ /* 0x040fe40003f22270 */
[C---:B------:R-:W-:Y:S02]  /*1610*/  ISETP.EQ.AND P0, PT, R9.reuse, -0x8, PT ;  /* 0xfffffff80900780c */ /* 0x040fe40003f02270 */
[----:B------:R-:W-:-:S03]  /*1620*/  ISETP.EQ.AND P5, PT, R9, RZ, PT ;  /* 0x000000ff0900720c */ /* 0x000fc60003fa2270 */
[----:B------:R-:W-:Y:S02]  /*1630*/  @P3 MOV R0, R11 ;  /* 0x0000000b00003202 */ /* 0x000fe40000000f00 */
        /* <DEDUP_REMOVED lines=9> */
[--C-:B------:R-:W-:Y:S01]  /*16d0*/  @P0 IMAD.MOV.U32 R0, RZ, RZ, R17.reuse ;  /* 0x000000ffff000224 */ /* 0x100fe200078e0011 */
[----:B------:R-:W-:Y:S01]  /*16e0*/  @P3 MOV R0, R18 ;  /* 0x0000001200003202 */ /* 0x000fe20000000f00 */
[----:B------:R-:W-:Y:S02]  /*16f0*/  @P3 IMAD.MOV.U32 R6, RZ, RZ, R17 ;  /* 0x000000ffff063224 */ /* 0x000fe400078e0011 */
[----:B------:R-:W-:Y:S02]  /*1700*/  @P5 IMAD.MOV.U32 R6, RZ, RZ, R18 ;  /* 0x000000ffff065224 */ /* 0x000fe400078e0012 */
[--C-:B------:R-:W-:Y:S02]  /*1710*/  @P5 IMAD.MOV.U32 R0, RZ, RZ, R19.reuse ;  /* 0x000000ffff005224 */ /* 0x100fe400078e0013 */
[----:B------:R-:W-:Y:S01]  /*1720*/  @P4 IMAD.MOV.U32 R6, RZ, RZ, R19 ;  /* 0x000000ffff064224 */ /* 0x000fe200078e0013 */
[----:B------:R-:W-:Y:S06]  /*1730*/  @!P6 BRA `(.L_x_21) ;  /* 0x00000000002ce947 */ /* 0x000fec0003800000 */
[----:B------:R-:W-:Y:S01]  /*1740*/  @P2 IMAD.MOV.U32 R7, RZ, RZ, R11 ;  /* 0x000000ffff072224 */ /* 0x000fe200078e000b */
[----:B------:R-:W-:Y:S01]  /*1750*/  @P1 MOV R7, R14 ;  /* 0x0000000e00071202 */ /* 0x000fe20000000f00 */
[----:B------:R-:W-:Y:S01]  /*1760*/  @P0 IMAD.MOV.U32 R7, RZ, RZ, R15 ;  /* 0x000000ffff070224 */ /* 0x000fe200078e000f */
[----:B------:R-:W-:Y:S01]  /*1770*/  ISETP.EQ.AND P0, PT, R9, 0x8, PT ;  /* 0x000000080900780c */ /* 0x000fe20003f02270 */
[----:B------:R-:W-:Y:S01]  /*1780*/  @P3 IMAD.MOV.U32 R7, RZ, RZ, R16 ;  /* 0x000000ffff073224 */ /* 0x000fe200078e0010 */
[----:B------:R-:W-:Y:S01]  /*1790*/  LOP3.LUT R9, R8, 0x1f, RZ, 0xc0, !PT ;  /* 0x0000001f08097812 */ /* 0x000fe200078ec0ff */
[----:B------:R-:W-:Y:S02]  /*17a0*/  @P5 IMAD.MOV.U32 R7, RZ, RZ, R17 ;  /* 0x000000ffff075224 */ /* 0x000fe400078e0011 */
[----:B------:R-:W-:Y:S01]  /*17b0*/  @P4 IMAD.MOV.U32 R7, RZ, RZ, R18 ;  /* 0x000000ffff074224 */ /* 0x000fe200078e0012 */
[----:B------:R-:W-:-:S07]  /*17c0*/  SHF.L.W.U32.HI R0, R6, R9, R0 ;  /* 0x0000000906007219 */ /* 0x000fce0000010e00 */
[----:B------:R-:W-:-:S04]  /*17d0*/  @P0 MOV R7, R19 ;  /* 0x0000001300070202 */ /* 0x000fc80000000f00 */
[----:B------:R-:W-:-:S07]  /*17e0*/  SHF.L.W.U32.HI R6, R7, R9, R6 ;  /* 0x0000000907067219 */ /* 0x000fce0000010e06 */
.L_x_21:
        /* <DEDUP_REMOVED lines=13> */
[----:B------:R-:W-:-:S04]  /*18c0*/  IMAD.MOV R19, RZ, RZ, -R0 ;  /* 0x000000ffff137224 */ /* 0x000fc800078e0a00 */
[----:B------:R-:W-:Y:S01]  /*18d0*/  @!P1 IMAD.MOV.U32 R0, RZ, RZ, R19 ;  /* 0x000000ffff009224 */ /* 0x000fe200078e0013 */
[----:B0-----:R-:W-:-:S10]  /*18e0*/  DMUL R8, R6, UR4 ;  /* 0x0000000406087c28 */ /* 0x001fd40008000000 */
[----:B------:R-:W0:Y:S02]  /*18f0*/  F2F.F32.F64 R8, R8 ;  /* 0x0000000800087310 */ /* 0x000e240000301000 */
[----:B0-----:R-:W-:-:S07]  /*1900*/  FSEL R6, -R8, R8, !P0 ;  /* 0x0000000808067208 */ /* 0x001fce0004000100 */
.L_x_19:
[----:B------:R-:W-:Y:S01]  /*1910*/  FMUL R7, R6, R6 ;  /* 0x0000000606077220 */ /* 0x000fe20000400000 */
[C---:B------:R-:W-:Y:S01]  /*1920*/  LOP3.LUT R9, R0.reuse, 0x1, RZ, 0xc0, !PT ;  /* 0x0000000100097812 */ /* 0x040fe200078ec0ff */
[----:B------:R-:W-:Y:S01]  /*1930*/  IMAD.MOV.U32 R20, RZ, RZ, 0x3c0885e4 ;  /* 0x3c0885e4ff147424 */ /* 0x000fe200078e00ff */
[----:B------:R-:W-:Y:S01]  /*1940*/  IADD3 R0, PT, PT, R0, 0x1, RZ ;  /* 0x0000000100007810 */ /* 0x000fe20007ffe0ff */
[----:B------:R-:W-:Y:S01]  /*1950*/  FFMA R8, R7, R2, -0.0013887860113754868507 ;  /* 0xbab607ed07087423 */ /* 0x000fe20000000002 */
[----:B------:R-:W-:Y:S01]  /*1960*/  ISETP.NE.U32.AND P0, PT, R9, 0x1, PT ;  /* 0x000000010900780c */ /* 0x000fe20003f05070 */
[----:B------:R-:W-:Y:S01]  /*1970*/  IMAD.MOV.U32 R19, RZ, RZ, 0x3e2aaaa8 ;  /* 0x3e2aaaa8ff137424 */ /* 0x000fe200078e00ff */
[----:B------:R-:W-:Y:S02]  /*1980*/  LOP3.LUT P1, RZ, R0, 0x2, RZ, 0xc0, !PT ;  /* 0x0000000200ff7812 */ /* 0x000fe4000782c0ff */
[----:B------:R-:W-:Y:S02]  /*1990*/  FSEL R8, R8, -0.00019574658654164522886, P0 ;  /* 0xb94d415308087808 */ /* 0x000fe40000000000 */
[----:B------:R-:W-:-:S02]  /*19a0*/  FSEL R20, R20, 0.041666727513074874878, !P0 ;  /* 0x3d2aaabb14147808 */ /* 0x000fc40004000000 */
[----:B------:R-:W-:Y:S02]  /*19b0*/  FSEL R0, R6, 1, !P0 ;  /* 0x3f80000006007808 */ /* 0x000fe40004000000 */
[----:B------:R-:W-:Y:S01]  /*19c0*/  FSEL R19, -R19, -0.4999999701976776123, !P0 ;  /* 0xbeffffff13137808 */ /* 0x000fe20004000100 */
[----:B------:R-:W-:Y:S01]  /*19d0*/  FFMA R8, R7, R8, R20 ;  /* 0x0000000807087223 */ /* 0x000fe20000000014 */
[----:B------:R-:W-:Y:S01]  /*19e0*/  FSETP.GE.AND P0, PT, |R3|, 105615, PT ;  /* 0x47ce47800300780b */ /* 0x000fe20003f06200 */
[C---:B------:R-:W-:Y:S02]  /*19f0*/  FFMA R9, R7.reuse, R0, RZ ;  /* 0x0000000007097223 */ /* 0x040fe400000000ff */
[----:B------:R-:W-:-:S04]  /*1a00*/  FFMA R8, R7, R8, R19 ;  /* 0x0000000807087223 */ /* 0x000fc80000000013 */
[----:B------:R-:W-:-:S04]  /*1a10*/  FFMA R0, R9, R8, R0 ;  /* 0x0000000809007223 */ /* 0x000fc80000000000 */
[----:B------:R-:W-:-:S04]  /*1a20*/  @P1 FADD R0, RZ, -R0 ;  /* 0x80000000ff001221 */ /* 0x000fc80000000000 */
[----:B------:R-:W-:-:S04]  /*1a30*/  FMUL R7, R5, R0 ;  /* 0x0000000005077220 */ /* 0x000fc80000400000 */
[----:B------:R-:W-:Y:S01]  /*1a40*/  FMUL R7, R10, R7 ;  /* 0x000000070a077220 */ /* 0x000fe20000400000 */
[----:B------:R-:W-:Y:S06]  /*1a50*/  @!P0 BRA `(.L_x_22) ;  /* 0x0000000400708947 */ /* 0x000fec0003800000 */
[----:B------:R-:W-:-:S13]  /*1a60*/  FSETP.NEU.AND P0, PT, |R3|, +INF , PT ;  /* 0x7f8000000300780b */ /* 0x000fda0003f0d200 */
[----:B------:R-:W-:Y:S01]  /*1a70*/  @!P0 FMUL R12, RZ, R3 ;  /* 0x00000003ff0c8220 */ /* 0x000fe20000400000 */
[----:B------:R-:W-:Y:S01]  /*1a80*/  @!P0 IMAD.MOV.U32 R13, RZ, RZ, RZ ;  /* 0x000000ffff0d8224 */ /* 0x000fe200078e00ff */
[----:B------:R-:W-:Y:S06]  /*1a90*/  @!P0 BRA `(.L_x_22) ;  /* 0x0000000400608947 */ /* 0x000fec0003800000 */
[----:B------:R-:W-:Y:S01]  /*1aa0*/  IMAD.SHL.U32 R0, R3, 0x100, RZ ;  /* 0x0000010003007824 */ /* 0x000fe200078e00ff */
[----:B------:R-:W-:Y:S01]  /*1ab0*/  MOV R21, RZ ;  /* 0x000000ff00157202 */ /* 0x000fe20000000f00 */
[----:B------:R-:W-:Y:S01]  /*1ac0*/  IMAD.MOV.U32 R19, RZ, RZ, RZ ;  /* 0x000000ffff137224 */ /* 0x000fe200078e00ff */
[----:B------:R-:W0:Y:S01]  /*1ad0*/  LDCU.64 UR8, c[0x4][0xe0] ;  /* 0x01001c00ff0877ac */ /* 0x000e220008000a00 */
[----:B------:R-:W-:Y:S01]  /*1ae0*/  IMAD.MOV.U32 R6, RZ, RZ, RZ ;  /* 0x000000ffff067224 */ /* 0x000fe200078e00ff */
[----:B------:R-:W-:Y:S01]  /*1af0*/  LOP3.LUT R23, R0, 0x80000000, RZ, 0xfc, !PT ;  /* 0x8000000000177812 */ /* 0x000fe200078efcff */
[----:B------:R-:W-:-:S06]  /*1b00*/  UMOV UR4, URZ ;  /* 0x000000ff00047c82 */ /* 0x000fcc0008000000 */
.L_x_23:
        /* <DEDUP_REMOVED lines=16> */
[-C--:B------:R-:W-:Y:S01]  /*1c10*/  @P0 MOV R11, R0.reuse ;  /* 0x00000000000b0202 */ /* 0x080fe20000000f00 */
[----:B------:R-:W-:Y:S02]  /*1c20*/  IMAD.X R19, R9, 0x1, R21, P6 ;  /* 0x0000000109137824 */ /* 0x000fe400030e0615 */
        /* <DEDUP_REMOVED lines=18> */
[----:B------:R-:W-:Y:S01]  /*1d50*/  @P3 IMAD.MOV.U32 R0, RZ, RZ, R11 ;  /* 0x000000ffff003224 */ /* 0x000fe200078e000b */
[C---:B------:R-:W-:Y:S01]  /*1d60*/  ISETP.EQ.AND P3, PT, R9.reuse, -0x4, PT ;  /* 0xfffffffc0900780c */ /* 0x040fe20003f62270 */
[--C-:B------:R-:W-:Y:S01]  /*1d70*/  @P4 IMAD.MOV.U32 R0, RZ, RZ, R14.reuse ;  /* 0x000000ffff004224 */ /* 0x100fe200078e000e */
[----:B------:R-:W-:Y:S01]  /*1d80*/  @P4 MOV R6, R11 ;  /* 0x0000000b00064202 */ /* 0x000fe20000000f00 */
[----:B------:R-:W-:Y:S01]  /*1d90*/  @P2 IMAD.MOV.U32 R6, RZ, RZ, R14 ;  /* 0x000000ffff062224 */ /* 0x000fe200078e000e */
[----:B------:R-:W-:Y:S01]  /*1da0*/  ISETP.EQ.AND P4, PT, R9, 0x4, PT ;  /* 0x000000040900780c */ /* 0x000fe20003f82270 */
[--C-:B------:R-:W-:Y:S01]  /*1db0*/  @P2 IMAD.MOV.U32 R0, RZ, RZ, R15.reuse ;  /* 0x000000ffff002224 */ /* 0x100fe200078e000f */
[----:B------:R-:W-:Y:S01]  /*1dc0*/  @P1 MOV R0, R16 ;  /* 0x0000001000001202 */ /* 0x000fe20000000f00 */
[----:B------:R-:W-:Y:S02]  /*1dd0*/  @P1 IMAD.MOV.U32 R6, RZ, RZ, R15 ;  /* 0x000000ffff061224 */ /* 0x000fe400078e000f */
[----:B------:R-:W-:-:S02]  /*1de0*/  @P0 IMAD.MOV.U32 R6, RZ, RZ, R16 ;  /* 0x000000ffff060224 */ /* 0x000fc400078e0010 */
[--C-:B------:R-:W-:Y:S02]  /*1df0*/  @P0 IMAD.MOV.U32 R0, RZ, RZ, R17.reuse ;  /* 0x000000ffff000224 */ /* 0x100fe400078e0011 */
[----:B------:R-:W-:Y:S01]  /*1e00*/  @P3 IMAD.MOV.U32 R6, RZ, RZ, R17 ;  /* 0x000000ffff063224 */ /* 0x000fe200078e0011 */
[----:B------:R-:W-:Y:S01]  /*1e10*/  @P5 MOV R6, R18 ;  /* 0x0000001200065202 */ /* 0x000fe20000000f00 */
[----:B------:R-:W-:Y:S02]  /*1e20*/  @P3 IMAD.MOV.U32 R0, RZ, RZ, R18 ;  /* 0x000000ffff003224 */ /* 0x000fe400078e0012 */
[--C-:B------:R-:W-:Y:S02]  /*1e30*/  @P5 IMAD.MOV.U32 R0, RZ, RZ, R19.reuse ;  /* 0x000000ffff005224 */ /* 0x100fe400078e0013 */
[----:B------:R-:W-:Y:S01]  /*1e40*/  @P4 IMAD.MOV.U32 R6, RZ, RZ, R19 ;  /* 0x000000ffff064224 */ /* 0x000fe200078e0013 */
[----:B------:R-:W-:Y:S06]  /*1e50*/  @!P6 BRA `(.L_x_24) ;  /* 0x000000000028e947 */ /* 0x000fec0003800000 */
[----:B------:R-:W-:Y:S02]  /*1e60*/  @P1 IMAD.MOV.U32 R11, RZ, RZ, R14 ;  /* 0x000000ffff0b1224 */ /* 0x000fe400078e000e */
[----:B------:R-:W-:Y:S01]  /*1e70*/  @P0 IMAD.MOV.U32 R11, RZ, RZ, R15 ;  /* 0x000000ffff0b0224 */ /* 0x000fe200078e000f */
[----:B------:R-:W-:Y:S02]  /*1e80*/  ISETP.EQ.AND P0, PT, R9, 0x8, PT ;  /* 0x000000080900780c */ /* 0x000fe40003f02270 */
[----:B------:R-:W-:Y:S01]  /*1e90*/  @P3 MOV R11, R16 ;  /* 0x00000010000b3202 */ /* 0x000fe20000000f00 */
[----:B------:R-:W-:Y:S01]  /*1ea0*/  @P5 IMAD.MOV.U32 R11, RZ, RZ, R17 ;  /* 0x000000ffff0b5224 */ /* 0x000fe200078e0011 */
[----:B------:R-:W-:Y:S01]  /*1eb0*/  LOP3.LUT R9, R8, 0x1f, RZ, 0xc0, !PT ;  /* 0x0000001f08097812 */ /* 0x000fe200078ec0ff */
[----:B------:R-:W-:-:S03]  /*1ec0*/  @P4 IMAD.MOV.U32 R11, RZ, RZ, R18 ;  /* 0x000000ffff0b4224 */ /* 0x000fc600078e0012 */
[----:B------:R-:W-:-:S05]  /*1ed0*/  SHF.L.W.U32.HI R0, R6, R9, R0 ;  /* 0x0000000906007219 */ /* 0x000fca0000010e00 */
[----:B------:R-:W-:-:S05]  /*1ee0*/  @P0 IMAD.MOV.U32 R11, RZ, RZ, R19 ;  /* 0x000000ffff0b0224 */ /* 0x000fca00078e0013 */
[----:B------:R-:W-:-:S07]  /*1ef0*/  SHF.L.W.U32.HI R6, R11, R9, R6 ;  /* 0x000000090b067219 */ /* 0x000fce0000010e06 */
.L_x_24:
        /* <DEDUP_REMOVED lines=9> */
[----:B------:R-:W0:Y:S01]  /*1f90*/  I2F.F64.S64 R8, R14 ;  /* 0x0000000e00087312 */ /* 0x000e220000301c00 */
[C---:B------:R-:W-:Y:S02]  /*1fa0*/  LOP3.LUT R3, R13.reuse, R3, RZ, 0x3c, !PT ;  /* 0x000000030d037212 */ /* 0x040fe400078e3cff */
[----:B------:R-:W-:Y:S02]  /*1fb0*/  LEA.HI R13, R13, R0, RZ, 0x1 ;  /* 0x000000000d0d7211 */ /* 0x000fe400078f08ff */
[----:B------:R-:W-:Y:S02]  /*1fc0*/  ISETP.GE.AND P0, PT, R3, RZ, PT ;  /* 0x000000ff0300720c */ /* 0x000fe40003f06270 */
[----:B------:R-:W-:-:S05]  /*1fd0*/  IADD3 R0, PT, PT, -R13, RZ, RZ ;  /* 0x000000ff0d007210 */ /* 0x000fca0007ffe1ff */
[----:B------:R-:W-:Y:S01]  /*1fe0*/  @!P1 IMAD.MOV.U32 R13, RZ, RZ, R0 ;  /* 0x000000ffff0d9224 */ /* 0x000fe200078e0000 */
[----:B0-----:R-:W-:-:S10]  /*1ff0*/  DMUL R8, R8, UR4 ;  /* 0x0000000408087c28 */ /* 0x001fd40008000000 */
[----:B------:R-:W0:Y:S02]  /*2000*/  F2F.F32.F64 R8, R8 ;  /* 0x0000000800087310 */ /* 0x000e240000301000 */
[----:B0-----:R-:W-:-:S07]  /*2010*/  FSEL R12, -R8, R8, !P0 ;  /* 0x00000008080c7208 */ /* 0x001fce0004000100 */
.L_x_22:
[----:B------:R-:W-:Y:S01]  /*2020*/  FMUL R3, R12, R12 ;  /* 0x0000000c0c037220 */ /* 0x000fe20000400000 */
[C---:B------:R-:W-:Y:S01]  /*2030*/  LOP3.LUT R0, R13.reuse, 0x1, RZ, 0xc0, !PT ;  /* 0x000000010d007812 */ /* 0x040fe200078ec0ff */
[----:B------:R-:W-:Y:S01]  /*2040*/  IMAD.MOV.U32 R6, RZ, RZ, 0x3d2aaabb ;  /* 0x3d2aaabbff067424 */ /* 0x000fe200078e00ff */
[----:B------:R-:W-:Y:S01]  /*2050*/  LOP3.LUT P1, RZ, R13, 0x2, RZ, 0xc0, !PT ;  /* 0x000000020dff7812 */ /* 0x000fe2000782c0ff */
[----:B------:R-:W-:Y:S01]  /*2060*/  FFMA R2, R3, R2, -0.0013887860113754868507 ;  /* 0xbab607ed03027423 */ /* 0x000fe20000000002 */
[----:B------:R-:W-:Y:S01]  /*2070*/  ISETP.NE.U32.AND P0, PT, R0, 0x1, PT ;  /* 0x000000010000780c */ /* 0x000fe20003f05070 */
[----:B------:R-:W-:Y:S02]  /*2080*/  IMAD.MOV.U32 R11, RZ, RZ, 0x3effffff ;  /* 0x3effffffff0b7424 */ /* 0x000fe400078e00ff */
[----:B------:R-:W-:Y:S01]  /*2090*/  FMUL R7, R4, R7 ;  /* 0x0000000704077220 */ /* 0x000fe20000400000 */
        /* <DEDUP_REMOVED lines=8> */
[----:B------:R-:W-:-:S04]  /*2120*/  @P1 FADD R0, RZ, -R0 ;  /* 0x80000000ff001221 */ /* 0x000fc80000000000 */
[----:B------:R-:W-:-:S04]  /*2130*/  FMUL R5, R5, R0 ;  /* 0x0000000005057220 */ /* 0x000fc80000400000 */
[----:B------:R-:W-:-:S04]  /*2140*/  FMUL R5, R10, R5 ;  /* 0x000000050a057220 */ /* 0x000fc80000400000 */
[----:B------:R-:W-:Y:S01]  /*2150*/  FMUL R3, R4, R5 ;  /* 0x0000000504037220 */ /* 0x000fe20000400000 */
[----:B------:R-:W-:Y:S06]  /*2160*/  BRA `(.L_x_9) ;  /* 0x0000000c00c47947 */ /* 0x000fec0003800000 */
.L_x_18:
[C---:B------:R-:W-:Y:S01]  /*2170*/  FMUL R0, R3.reuse, 0.63661974668502807617 ;  /* 0x3f22f98303007820 */ /* 0x040fe20000400000 */
[----:B------:R-:W-:-:S05]  /*2180*/  FSETP.GE.AND P0, PT, |R3|, 105615, PT ;  /* 0x47ce47800300780b */ /* 0x000fca0003f06200 */
[----:B------:R-:W0:Y:S02]  /*2190*/  F2I.NTZ R0, R0 ;  /* 0x0000000000007305 */ /* 0x000e240000203100 */
[----:B0-----:R-:W-:-:S05]  /*21a0*/  I2FP.F32.S32 R6, R0 ;  /* 0x0000000000067245 */ /* 0x001fca0000201400 */
[----:B------:R-:W-:-:S04]  /*21b0*/  FFMA R5, R6, -1.5707962512969970703, R3 ;  /* 0xbfc90fda06057823 */ /* 0x000fc80000000003 */
[----:B------:R-:W-:-:S04]  /*21c0*/  FFMA R5, R6, -7.5497894158615963534e-08, R5 ;  /* 0xb3a2216806057823 */ /* 0x000fc80000000005 */
[----:B------:R-:W-:Y:S01]  /*21d0*/  FFMA R7, R6, -5.3903029534742383927e-15, R5 ;  /* 0xa7c234c506077823 */ /* 0x000fe20000000005 */
[----:B------:R-:W-:-:S04]  /*21e0*/  IMAD.MOV.U32 R6, RZ, RZ, R0 ;  /* 0x000000ffff067224 */ /* 0x000fc800078e0000 */
[----:B------:R-:W-:Y:S01]  /*21f0*/  MOV R8, R7 ;  /* 0x0000000700087202 */ /* 0x000fe20000000f00 */
[----:B------:R-:W-:Y:S06]  /*2200*/  @!P0 BRA `(.L_x_25) ;  /* 0x0000000400708947 */ /* 0x000fec0003800000 */
[----:B------:R-:W-:-:S13]  /*2210*/  FSETP.NEU.AND P0, PT, |R3|, +INF , PT ;  /* 0x7f8000000300780b */ /* 0x000fda0003f0d200 */
[----:B------:R-:W-:Y:S01]  /*2220*/  @!P0 FMUL R8, RZ, R3 ;  /* 0x00000003ff088220 */ /* 0x000fe20000400000 */
[----:B------:R-:W-:Y:S01]  /*2230*/  @!P0 IMAD.MOV.U32 R0, RZ, RZ, RZ ;  /* 0x000000ffff008224 */ /* 0x000fe200078e00ff */
[----:B------:R-:W-:Y:S06]  /*2240*/  @!P0 BRA `(.L_x_25) ;  /* 0x0000000400608947 */ /* 0x000fec0003800000 */
[----:B------:R-:W-:Y:S01]  /*2250*/  IMAD.SHL.U32 R0, R3, 0x100, RZ ;  /* 0x0000010003007824 */ /* 0x000fe200078e00ff */
[----:B------:R-:W-:Y:S01]  /*2260*/  CS2R R18, SRZ ;  /* 0x0000000000127805 */ /* 0x000fe2000001ff00 */
[----:B------:R-:W-:Y:S01]  /*2270*/  IMAD.MOV.U32 R13, RZ, RZ, RZ ;  /* 0x000000ffff0d7224 */ /* 0x000fe200078e00ff */
[----:B------:R-:W0:Y:S02]  /*2280*/  LDCU.64 UR8, c[0x4][0xe0] ;  /* 0x01001c00ff0877ac */ /* 0x000e240008000a00 */
[----:B------:R-:W-:Y:S01]  /*2290*/  LOP3.LUT R21, R0, 0x80000000, RZ, 0xfc, !PT ;  /* 0x8000000000157812 */ /* 0x000fe200078efcff */
[----:B------:R-:W-:-:S06]  /*22a0*/  UMOV UR4, URZ ;  /* 0x000000ff00047c82 */ /* 0x000fcc0008000000 */
.L_x_26:
        /* <DEDUP_REMOVED lines=46> */
[----:B------:R-:W-:Y:S01]  /*2590*/  @P0 IMAD.MOV.U32 R0, RZ, RZ, R16 ;  /* 0x000000ffff000224 */ /* 0x000fe200078e0010 */
[----:B------:R-:W-:Y:S01]  /*25a0*/  @P3 MOV R8, R16 ;  /* 0x0000001000083202 */ /* 0x000fe20000000f00 */
[--C-:B------:R-:W-:Y:S02]  /*25b0*/  @P3 IMAD.MOV.U32 R0, RZ, RZ, R17.reuse ;  /* 0x000000ffff003224 */ /* 0x100fe400078e0011 */
[----:B------:R-:W-:Y:S02]  /*25c0*/  @P5 IMAD.MOV.U32 R8, RZ, RZ, R17 ;  /* 0x000000ffff085224 */ /* 0x000fe400078e0011 */
[--C-:B------:R-:W-:Y:S02]  /*25d0*/  @P5 IMAD.MOV.U32 R0, RZ, RZ, R13.reuse ;  /* 0x000000ffff005224 */ /* 0x100fe400078e000d */
[----:B------:R-:W-:Y:S01]  /*25e0*/  @P4 IMAD.MOV.U32 R8, RZ, RZ, R13 ;  /* 0x000000ffff084224 */ /* 0x000fe200078e000d */
[----:B------:R-:W-:Y:S06]  /*25f0*/  @!P6 BRA `(.L_x_27) ;  /* 0x00000000002ce947 */ /* 0x000fec0003800000 */
[----:B------:R-:W-:Y:S01]  /*2600*/  @P2 MOV R9, R5 ;  /* 0x0000000500092202 */ /* 0x000fe20000000f00 */
[----:B------:R-:W-:Y:S02]  /*2610*/  @P1 IMAD.MOV.U32 R9, RZ, RZ, R12 ;  /* 0x000000ffff091224 */ /* 0x000fe400078e000c */
[----:B------:R-:W-:Y:S01]  /*2620*/  @P0 IMAD.MOV.U32 R9, RZ, RZ, R14 ;  /* 0x000000ffff090224 */ /* 0x000fe200078e000e */
[----:B------:R-:W-:Y:S01]  /*2630*/  ISETP.EQ.AND P0, PT, R11, 0x8, PT ;  /* 0x000000080b00780c */ /* 0x000fe20003f02270 */
[----:B------:R-:W-:Y:S01]  /*2640*/  @P3 IMAD.MOV.U32 R9, RZ, RZ, R15 ;  /* 0x000000ffff093224 */ /* 0x000fe200078e000f */
[----:B------:R-:W-:Y:S01]  /*2650*/  LOP3.LUT R11, R10, 0x1f, RZ, 0xc0, !PT ;  /* 0x0000001f0a0b7812 */ /* 0x000fe200078ec0ff */
[----:B------:R-:W-:Y:S01]  /*2660*/  @P5 IMAD.MOV.U32 R9, RZ, RZ, R16 ;  /* 0x000000ffff095224 */ /* 0x000fe200078e0010 */
[----:B------:R-:W-:Y:S02]  /*2670*/  @P4 MOV R9, R17 ;  /* 0x0000001100094202 */ /* 0x000fe40000000f00 */
[----:B------:R-:W-:-:S07]  /*2680*/  SHF.L.W.U32.HI R0, R8, R11, R0 ;  /* 0x0000000b08007219 */ /* 0x000fce0000010e00 */
[----:B------:R-:W-:-:S05]  /*2690*/  @P0 IMAD.MOV.U32 R9, RZ, RZ, R13 ;  /* 0x000000ffff090224 */ /* 0x000fca00078e000d */
[----:B------:R-:W-:-:S07]  /*26a0*/  SHF.L.W.U32.HI R8, R9, R11, R8 ;  /* 0x0000000b09087219 */ /* 0x000fce0000010e08 */
.L_x_27:
        /* <DEDUP_REMOVED lines=18> */
.L_x_25:
[----:B------:R-:W-:Y:S01]  /*27d0*/  FMUL R9, R8, R8 ;  /* 0x0000000808097220 */ /* 0x000fe20000400000 */
[C---:B------:R-:W-:Y:S01]  /*27e0*/  LOP3.LUT R11, R0.reuse, 0x1, RZ, 0xc0, !PT ;  /* 0x00000001000b7812 */ /* 0x040fe200078ec0ff */
[----:B------:R-:W-:Y:S01]  /*27f0*/  VIADD R0, R0, 0x1 ;  /* 0x0000000100007836 */ /* 0x000fe20000000000 */
[----:B------:R-:W-:Y:S01]  /*2800*/  MOV R18, 0x3c0885e4 ;  /* 0x3c0885e400127802 */ /* 0x000fe20000000f00 */
        /* <DEDUP_REMOVED lines=13> */
[----:B------:R-:W-:Y:S02]  /*28e0*/  @P1 FADD R8, RZ, -R8 ;  /* 0x80000008ff081221 */ /* 0x000fe40000000000 */
[----:B------:R-:W-:Y:S05]  /*28f0*/  @!P0 BRA `(.L_x_28) ;  /* 0x0000000400708947 */ /* 0x000fea0003800000 */
        /* <DEDUP_REMOVED lines=11> */
.L_x_29:
        /* <DEDUP_REMOVED lines=44> */
[--C-:B------:R-:W-:Y:S01]  /*2c70*/  @P1 IMAD.MOV.U32 R0, RZ, RZ, R15.reuse ;  /* 0x000000ffff001224 */ /* 0x100fe200078e000f */
[----:B------:R-:W-:Y:S01]  /*2c80*/  @P0 MOV R0, R16 ;  /* 0x0000001000000202 */ /* 0x000fe20000000f00 */
[----:B------:R-:W-:-:S02]  /*2c90*/  @P0 IMAD.MOV.U32 R6, RZ, RZ, R15 ;  /* 0x000000ffff060224 */ /* 0x000fc400078e000f */
[----:B------:R-:W-:Y:S02]  /*2ca0*/  @P3 IMAD.MOV.U32 R6, RZ, RZ, R16 ;  /* 0x000000ffff063224 */ /* 0x000fe400078e0010 */
[--C-:B------:R-:W-:Y:S01]  /*2cb0*/  @P3 IMAD.MOV.U32 R0, RZ, RZ, R17.reuse ;  /* 0x000000ffff003224 */ /* 0x100fe200078e0011 */
[----:B------:R-:W-:Y:S01]  /*2cc0*/  @P5 MOV R0, R9 ;  /* 0x0000000900005202 */ /* 0x000fe20000000f00 */
[----:B------:R-:W-:Y:S02]  /*2cd0*/  @P5 IMAD.MOV.U32 R6, RZ, RZ, R17 ;  /* 0x000000ffff065224 */ /* 0x000fe400078e0011 */
[----:B------:R-:W-:Y:S01]  /*2ce0*/  @P4 IMAD.MOV.U32 R6, RZ, RZ, R9 ;  /* 0x000000ffff064224 */ /* 0x000fe200078e0009 */
[----:B------:R-:W-:Y:S06]  /*2cf0*/  @!P6 BRA `(.L_x_30) ;  /* 0x000000000028e947 */ /* 0x000fec0003800000 */
[----:B------:R-:W-:Y:S01]  /*2d00*/  @P1 IMAD.MOV.U32 R5, RZ, RZ, R12 ;  /* 0x000000ffff051224 */ /* 0x000fe200078e000c */
[----:B------:R-:W-:Y:S01]  /*2d10*/  LOP3.LUT R7, R7, 0x1f, RZ, 0xc0, !PT ;  /* 0x0000001f07077812 */ /* 0x000fe200078ec0ff */
[----:B------:R-:W-:Y:S01]  /*2d20*/  @P0 IMAD.MOV.U32 R5, RZ, RZ, R14 ;  /* 0x000000ffff050224 */ /* 0x000fe200078e000e */
[----:B------:R-:W-:Y:S02]  /*2d30*/  ISETP.EQ.AND P0, PT, R10, 0x8, PT ;  /* 0x000000080a00780c */ /* 0x000fe40003f02270 */
[----:B------:R-:W-:Y:S01]  /*2d40*/  @P3 MOV R5, R15 ;  /* 0x0000000f00053202 */ /* 0x000fe20000000f00 */
[----:B------:R-:W-:Y:S01]  /*2d50*/  @P5 IMAD.MOV.U32 R5, RZ, RZ, R16 ;  /* 0x000000ffff055224 */ /* 0x000fe200078e0010 */
[----:B------:R-:W-:Y:S01]  /*2d60*/  SHF.L.W.U32.HI R0, R6, R7, R0 ;  /* 0x0000000706007219 */ /* 0x000fe20000010e00 */
[----:B------:R-:W-:-:S08]  /*2d70*/  @P4 IMAD.MOV.U32 R5, RZ, RZ, R17 ;  /* 0x000000ffff054224 */ /* 0x000fd000078e0011 */
[----:B------:R-:W-:-:S05]  /*2d80*/  @P0 IMAD.MOV.U32 R5, RZ, RZ, R9 ;  /* 0x000000ffff050224 */ /* 0x000fca00078e0009 */
[----:B------:R-:W-:-:S07]  /*2d90*/  SHF.L.W.U32.HI R6, R5, R7, R6 ;  /* 0x0000000705067219 */ /* 0x000fce0000010e06 */
.L_x_30:
[C---:B------:R-:W-:Y:S01]  /*2da0*/  SHF.L.W.U32.HI R5, R6.reuse, 0x2, R0 ;  /* 0x0000000206057819 */ /* 0x040fe20000010e00 */
[----:B------:R-:W-:Y:S01]  /*2db0*/  UMOV UR4, 0x54442d19 ;  /* 0x54442d1900047882 */ /* 0x000fe20000000000 */
[----:B------:R-:W-:Y:S01]  /*2dc0*/  SHF.L.U32 R6, R6, 0x2, RZ ;  /* 0x0000000206067819 */ /* 0x000fe200000006ff */
[----:B------:R-:W-:Y:S01]  /*2dd0*/  UMOV UR5, 0x3bf921fb ;  /* 0x3bf921fb00057882 */ /* 0x000fe20000000000 */
[----:B------:R-:W-:Y:S02]  /*2de0*/  SHF.R.S32.HI R7, RZ, 0x1f, R5 ;  /* 0x0000001fff077819 */ /* 0x000fe40000011405 */
[----:B------:R-:W-:Y:S02]  /*2df0*/  ISETP.GE.AND P1, PT, R3, RZ, PT ;  /* 0x000000ff0300720c */ /* 0x000fe40003f26270 */
[C---:B------:R-:W-:Y:S02]  /*2e00*/  LOP3.LUT R12, R7.reuse, R6, RZ, 0x3c, !PT ;  /* 0x00000006070c7212 */ /* 0x040fe400078e3cff */
[----:B------:R-:W-:-:S02]  /*2e10*/  LOP3.LUT R13, R7, R5, RZ, 0x3c, !PT ;  /* 0x00000005070d7212 */ /* 0x000fc400078e3cff */
[----:B------:R-:W-:Y:S02]  /*2e20*/  SHF.R.U32.HI R0, RZ, 0x1e, R0 ;  /* 0x0000001eff007819 */ /* 0x000fe40000011600 */
[----:B------:R-:W0:Y:S01]  /*2e30*/  I2F.F64.S64 R6, R12 ;  /* 0x0000000c00067312 */ /* 0x000e220000301c00 */
[----:B------:R-:W-:-:S04]  /*2e40*/  LOP3.LUT R3, R5, R3, RZ, 0x3c, !PT ;  /* 0x0000000305037212 */ /* 0x000fc800078e3cff */
[----:B------:R-:W-:Y:S01]  /*2e50*/  ISETP.GE.AND P0, PT, R3, RZ, PT ;  /* 0x000000ff0300720c */ /* 0x000fe20003f06270 */
[----:B0-----:R-:W-:Y:S01]  /*2e60*/  DMUL R10, R6, UR4 ;  /* 0x00000004060a7c28 */ /* 0x001fe20008000000 */
[----:B------:R-:W-:-:S05]  /*2e70*/  LEA.HI R6, R5, R0, RZ, 0x1 ;  /* 0x0000000005067211 */ /* 0x000fca00078f08ff */
[----:B------:R-:W-:-:S04]  /*2e80*/  IMAD.MOV R0, RZ, RZ, -R6 ;  /* 0x000000ffff007224 */ /* 0x000fc800078e0a06 */
[----:B------:R-:W0:Y:S01]  /*2e90*/  F2F.F32.F64 R10, R10 ;  /* 0x0000000a000a7310 */ /* 0x000e220000301000 */
[----:B------:R-:W-:Y:S01]  /*2ea0*/  @!P1 IMAD.MOV.U32 R6, RZ, RZ, R0 ;  /* 0x000000ffff069224 */ /* 0x000fe200078e0000 */
[----:B0-----:R-:W-:-:S07]  /*2eb0*/  FSEL R7, -R10, R10, !P0 ;  /* 0x0000000a0a077208 */ /* 0x001fce0004000100 */
.L_x_28:
[----:B------:R-:W-:Y:S01]  /*2ec0*/  IMAD.MOV.U32 R3, RZ, RZ, 0x3bbb989d ;  /* 0x3bbb989dff037424 */ /* 0x000fe200078e00ff */
[----:B------:R-:W-:-:S03]  /*2ed0*/  MOV R0, 0x437c0000 ;  /* 0x437c000000007802 */ /* 0x000fc60000000f00 */
[----:B------:R-:W-:-:S04]  /*2ee0*/  FFMA.SAT R3, R4, R3, 0.5 ;  /* 0x3f00000004037423 */ /* 0x000fc80000002003 */
[----:B------:R-:W-:Y:S01]  /*2ef0*/  FFMA.RM R9, R3, R0, 12582913 ;  /* 0x4b40000103097423 */ /* 0x000fe20000004000 */
[----:B------:R-:W-:Y:S01]  /*2f00*/  LOP3.LUT R0, R6, 0x1, RZ, 0xc0, !PT ;  /* 0x0000000106007812 */ /* 0x000fe200078ec0ff */
[----:B------:R-:W-:Y:S02]  /*2f10*/  FMUL R3, R7, R7 ;  /* 0x0000000707037220 */ /* 0x000fe40000400000 */
[----:B------:R-:W-:Y:S01]  /*2f20*/  FADD R5, R9, -12583039 ;  /* 0xcb40007f09057421 */ /* 0x000fe20000000000 */
[----:B------:R-:W-:Y:S01]  /*2f30*/  ISETP.NE.U32.AND P0, PT, R0, 0x1, PT ;  /* 0x000000010000780c */ /* 0x000fe20003f05070 */
[----:B------:R-:W-:Y:S01]  /*2f40*/  FFMA R2, R3, R2, -0.0013887860113754868507 ;  /* 0xbab607ed03027423 */ /* 0x000fe20000000002 */
[----:B------:R-:W-:Y:S02]  /*2f50*/  IMAD.MOV.U32 R0, RZ, RZ, 0x3d2aaabb ;  /* 0x3d2aaabbff007424 */ /* 0x000fe400078e00ff */
[----:B------:R-:W-:Y:S01]  /*2f60*/  FFMA R5, R4, 1.4426950216293334961, -R5 ;  /* 0x3fb8aa3b04057823 */ /* 0x000fe20000000805 */
[----:B------:R-:W-:Y:S01]  /*2f70*/  IMAD.SHL.U32 R9, R9, 0x800000, RZ ;  /* 0x0080000009097824 */ /* 0x000fe200078e00ff */
[----:B------:R-:W-:-:S02]  /*2f80*/  FSEL R2, R2, -0.00019574658654164522886, !P0 ;  /* 0xb94d415302027808 */ /* 0x000fc40004000000 */
[----:B------:R-:W-:Y:S01]  /*2f90*/  FFMA R4, R4, 1.925963033500011079e-08, R5 ;  /* 0x32a5706004047823 */ /* 0x000fe20000000005 */
[----:B------:R-:W-:Y:S01]  /*2fa0*/  FSEL R0, R0, 0.0083327032625675201416, !P0 ;  /* 0x3c0885e400007808 */ /* 0x000fe20004000000 */
[----:B------:R-:W-:-:S04]  /*2fb0*/  IMAD.MOV.U32 R5, RZ, RZ, 0x3effffff ;  /* 0x3effffffff057424 */ /* 0x000fc800078e00ff */
[----:B------:R-:W0:Y:S01]  /*2fc0*/  MUFU.EX2 R4, R4 ;  /* 0x0000000400047308 */ /* 0x000e220000000800 */
[----:B------:R-:W-:Y:S01]  /*2fd0*/  FFMA R2, R3, R2, R0 ;  /* 0x0000000203027223 */ /* 0x000fe20000000000 */
[----:B------:R-:W-:Y:S02]  /*2fe0*/  FSEL R5, -R5, -0.16666662693023681641, !P0 ;  /* 0xbe2aaaa805057808 */ /* 0x000fe40004000100 */
[----:B------:R-:W-:Y:S02]  /*2ff0*/  FSEL R0, R7, 1, P0 ;  /* 0x3f80000007007808 */ /* 0x000fe40000000000 */
[----:B------:R-:W-:Y:S01]  /*3000*/  LOP3.LUT P0, RZ, R6, 0x2, RZ, 0xc0, !PT ;  /* 0x0000000206ff7812 */ /* 0x000fe2000780c0ff */
[C---:B------:R-:W-:Y:S02]  /*3010*/  FFMA R2, R3.reuse, R2, R5 ;  /* 0x0000000203027223 */ /* 0x040fe40000000005 */
[----:B------:R-:W-:-:S04]  /*3020*/  FFMA R3, R3, R0, RZ ;  /* 0x0000000003037223 */ /* 0x000fc800000000ff */
[----:B------:R-:W-:Y:S01]  /*3030*/  FFMA R3, R3, R2, R0 ;  /* 0x0000000203037223 */ /* 0x000fe20000000000 */
[----:B0-----:R-:W-:-:S05]  /*3040*/  FMUL R9, R9, R4 ;  /* 0x0000000409097220 */ /* 0x001fca0000400000 */
[----:B------:R-:W-:Y:S01]  /*3050*/  @P0 FADD R3, RZ, -R3 ;  /* 0x80000003ff030221 */ /* 0x000fe20000000000 */
[----:B------:R-:W-:-:S03]  /*3060*/  FMUL R7, R9, R8 ;  /* 0x0000000809077220 */ /* 0x000fc60000400000 */
[----:B------:R-:W-:-:S07]  /*3070*/  FMUL R3, R9, R3 ;  /* 0x0000000309037220 */ /* 0x000fce0000400000 */
.L_x_9:
[----:B------:R-:W-:Y:S01]  /*3080*/  FADD R4, |R7|, -RZ ;  /* 0x800000ff07047221 */ /* 0x000fe20000000200 */
        /* <DEDUP_REMOVED lines=9> */
[----:B------:R0:W1:Y:S01]  /*3120*/  MUFU.RSQ R6, R5 ;  /* 0x0000000500067308 */ /* 0x0000620000001400 */
[----:B------:R-:W-:-:S04]  /*3130*/  IADD3 R0, PT, PT, R5, -0xd000000, RZ ;  /* 0xf300000005007810 */ /* 0x000fc80007ffe0ff */
[----:B------:R-:W-:-:S13]  /*3140*/  ISETP.GT.U32.AND P0, PT, R0, 0x727fffff, PT ;  /* 0x727fffff0000780c */ /* 0x000fda0003f04070 */
[----:B01----:R-:W-:Y:S05]  /*3150*/  @!P0 BRA `(.L_x_31) ;  /* 0x0000000000108947 */ /* 0x003fea0003800000 */
[----:B------:R-:W-:-:S07]  /*3160*/  MOV R8, 0x3180 ;  /* 0x0000318000087802 */ /* 0x000fce0000000f00 */
[----:B------:R-:W-:Y:S05]  /*3170*/  CALL.REL.NOINC `($__internal_2_$__cuda_sm20_sqrt_rn_f32_slowpath) ;  /* 0x0000000000387944 */ /* 0x000fea0003c00000 */
[----:B------:R-:W-:Y:S01]  /*3180*/  IMAD.MOV.U32 R0, RZ, RZ, R5 ;  /* 0x000000ffff007224 */ /* 0x000fe200078e0005 */
[----:B------:R-:W-:Y:S06]  /*3190*/  BRA `(.L_x_32) ;  /* 0x0000000000107947 */ /* 0x000fec0003800000 */
.L_x_31:
[----:B------:R-:W-:Y:S01]  /*31a0*/  FMUL.FTZ R0, R5, R6 ;  /* 0x0000000605007220 */ /* 0x000fe20000410000 */
[----:B------:R-:W-:-:S03]  /*31b0*/  FMUL.FTZ R6, R6, 0.5 ;  /* 0x3f00000006067820 */ /* 0x000fc60000410000 */
[----:B------:R-:W-:-:S04]  /*31c0*/  FFMA R5, -R0, R0, R5 ;  /* 0x0000000000057223 */ /* 0x000fc80000000105 */
[----:B------:R-:W-:-:S07]  /*31d0*/  FFMA R0, R5, R6, R0 ;  /* 0x0000000605007223 */ /* 0x000fce0000000000 */
.L_x_32:
        /* <DEDUP_REMOVED lines=8> */
        .weak           $__internal_2_$__cuda_sm20_sqrt_rn_f32_slowpath
        .type           $__internal_2_$__cuda_sm20_sqrt_rn_f32_slowpath,@function
        .size           $__internal_2_$__cuda_sm20_sqrt_rn_f32_slowpath,(.L_x_263 - $__internal_2_$__cuda_sm20_sqrt_rn_f32_slowpath)
$__internal_2_$__cuda_sm20_sqrt_rn_f32_slowpath:
[----:B------:R-:W-:-:S13]  /*3260*/  LOP3.LUT P0, RZ, R5, 0x7fffffff, RZ, 0xc0, !PT ;  /* 0x7fffffff05ff7812 */ /* 0x000fda000780c0ff */
[----:B------:R-:W-:Y:S05]  /*3270*/  @!P0 BRA `(.L_x_33) ;  /* 0x0000000000488947 */ /* 0x000fea0003800000 */
[----:B------:R-:W-:Y:S01]  /*3280*/  FSETP.GEU.FTZ.AND P0, PT, R5, RZ, PT ;  /* 0x000000ff0500720b */ /* 0x000fe20003f1e000 */
[----:B------:R-:W-:-:S12]  /*3290*/  IMAD.MOV.U32 R0, RZ, RZ, R5 ;  /* 0x000000ffff007224 */ /* 0x000fd800078e0005 */
[----:B------:R-:W-:Y:S01]  /*32a0*/  @!P0 IMAD.MOV.U32 R5, RZ, RZ, 0x7fffffff ;  /* 0x7fffffffff058424 */ /* 0x000fe200078e00ff */
        /* <DEDUP_REMOVED lines=15> */
.L_x_33:
[----:B------:R-:W-:Y:S02]  /*33a0*/  IMAD.MOV.U32 R6, RZ, RZ, R8 ;  /* 0x000000ffff067224 */ /* 0x000fe400078e0008 */
[----:B------:R-:W-:-:S04]  /*33b0*/  IMAD.MOV.U32 R7, RZ, RZ, 0x0 ;  /* 0x00000000ff077424 */ /* 0x000fc800078e00ff */
[----:B------:R-:W-:Y:S05]  /*33c0*/  RET.REL.NODEC R6 `(_Z18complex_exp_kernelPf) ;  /* 0xffffffcc060c7950 */ /* 0x000fea0003c3ffff */
.L_x_34:
        /* <DEDUP_REMOVED lines=11> */
.L_x_263:


//--------------------- .text._Z18complex_log_kernelPf --------------------------
	.section	.text._Z18complex_log_kernelPf,"ax",@progbits
	.align	128
        .global         _Z18complex_log_kernelPf
        .type           _Z18complex_log_kernelPf,@function
        .size           _Z18complex_log_kernelPf,(.L_x_265 - _Z18complex_log_kernelPf)
        .other          _Z18complex_log_kernelPf,@"STO_CUDA_ENTRY STV_DEFAULT"
_Z18complex_log_kernelPf:
.text._Z18complex_log_kernelPf:
[----:B------:R-:W-:Y:S01]  /*0000*/  LDC R1, c[0x0][0x37c] ;  /* 0x0000df00ff017b82 */ /* 0x000fe20000000800 */
[----:B------:R-:W-:Y:S01]  /*0010*/  HFMA2 R5, -RZ, RZ, 1.3427734375, -5872 ;  /* 0x3d5fedbcff057431 */ /* 0x000fe200000001ff */
[----:B------:R-:W-:Y:S01]  /*0020*/  MOV R2, 0x394d4153 ;  /* 0x394d415300027802 */ /* 0x000fe20000000f00 */
[----:B------:R-:W-:-:S04]  /*0030*/  HFMA2 R4, -RZ, RZ, 0.487060546875, -0.0625 ;  /* 0x37cbac00ff047431 */ /* 0x000fc800000001ff */
[C---:B------:R-:W-:Y:S01]  /*0040*/  FFMA R2, R5.reuse, -R2, 0.0083327032625675201416 ;  /* 0x3c0885e405027423 */ /* 0x040fe20000000802 */
[C---:B------:R-:W-:Y:S01]  /*0050*/  FFMA R0, R5.reuse, -0.23381634056568145752, RZ ;  /* 0xbe6f6d8d05007823 */ /* 0x040fe200000000ff */
[----:B------:R-:W-:Y:S02]  /*0060*/  FFMA R4, R5, R4, -0.0013887860113754868507 ;  /* 0xbab607ed05047423 */ /* 0x000fe40000000004 */
[-C--:B------:R-:W-:Y:S02]  /*0070*/  FFMA R3, R2, R5.reuse, -0.16666662693023681641 ;  /* 0xbe2aaaa802037423 */ /* 0x080fe40000000005 */
[----:B------:R-:W-:Y:S02]  /*0080*/  FFMA R4, R4, R5, 0.041666727513074874878 ;  /* 0x3d2aaabb04047423 */ /* 0x000fe40000000005 */
[----:B------:R-:W-:Y:S02]  /*0090*/  FFMA R0, R0, R3, -0.23381634056568145752 ;  /* 0xbe6f6d8d00007423 */ /* 0x000fe40000000003 */
[----:B------:R-:W-:-:S02]  /*00a0*/  FFMA R4, R4, R5, -0.4999999701976776123 ;  /* 0xbeffffff04047423 */ /* 0x000fc40000000005 */
[----:B------:R-:W-:Y:S02]  /*00b0*/  FADD R0, RZ, -R0 ;  /* 0x80000000ff007221 */ /* 0x000fe40000000000 */
[----:B------:R-:W-:Y:S02]  /*00c0*/  FFMA R4, R4, R5, 1 ;  /* 0x3f80000004047423 */ /* 0x000fe40000000005 */
[----:B------:R-:W-:Y:S02]  /*00d0*/  FMUL R3, R0, 11.485690116882324219 ;  /* 0x4137c56300037820 */ /* 0x000fe40000400000 */
[----:B------:R-:W-:-:S03]  /*00e0*/  FMUL R0, R4, 11.485690116882324219 ;  /* 0x4137c56304007820 */ /* 0x000fc60000400000 */
[----:B------:R-:W-:Y:S02]  /*00f0*/  FSETP.NUM.AND P1, PT, R3, R3, PT ;  /* 0x000000030300720b */ /* 0x000fe40003f27000 */
[----:B------:R-:W-:-:S13]  /*0100*/  FSETP.NAN.AND P0, PT, R0, R0, PT ;  /* 0x000000000000720b */ /* 0x000fda0003f08000 */
[----:B------:R-:W-:Y:S05]  /*0110*/  @!P0 BRA P1, `(.L_x_35) ;  /* 0x0000000400348947 */ /* 0x000fea0000800000 */
[C---:B------:R-:W-:Y:S02]  /*0120*/  FSETP.GEU.AND P0, PT, |R0|.reuse, 1.084202172485504434e-19, PT ;  /* 0x200000000000780b */ /* 0x040fe40003f0e200 */
[----:B------:R-:W-:Y:S02]  /*0130*/  FSETP.GT.AND P2, PT, |R0|, |R3|, PT ;  /* 0x400000030000720b */ /* 0x000fe40003f44200 */
[----:B------:R-:W-:-:S13]  /*0140*/  FSETP.GEU.OR P0, PT, |R3|, 1.084202172485504434e-19, P0 ;  /* 0x200000000300780b */ /* 0x000fda000070e600 */
[----:B------:R-:W-:Y:S01]  /*0150*/  @!P0 FMUL R4, R0, 4 ;  /* 0x4080000000048820 */ /* 0x000fe20000400000 */
[----:B------:R-:W-:-:S03]  /*0160*/  @!P0 FMUL R2, R3, 4 ;  /* 0x4080000003028820 */ /* 0x000fc60000400000 */
[----:B------:R-:W-:-:S04]  /*0170*/  @!P0 FMUL R5, R4, R4 ;  /* 0x0000000404058220 */ /* 0x000fc80000400000 */
[----:B------:R-:W-:Y:S01]  /*0180*/  @!P0 FFMA R5, R2, R2, R5 ;  /* 0x0000000202058223 */ /* 0x000fe20000000005 */
[----:B------:R-:W-:-:S03]  /*0190*/  @P0 FMUL R2, R0, R0 ;  /* 0x0000000000020220 */ /* 0x000fc60000400000 */
[----:B------:R-:W-:Y:S01]  /*01a0*/  @!P0 FMUL R4, R5, 0.0625 ;  /* 0x3d80000005048820 */ /* 0x000fe20000400000 */
[----:B------:R-:W-:Y:S01]  /*01b0*/  @P0 FFMA R4, R3, R3, R2 ;  /* 0x0000000303040223 */ /* 0x000fe20000000002 */
[----:B------:R-:W-:-:S04]  /*01c0*/  MOV R5, 0x3e055027 ;  /* 0x3e05502700057802 */ /* 0x000fc80000000f00 */
[----:B------:R-:W-:-:S13]  /*01d0*/  FSETP.GEU.AND P0, PT, R4, 1.175494350822287508e-38, PT ;  /* 0x008000000400780b */ /* 0x000fda0003f0e000 */
[----:B------:R-:W-:-:S05]  /*01e0*/  @!P0 FMUL R4, R4, 8388608 ;  /* 0x4b00000004048820 */ /* 0x000fca0000400000 */
[C---:B------:R-:W-:Y:S02]  /*01f0*/  IADD3 R2, PT, PT, R4.reuse, -0x3f2aaaab, RZ ;  /* 0xc0d5555504027810 */ /* 0x040fe40007ffe0ff */
[----:B------:R-:W-:Y:S02]  /*0200*/  FSETP.NEU.AND P3, PT, R4, RZ, PT ;  /* 0x000000ff0400720b */ /* 0x000fe40003f6d000 */
[----:B------:R-:W-:-:S04]  /*0210*/  LOP3.LUT R7, R2, 0xff800000, RZ, 0xc0, !PT ;  /* 0xff80000002077812 */ /* 0x000fc800078ec0ff */
[-C--:B------:R-:W-:Y:S02]  /*0220*/  IADD3 R2, PT, PT, R4, -R7.reuse, RZ ;  /* 0x8000000704027210 */ /* 0x080fe40007ffe0ff */
[----:B------:R-:W-:-:S03]  /*0230*/  I2FP.F32.S32 R7, R7 ;  /* 0x0000000700077245 */ /* 0x000fc60000201400 */
[----:B------:R-:W-:Y:S01]  /*0240*/  FADD R6, R2, -1 ;  /* 0xbf80000002067421 */ /* 0x000fe20000000000 */
[----:B------:R-:W-:Y:S02]  /*0250*/  FSEL R2, RZ, -23, P0 ;  /* 0xc1b80000ff027808 */ /* 0x000fe40000000000 */
[----:B------:R-:W-:Y:S01]  /*0260*/  ISETP.GT.U32.AND P0, PT, R4, 0x7f7fffff, PT ;  /* 0x7f7fffff0400780c */ /* 0x000fe20003f04070 */
[C---:B------:R-:W-:Y:S02]  /*0270*/  FFMA R5, R6.reuse, -R5, 0.14084610342979431152 ;  /* 0x3e1039f606057423 */ /* 0x040fe40000000805 */
[----:B------:R-:W-:Y:S01]  /*0280*/  FFMA R7, R7, 1.1920928955078125e-07, R2 ;  /* 0x3400000007077823 */ /* 0x000fe20000000002 */
[----:B------:R-:W-:Y:S01]  /*0290*/  FSEL R2, |R3|, |R0|, P2 ;  /* 0x4000000003027208 */ /* 0x000fe20001000200 */
[----:B------:R-:W-:-:S04]  /*02a0*/  FFMA R5, R6, R5, -0.12148627638816833496 ;  /* 0xbdf8cdcc06057423 */ /* 0x000fc80000000005 */
[----:B------:R-:W-:-:S04]  /*02b0*/  FFMA R5, R6, R5, 0.13980610668659210205 ;  /* 0x3e0f295506057423 */ /* 0x000fc80000000005 */
[----:B------:R-:W-:Y:S01]  /*02c0*/  FFMA R9, R6, R5, -0.16684235632419586182 ;  /* 0xbe2ad8b906097423 */ /* 0x000fe20000000005 */
[----:B------:R-:W-:-:S03]  /*02d0*/  FSEL R5, |R0|, |R3|, P2 ;  /* 0x4000000300057208 */ /* 0x000fc60001000200 */
[C---:B------:R-:W-:Y:S01]  /*02e0*/  FFMA R9, R6.reuse, R9, 0.20012299716472625732 ;  /* 0x3e4ced0b06097423 */ /* 0x040fe20000000009 */
[----:B------:R-:W0:Y:S03]  /*02f0*/  MUFU.RCP R8, R5 ;  /* 0x0000000500087308 */ /* 0x000e260000001000 */
[----:B------:R-:W-:-:S04]  /*0300*/  FFMA R9, R6, R9, -0.24999669194221496582 ;  /* 0xbe7fff2206097423 */ /* 0x000fc80000000009 */
[C---:B------:R-:W-:Y:S01]  /*0310*/  FFMA R9, R6.reuse, R9, 0.33333182334899902344 ;  /* 0x3eaaaa7806097423 */ /* 0x040fe20000000009 */
[----:B------:R-:W1:Y:S03]  /*0320*/  FCHK P1, R2, R5 ;  /* 0x0000000502007302 */ /* 0x000e660000020000 */
[----:B------:R-:W-:-:S04]  /*0330*/  FFMA R9, R6, R9, -0.5 ;  /* 0xbf00000006097423 */ /* 0x000fc80000000009 */
[----:B------:R-:W-:Y:S01]  /*0340*/  FMUL R9, R6, R9 ;  /* 0x0000000906097220 */ /* 0x000fe20000400000 */
[----:B0-----:R-:W-:-:S03]  /*0350*/  FFMA R11, -R5, R8, 1 ;  /* 0x3f800000050b7423 */ /* 0x001fc60000000108 */
[----:B------:R-:W-:Y:S01]  /*0360*/  FFMA R6, R6, R9, R6 ;  /* 0x0000000906067223 */ /* 0x000fe20000000006 */
[----:B------:R-:W-:Y:S01]  /*0370*/  MOV R9, 0x7f800000 ;  /* 0x7f80000000097802 */ /* 0x000fe20000000f00 */
[----:B------:R-:W-:Y:S02]  /*0380*/  FFMA R11, R8, R11, R8 ;  /* 0x0000000b080b7223 */ /* 0x000fe40000000008 */
[----:B------:R-:W-:Y:S02]  /*0390*/  FFMA R6, R7, 0.69314718246459960938, R6 ;  /* 0x3f31721807067823 */ /* 0x000fe40000000006 */
[----:B------:R-:W-:Y:S01]  /*03a0*/  FFMA R8, R2, R11, RZ ;  /* 0x0000000b02087223 */ /* 0x000fe200000000ff */
[----:B------:R-:W-:-:S03]  /*03b0*/  @P0 FFMA R6, R4, R9, +INF ;  /* 0x7f80000004060423 */ /* 0x000fc60000000009 */
[----:B------:R-:W-:Y:S02]  /*03c0*/  FFMA R4, -R5, R8, R2 ;  /* 0x0000000805047223 */ /* 0x000fe40000000102 */
[----:B------:R-:W-:Y:S02]  /*03d0*/  FSEL R6, R6, -INF , P3 ;  /* 0xff80000006067808 */ /* 0x000fe40001800000 */
[----:B------:R-:W-:Y:S01]  /*03e0*/  FFMA R4, R11, R4, R8 ;  /* 0x000000040b047223 */ /* 0x000fe20000000008 */
[----:B-1----:R-:W-:Y:S06]  /*03f0*/  @!P1 BRA `(.L_x_36) ;  /* 0x00000000000c9947 */ /* 0x002fec0003800000 */
[----:B------:R-:W-:Y:S02]  /*0400*/  MOV R4, R2 ;  /* 0x0000000200047202 */ /* 0x000fe40000000f00 */
[----:B------:R-:W-:-:S07]  /*0410*/  MOV R8, 0x430 ;  /* 0x0000043000087802 */ /* 0x000fce0000000f00 */
[----:B------:R-:W-:Y:S05]  /*0420*/  CALL.REL.NOINC `($__internal_4_$__cuda_sm3x_div_rn_noftz_f32_slowpath) ;  /* 0x0000002c001c7944 */ /* 0x000fea0003c00000 */
.L_x_36:
[----:B------:R-:W-:Y:S02]  /*0430*/  HFMA2 R7, -RZ, RZ, 0.89990234375, 10328 ;  /* 0x3b33710bff077431 */ /* 0x000fe400000001ff */
[----:B------:R-:W-:Y:S01]  /*0440*/  FMUL R2, R4, R4 ;  /* 0x0000000404027220 */ /* 0x000fe20000400000 */
[----:B------:R-:W-:Y:S02]  /*0450*/  MOV R8, 0x3f6ee581 ;  /* 0x3f6ee58100087802 */ /* 0x000fe40000000f00 */
[C---:B------:R-:W-:Y:S02]  /*0460*/  ISETP.GE.AND P0, PT, R3.reuse, RZ, PT ;  /* 0x000000ff0300720c */ /* 0x040fe40003f06270 */
[C---:B------:R-:W-:Y:S01]  /*0470*/  FSETP.NEU.AND P3, PT, |R3|.reuse, |R0|, PT ;  /* 0x400000000300720b */ /* 0x040fe20003f6d200 */
[----:B------:R-:W-:Y:S01]  /*0480*/  FADD R3, |R3|, |R0| ;  /* 0x4000000003037221 */ /* 0x000fe20000000200 */
[----:B------:R-:W-:Y:S01]  /*0490*/  FSETP.NEU.AND P1, PT, R5, RZ, PT ;  /* 0x000000ff0500720b */ /* 0x000fe20003f2d000 */
[----:B------:R-:W-:-:S04]  /*04a0*/  FFMA R7, R2, R7, -0.015681877732276916504 ;  /* 0xbc80774802077423 */ /* 0x000fc80000000007 */
[----:B------:R-:W-:-:S04]  /*04b0*/  FFMA R7, R2, R7, 0.042200751602649688721 ;  /* 0x3d2cdab202077423 */ /* 0x000fc80000000007 */
[----:B------:R-:W-:-:S04]  /*04c0*/  FFMA R7, R2, R7, -0.074792981147766113281 ;  /* 0xbd992d1002077423 */ /* 0x000fc80000000007 */
[----:B------:R-:W-:-:S04]  /*04d0*/  FFMA R7, R2, R7, 0.10640415549278259277 ;  /* 0x3dd9ea6c02077423 */ /* 0x000fc80000000007 */
[----:B------:R-:W-:-:S04]  /*04e0*/  FFMA R7, R2, R7, -0.14207722246646881104 ;  /* 0xbe117cb102077423 */ /* 0x000fc80000000007 */
[----:B------:R-:W-:-:S04]  /*04f0*/  FFMA R7, R2, R7, 0.19993925094604492188 ;  /* 0x3e4cbce002077423 */ /* 0x000fc80000000007 */
[----:B------:R-:W-:-:S04]  /*0500*/  FFMA R7, R2, R7, -0.33333197236061096191 ;  /* 0xbeaaaa7d02077423 */ /* 0x000fc80000000007 */
[----:B------:R-:W-:-:S04]  /*0510*/  FMUL R7, R2, R7 ;  /* 0x0000000702077220 */ /* 0x000fc80000400000 */
[----:B------:R-:W-:Y:S01]  /*0520*/  FFMA R7, R7, R4, R4 ;  /* 0x0000000407077223 */ /* 0x000fe20000000004 */
[----:B------:R-:W-:-:S03]  /*0530*/  FSEL R4, R8, 1.8663789033889770508, P2 ;  /* 0x3feee58108047808 */ /* 0x000fc60001000000 */
[----:B------:R-:W-:-:S05]  /*0540*/  FFMA R2, R8, 1.6832555532455444336, -R7 ;  /* 0x3fd774eb08027823 */ /* 0x000fca0000000807 */
[-C--:B------:R-:W-:Y:S01]  /*0550*/  FSEL R9, R2, R7.reuse, P2 ;  /* 0x0000000702097208 */ /* 0x080fe20001000000 */
[----:B------:R-:W-:Y:S01]  /*0560*/  IMAD.MOV.U32 R2, RZ, RZ, 0x4016cbe4 ;  /* 0x4016cbe4ff027424 */ /* 0x000fe200078e00ff */
[----:B------:R-:W-:-:S05]  /*0570*/  FSEL R7, R7, -R7, P2 ;  /* 0x8000000707077208 */ /* 0x000fca0001000000 */
[----:B------:R-:W-:Y:S01]  /*0580*/  @!P0 FFMA R9, R4, 1.6832555532455444336, R7 ;  /* 0x3fd774eb04098823 */ /* 0x000fe20000000007 */
[----:B------:R-:W-:Y:S02]  /*0590*/  @!P3 FSEL R9, R2, 0.78539818525314331055, !P0 ;  /* 0x3f490fdb0209b808 */ /* 0x000fe40004000000 */
[----:B------:R-:W-:Y:S02]  /*05a0*/  @!P1 FSEL R9, RZ, 3.1415927410125732422, P0 ;  /* 0x40490fdbff099808 */ /* 0x000fe40000000000 */
[----:B------:R-:W-:Y:S02]  /*05b0*/  FSETP.NAN.AND P0, PT, R3, R3, PT ;  /* 0x000000030300720b */ /* 0x000fe40003f08000 */
[----:B------:R-:W-:-:S04]  /*05c0*/  LOP3.LUT R0, R9, 0x80000000, R0, 0xb8, !PT ;  /* 0x8000000009007812 */ /* 0x000fc800078eb800 */
[----:B------:R-:W-:Y:S01]  /*05d0*/  FSEL R0, R3, R0, P0 ;  /* 0x0000000003007208 */ /* 0x000fe20000000000 */
[----:B------:R-:W-:Y:S06]  /*05e0*/  BRA `(.L_x_37) ;  /* 0x0000002400cc7947 */ /* 0x000fec0003800000 */
.L_x_35:
[----:B------:R-:W-:-:S04]  /*05f0*/  FSETP.GEU.AND P3, PT, |R3|, |R0|, PT ;  /* 0x400000000300720b */ /* 0x000fc80003f6e200 */
[----:B------:R-:W-:Y:S02]  /*0600*/  FSEL R2, |R3|, |R0|, !P3 ;  /* 0x4000000003027208 */ /* 0x000fe40005800200 */
[----:B------:R-:W-:Y:S02]  /*0610*/  FSEL R7, |R0|, |R3|, !P3 ;  /* 0x4000000300077208 */ /* 0x000fe40005800200 */
[----:B------:R-:W-:-:S13]  /*0620*/  FSETP.GT.AND P0, PT, R2, 9.99999979021476795361e+33, PT ;  /* 0x77f684df0200780b */ /* 0x000fda0003f04000 */
[----:B------:R-:W-:Y:S05]  /*0630*/  @!P0 BRA `(.L_x_38) ;  /* 0x0000000400e88947 */ /* 0x000fea0003800000 */
[----:B------:R-:W-:Y:S01]  /*0640*/  HFMA2 R5, -RZ, RZ, 1.68359375, 214.25 ;  /* 0x3ebc5ab2ff057431 */ /* 0x000fe200000001ff */
[----:B------:R-:W-:Y:S01]  /*0650*/  MOV R4, 0x402df854 ;  /* 0x402df85400047802 */ /* 0x000fe20000000f00 */
[----:B------:R-:W0:Y:S04]  /*0660*/  FCHK P0, R3, 2.7182817459106445312 ;  /* 0x402df85403007902 */ /* 0x000e280000000000 */
[----:B------:R-:W-:-:S04]  /*0670*/  FFMA R4, R5, -R4, 1 ;  /* 0x3f80000005047423 */ /* 0x000fc80000000804 */
[----:B------:R-:W-:-:S04]  /*0680*/  FFMA R4, R4, R5, 0.36787945032119750977 ;  /* 0x3ebc5ab204047423 */ /* 0x000fc80000000005 */
[----:B------:R-:W-:-:S04]  /*0690*/  FFMA R6, R3, R4, RZ ;  /* 0x0000000403067223 */ /* 0x000fc800000000ff */
[----:B------:R-:W-:-:S04]  /*06a0*/  FFMA R5, R6, -2.7182817459106445312, R3 ;  /* 0xc02df85406057823 */ /* 0x000fc80000000003 */
[----:B------:R-:W-:Y:S01]  /*06b0*/  FFMA R6, R4, R5, R6 ;  /* 0x0000000504067223 */ /* 0x000fe20000000006 */
[----:B0-----:R-:W-:Y:S06]  /*06c0*/  @!P0 BRA `(.L_x_39) ;  /* 0x0000000000148947 */ /* 0x001fec0003800000 */
[----:B------:R-:W-:Y:S02]  /*06d0*/  MOV R4, R3 ;  /* 0x0000000300047202 */ /* 0x000fe40000000f00 */
[----:B------:R-:W-:Y:S02]  /*06e0*/  MOV R5, 0x402df854 ;  /* 0x402df85400057802 */ /* 0x000fe40000000f00 */
[----:B------:R-:W-:-:S07]  /*06f0*/  MOV R8, 0x710 ;  /* 0x0000071000087802 */ /* 0x000fce0000000f00 */
[----:B------:R-:W-:Y:S05]  /*0700*/  CALL.REL.NOINC `($__internal_4_$__cuda_sm3x_div_rn_noftz_f32_slowpath) ;  /* 0x0000002800647944 */ /* 0x000fea0003c00000 */
[----:B------:R-:W-:-:S07]  /*0710*/  MOV R6, R4 ;  /* 0x0000000400067202 */ /* 0x000fce0000000f00 */
.L_x_39:
[----:B------:R-:W-:Y:S01]  /*0720*/  MOV R4, 0x3ebc5ab2 ;  /* 0x3ebc5ab200047802 */ /* 0x000fe20000000f00 */
[----:B------:R-:W0:Y:S01]  /*0730*/  FCHK P0, R0, 2.7182817459106445312 ;  /* 0x402df85400007902 */ /* 0x000e220000000000 */
[----:B------:R-:W-:-:S05]  /*0740*/  MOV R5, 0x402df854 ;  /* 0x402df85400057802 */ /* 0x000fca0000000f00 */
[----:B------:R-:W-:-:S04]  /*0750*/  FFMA R5, R4, -R5, 1 ;  /* 0x3f80000004057423 */ /* 0x000fc80000000805 */
[----:B------:R-:W-:-:S04]  /*0760*/  FFMA R8, R5, R4, 0.36787945032119750977 ;  /* 0x3ebc5ab205087423 */ /* 0x000fc80000000004 */
[----:B------:R-:W-:-:S04]  /*0770*/  FFMA R5, R0, R8, RZ ;  /* 0x0000000800057223 */ /* 0x000fc800000000ff */
[----:B------:R-:W-:-:S04]  /*0780*/  FFMA R4, R5, -2.7182817459106445312, R0 ;  /* 0xc02df85405047823 */ /* 0x000fc80000000000 */
[----:B------:R-:W-:Y:S01]  /*0790*/  FFMA R4, R8, R4, R5 ;  /* 0x0000000408047223 */ /* 0x000fe20000000005 */
[----:B0-----:R-:W-:Y:S06]  /*07a0*/  @!P0 BRA `(.L_x_40) ;  /* 0x0000000000108947 */ /* 0x001fec0003800000 */
[----:B------:R-:W-:Y:S01]  /*07b0*/  HFMA2 R5, -RZ, RZ, 2.087890625, -35456 ;  /* 0x402df854ff057431 */ /* 0x000fe200000001ff */
[----:B------:R-:W-:Y:S02]  /*07c0*/  MOV R4, R0 ;  /* 0x0000000000047202 */ /* 0x000fe40000000f00 */
[----:B------:R-:W-:-:S07]  /*07d0*/  MOV R8, 0x7f0 ;  /* 0x000007f000087802 */ /* 0x000fce0000000f00 */
[----:B------:R-:W-:Y:S05]  /*07e0*/  CALL.REL.NOINC `($__internal_4_$__cuda_sm3x_div_rn_noftz_f32_slowpath) ;  /* 0x00000028002c7944 */ /* 0x000fea0003c00000 */
.L_x_40:
        /* <DEDUP_REMOVED lines=10> */
[----:B------:R-:W-:Y:S01]  /*0890*/  VIADD R4, R9, 0xf3000000 ;  /* 0xf300000009047836 */ /* 0x000fe20000000000 */
[----:B------:R0:W1:Y:S04]  /*08a0*/  MUFU.RSQ R8, R9 ;  /* 0x0000000900087308 */ /* 0x0000680000001400 */
[----:B------:R-:W-:-:S13]  /*08b0*/  ISETP.GT.U32.AND P0, PT, R4, 0x727fffff, PT ;  /* 0x727fffff0400780c */ /* 0x000fda0003f04070 */
[----:B01----:R-:W-:Y:S05]  /*08c0*/  @!P0 BRA `(.L_x_41) ;  /* 0x0000000000108947 */ /* 0x003fea0003800000 */
[----:B------:R-:W-:Y:S02]  /*08d0*/  MOV R4, R9 ;  /* 0x0000000900047202 */ /* 0x000fe40000000f00 */
[----:B------:R-:W-:-:S07]  /*08e0*/  MOV R12, 0x900 ;  /* 0x00000900000c7802 */ /* 0x000fce0000000f00 */
[----:B------:R-:W-:Y:S05]  /*08f0*/  CALL.REL.NOINC `($__internal_3_$__cuda_sm20_sqrt_rn_f32_slowpath) ;  /* 0x0000002400887944 */ /* 0x000fea0003c00000 */
[----:B------:R-:W-:Y:S05]  /*0900*/  BRA `(.L_x_42) ;  /* 0x0000000000107947 */ /* 0x000fea0003800000 */
.L_x_41:
[----:B------:R-:W-:Y:S01]  /*0910*/  FMUL.FTZ R4, R9, R8 ;  /* 0x0000000809047220 */ /* 0x000fe20000410000 */
[----:B------:R-:W-:-:S03]  /*0920*/  FMUL.FTZ R8, R8, 0.5 ;  /* 0x3f00000008087820 */ /* 0x000fc60000410000 */
[----:B------:R-:W-:-:S04]  /*0930*/  FFMA R9, -R4, R4, R9 ;  /* 0x0000000404097223 */ /* 0x000fc80000000109 */
[----:B------:R-:W-:-:S07]  /*0940*/  FFMA R4, R9, R8, R4 ;  /* 0x0000000809047223 */ /* 0x000fce0000000004 */
.L_x_42:
[----:B------:R-:W-:Y:S02]  /*0950*/  FSETP.NEU.AND P0, PT, R10, RZ, PT ;  /* 0x000000ff0a00720b */ /* 0x000fe40003f0d000 */
[----:B------:R-:W-:-:S11]  /*0960*/  LOP3.LUT R9, R6, 0x800000, RZ, 0xfc, !PT ;  /* 0x0080000006097812 */ /* 0x000fd600078efcff */
[----:B------:R-:W-:Y:S01]  /*0970*/  @P0 FMUL R5, R9, R4 ;  /* 0x0000000409050220 */ /* 0x000fe20000400000 */
[----:B------:R-:W-:Y:S01]  /*0980*/  FSETP.NEU.AND P0, PT, R10, +INF , PT ;  /* 0x7f8000000a00780b */ /* 0x000fe20003f0d000 */
[----:B------:R-:W-:Y:S01]  /*0990*/  HFMA2 R9, -RZ, RZ, 1.5048828125, 33.21875 ;  /* 0x3e055027ff097431 */ /* 0x000fe200000001ff */
[----:B------:R-:W0:Y:S02]  /*09a0*/  MUFU.RCP R10, R7 ;  /* 0x00000007000a7308 */ /* 0x000e240000001000 */
[----:B------:R-:W-:-:S04]  /*09b0*/  FSEL R5, R5, +INF , P0 ;  /* 0x7f80000005057808 */ /* 0x000fc80000000000 */
[----:B------:R-:W-:Y:S01]  /*09c0*/  FSETP.GEU.AND P0, PT, R5, 1.175494350822287508e-38, PT ;  /* 0x008000000500780b */ /* 0x000fe20003f0e000 */
[----:B0-----:R-:W-:-:S12]  /*09d0*/  FFMA R13, -R7, R10, 1 ;  /* 0x3f800000070d7423 */ /* 0x001fd8000000010a */
[----:B------:R-:W-:Y:S01]  /*09e0*/  @!P0 FMUL R5, R5, 8388608 ;  /* 0x4b00000005058820 */ /* 0x000fe20000400000 */
[----:B------:R-:W-:-:S04]  /*09f0*/  FFMA R13, R10, R13, R10 ;  /* 0x0000000d0a0d7223 */ /* 0x000fc8000000000a */
[C---:B------:R-:W-:Y:S02]  /*0a00*/  IADD3 R4, PT, PT, R5.reuse, -0x3f2aaaab, RZ ;  /* 0xc0d5555505047810 */ /* 0x040fe40007ffe0ff */
[----:B------:R-:W-:Y:S02]  /*0a10*/  FSETP.NEU.AND P1, PT, R5, RZ, PT ;  /* 0x000000ff0500720b */ /* 0x000fe40003f2d000 */
[----:B------:R-:W-:-:S04]  /*0a20*/  LOP3.LUT R6, R4, 0xff800000, RZ, 0xc0, !PT ;  /* 0xff80000004067812 */ /* 0x000fc800078ec0ff */
[----:B------:R-:W-:-:S05]  /*0a30*/  IADD3 R4, PT, PT, R5, -R6, RZ ;  /* 0x8000000605047210 */ /* 0x000fca0007ffe0ff */
[----:B------:R-:W-:Y:S01]  /*0a40*/  FADD R8, R4, -1 ;  /* 0xbf80000004087421 */ /* 0x000fe20000000000 */
[----:B------:R-:W-:Y:S02]  /*0a50*/  FSEL R4, RZ, -23, P0 ;  /* 0xc1b80000ff047808 */ /* 0x000fe40000000000 */
[----:B------:R-:W-:Y:S01]  /*0a60*/  ISETP.GT.U32.AND P0, PT, R5, 0x7f7fffff, PT ;  /* 0x7f7fffff0500780c */ /* 0x000fe20003f04070 */
[----:B------:R-:W-:-:S04]  /*0a70*/  FFMA R9, R8, -R9, 0.14084610342979431152 ;  /* 0x3e1039f608097423 */ /* 0x000fc80000000809 */
[----:B------:R-:W-:-:S04]  /*0a80*/  FFMA R9, R8, R9, -0.12148627638816833496 ;  /* 0xbdf8cdcc08097423 */ /* 0x000fc80000000009 */
[----:B------:R-:W-:-:S04]  /*0a90*/  FFMA R9, R8, R9, 0.13980610668659210205 ;  /* 0x3e0f295508097423 */ /* 0x000fc80000000009 */
[----:B------:R-:W-:-:S04]  /*0aa0*/  FFMA R9, R8, R9, -0.16684235632419586182 ;  /* 0xbe2ad8b908097423 */ /* 0x000fc80000000009 */
[----:B------:R-:W-:-:S04]  /*0ab0*/  FFMA R9, R8, R9, 0.20012299716472625732 ;  /* 0x3e4ced0b08097423 */ /* 0x000fc80000000009 */
[----:B------:R-:W-:-:S04]  /*0ac0*/  FFMA R9, R8, R9, -0.24999669194221496582 ;  /* 0xbe7fff2208097423 */ /* 0x000fc80000000009 */
[----:B------:R-:W-:-:S04]  /*0ad0*/  FFMA R9, R8, R9, 0.33333182334899902344 ;  /* 0x3eaaaa7808097423 */ /* 0x000fc80000000009 */
[----:B------:R-:W-:Y:S01]  /*0ae0*/  FFMA R11, R8, R9, -0.5 ;  /* 0xbf000000080b7423 */ /* 0x000fe20000000009 */
[----:B------:R-:W-:Y:S01]  /*0af0*/  I2FP.F32.S32 R9, R6 ;  /* 0x0000000600097245 */ /* 0x000fe20000201400 */
[----:B------:R-:W-:Y:S02]  /*0b00*/  FFMA R6, R2, R13, RZ ;  /* 0x0000000d02067223 */ /* 0x000fe400000000ff */
[C---:B------:R-:W-:Y:S02]  /*0b10*/  FMUL R11, R8.reuse, R11 ;  /* 0x0000000b080b7220 */ /* 0x040fe40000400000 */
[----:B------:R-:W-:Y:S02]  /*0b20*/  FFMA R4, R9, 1.1920928955078125e-07, R4 ;  /* 0x3400000009047823 */ /* 0x000fe40000000004 */
[----:B------:R-:W-:Y:S01]  /*0b30*/  FFMA R11, R8, R11, R8 ;  /* 0x0000000b080b7223 */ /* 0x000fe20000000008 */
[----:B------:R-:W-:-:S03]  /*0b40*/  MOV R8, 0x7f800000 ;  /* 0x7f80000000087802 */ /* 0x000fc60000000f00 */
[----:B------:R-:W-:Y:S02]  /*0b50*/  FFMA R4, R4, 0.69314718246459960938, R11 ;  /* 0x3f31721804047823 */ /* 0x000fe4000000000b */
[----:B------:R-:W-:Y:S01]  /*0b60*/  @P0 FFMA R4, R5, R8, +INF ;  /* 0x7f80000005040423 */ /* 0x000fe20000000008 */
[----:B------:R-:W0:Y:S01]  /*0b70*/  FCHK P0, R2, R7 ;  /* 0x0000000702007302 */ /* 0x000e220000000000 */
[----:B------:R-:W-:Y:S02]  /*0b80*/  FFMA R5, -R7, R6, R2 ;  /* 0x0000000607057223 */ /* 0x000fe40000000102 */
[----:B------:R-:W-:Y:S02]  /*0b90*/  FADD R4, R4, 1 ;  /* 0x3f80000004047421 */ /* 0x000fe40000000000 */
[----:B------:R-:W-:-:S03]  /*0ba0*/  FFMA R5, R13, R5, R6 ;  /* 0x000000050d057223 */ /* 0x000fc60000000006 */
[----:B------:R-:W-:Y:S01]  /*0bb0*/  FSEL R6, R4, -INF , P1 ;  /* 0xff80000004067808 */ /* 0x000fe20000800000 */
[----:B0-----:R-:W-:Y:S06]  /*0bc0*/  @!P0 BRA `(.L_x_43) ;  /* 0x0000000000148947 */ /* 0x001fec0003800000 */
[----:B------:R-:W-:Y:S02]  /*0bd0*/  MOV R4, R2 ;  /* 0x0000000200047202 */ /* 0x000fe40000000f00 */
[----:B------:R-:W-:Y:S02]  /*0be0*/  MOV R5, R7 ;  /* 0x0000000700057202 */ /* 0x000fe40000000f00 */
[----:B------:R-:W-:-:S07]  /*0bf0*/  MOV R8, 0xc10 ;  /* 0x00000c1000087802 */ /* 0x000fce0000000f00 */
[----:B------:R-:W-:Y:S05]  /*0c00*/  CALL.REL.NOINC `($__internal_4_$__cuda_sm3x_div_rn_noftz_f32_slowpath) ;  /* 0x0000002400247944 */ /* 0x000fea0003c00000 */
[----:B------:R-:W-:-:S07]  /*0c10*/  MOV R5, R4 ;  /* 0x0000000400057202 */ /* 0x000fce0000000f00 */
.L_x_43:
[----:B------:R-:W-:Y:S01]  /*0c20*/  MOV R9, 0x3b33710b ;  /* 0x3b33710b00097802 */ /* 0x000fe20000000f00 */
[----:B------:R-:W-:Y:S01]  /*0c30*/  FMUL R2, R5, R5 ;  /* 0x0000000505027220 */ /* 0x000fe20000400000 */
[C---:B------:R-:W-:Y:S02]  /*0c40*/  ISETP.GE.AND P1, PT, R3.reuse, RZ, PT ;  /* 0x000000ff0300720c */ /* 0x040fe40003f26270 */
[----:B------:R-:W-:Y:S01]  /*0c50*/  FSETP.NEU.AND P2, PT, |R3|, |R0|, PT ;  /* 0x400000000300720b */ /* 0x000fe20003f4d200 */
[C---:B------:R-:W-:Y:S01]  /*0c60*/  FFMA R9, R2.reuse, R9, -0.015681877732276916504 ;  /* 0xbc80774802097423 */ /* 0x040fe20000000009 */
[----:B------:R-:W-:Y:S01]  /*0c70*/  FSETP.NEU.AND P0, PT, R7, RZ, PT ;  /* 0x000000ff0700720b */ /* 0x000fe20003f0d000 */
[----:B------:R-:W-:Y:S02]  /*0c80*/  FADD R3, |R3|, |R0| ;  /* 0x4000000003037221 */ /* 0x000fe40000000200 */
[----:B------:R-:W-:-:S04]  /*0c90*/  FFMA R9, R2, R9, 0.042200751602649688721 ;  /* 0x3d2cdab202097423 */ /* 0x000fc80000000009 */
[----:B------:R-:W-:-:S04]  /*0ca0*/  FFMA R9, R2, R9, -0.074792981147766113281 ;  /* 0xbd992d1002097423 */ /* 0x000fc80000000009 */
[----:B------:R-:W-:-:S04]  /*0cb0*/  FFMA R9, R2, R9, 0.10640415549278259277 ;  /* 0x3dd9ea6c02097423 */ /* 0x000fc80000000009 */
[----:B------:R-:W-:-:S04]  /*0cc0*/  FFMA R9, R2, R9, -0.14207722246646881104 ;  /* 0xbe117cb102097423 */ /* 0x000fc80000000009 */
[----:B------:R-:W-:-:S04]  /*0cd0*/  FFMA R9, R2, R9, 0.19993925094604492188 ;  /* 0x3e4cbce002097423 */ /* 0x000fc80000000009 */
[----:B------:R-:W-:-:S04]  /*0ce0*/  FFMA R9, R2, R9, -0.33333197236061096191 ;  /* 0xbeaaaa7d02097423 */ /* 0x000fc80000000009 */
[----:B------:R-:W-:Y:S01]  /*0cf0*/  FMUL R2, R2, R9 ;  /* 0x0000000902027220 */ /* 0x000fe20000400000 */
[----:B------:R-:W-:-:S03]  /*0d00*/  IMAD.MOV.U32 R9, RZ, RZ, 0x3f6ee581 ;  /* 0x3f6ee581ff097424 */ /* 0x000fc600078e00ff */
[----:B------:R-:W-:Y:S02]  /*0d10*/  FFMA R2, R2, R5, R5 ;  /* 0x0000000502027223 */ /* 0x000fe40000000005 */
[C---:B------:R-:W-:Y:S02]  /*0d20*/  FSEL R4, R9.reuse, 1.8663789033889770508, !P3 ;  /* 0x3feee58109047808 */ /* 0x040fe40005800000 */
[----:B------:R-:W-:-:S05]  /*0d30*/  FFMA R5, R9, 1.6832555532455444336, -R2 ;  /* 0x3fd774eb09057823 */ /* 0x000fca0000000802 */
[-C--:B------:R-:W-:Y:S02]  /*0d40*/  FSEL R9, R5, R2.reuse, !P3 ;  /* 0x0000000205097208 */ /* 0x080fe40005800000 */
[----:B------:R-:W-:Y:S02]  /*0d50*/  FSEL R5, R2, -R2, !P3 ;  /* 0x8000000202057208 */ /* 0x000fe40005800000 */
[----:B------:R-:W-:-:S03]  /*0d60*/  MOV R2, 0x4016cbe4 ;  /* 0x4016cbe400027802 */ /* 0x000fc60000000f00 */
[----:B------:R-:W-:Y:S01]  /*0d70*/  @!P1 FFMA R9, R4, 1.6832555532455444336, R5 ;  /* 0x3fd774eb04099823 */ /* 0x000fe20000000005 */
[----:B------:R-:W-:Y:S02]  /*0d80*/  @!P2 FSEL R9, R2, 0.78539818525314331055, !P1 ;  /* 0x3f490fdb0209a808 */ /* 0x000fe40004800000 */
[----:B------:R-:W-:Y:S02]  /*0d90*/  @!P0 FSEL R9, RZ, 3.1415927410125732422, P1 ;  /* 0x40490fdbff098808 */ /* 0x000fe40000800000 */
[----:B------:R-:W-:Y:S02]  /*0da0*/  FSETP.NAN.AND P0, PT, R3, R3, PT ;  /* 0x000000030300720b */ /* 0x000fe40003f08000 */
[----:B------:R-:W-:-:S04]  /*0db0*/  LOP3.LUT R0, R9, 0x80000000, R0, 0xb8, !PT ;  /* 0x8000000009007812 */ /* 0x000fc800078eb800 */
[----:B------:R-:W-:Y:S01]  /*0dc0*/  FSEL R0, R3, R0, P0 ;  /* 0x0000000003007208 */ /* 0x000fe20000000000 */
[----:B------:R-:W-:Y:S06]  /*0dd0*/  BRA `(.L_x_37) ;  /* 0x0000001c00d07947 */ /* 0x000fec0003800000 */
.L_x_38:
[----:B------:R-:W-:-:S13]  /*0de0*/  FSETP.NEU.AND P0, PT, R7, 1, PT ;  /* 0x3f8000000700780b */ /* 0x000fda0003f0d000 */
[----:B------:R-:W-:Y:S05]  /*0df0*/  @P0 BRA `(.L_x_44) ;  /* 0x0000000400b40947 */ /* 0x000fea0003800000 */
[----:B------:R-:W-:-:S13]  /*0e00*/  FSETP.GEU.AND P0, PT, R2, 9.999999682655225389e-20, PT ;  /* 0x1fec1e4a0200780b */ /* 0x000fda0003f0e000 */
[----:B------:R-:W-:Y:S05]  /*0e10*/  @P0 BRA `(.L_x_45) ;  /* 0x0000000000a00947 */ /* 0x000fea0003800000 */
[----:B------:R-:W-:Y:S01]  /*0e20*/  HFMA2 R7, -RZ, RZ, 1.875, 0 ;  /* 0x3f800000ff077431 */ /* 0x000fe200000001ff */
[----:B------:R-:W0:Y:S01]  /*0e30*/  FCHK P0, R2, 1 ;  /* 0x3f80000002007902 */ /* 0x000e220000000000 */
[----:B------:R-:W-:-:S04]  /*0e40*/  FMUL R5, R2, 0.5 ;  /* 0x3f00000002057820 */ /* 0x000fc80000400000 */
[----:B------:R-:W-:Y:S01]  /*0e50*/  FMUL R6, R2, R5 ;  /* 0x0000000502067220 */ /* 0x000fe20000400000 */
[----:B------:R-:W-:-:S04]  /*0e60*/  FFMA R4, R7, -1, R7 ;  /* 0xbf80000007047823 */ /* 0x000fc80000000007 */
[----:B------:R-:W-:-:S04]  /*0e70*/  FFMA R7, R4, R7, 1 ;  /* 0x3f80000004077423 */ /* 0x000fc80000000007 */
[----:B------:R-:W-:-:S04]  /*0e80*/  FFMA R4, R2, R7, RZ ;  /* 0x0000000702047223 */ /* 0x000fc800000000ff */
[----:B------:R-:W-:-:S04]  /*0e90*/  FFMA R8, R4, -1, R2 ;  /* 0xbf80000004087823 */ /* 0x000fc80000000002 */
[----:B------:R-:W-:Y:S01]  /*0ea0*/  FFMA R4, R7, R8, R4 ;  /* 0x0000000807047223 */ /* 0x000fe20000000004 */
[----:B0-----:R-:W-:Y:S06]  /*0eb0*/  @!P0 BRA `(.L_x_46) ;  /* 0x0000000000108947 */ /* 0x001fec0003800000 */
[----:B------:R-:W-:Y:S02]  /*0ec0*/  MOV R4, R2 ;  /* 0x0000000200047202 */ /* 0x000fe40000000f00 */
[----:B------:R-:W-:Y:S02]  /*0ed0*/  MOV R5, 0x3f800000 ;  /* 0x3f80000000057802 */ /* 0x000fe40000000f00 */
[----:B------:R-:W-:-:S07]  /*0ee0*/  MOV R8, 0xf00 ;  /* 0x00000f0000087802 */ /* 0x000fce0000000f00 */
[----:B------:R-:W-:Y:S05]  /*0ef0*/  CALL.REL.NOINC `($__internal_4_$__cuda_sm3x_div_rn_noftz_f32_slowpath) ;  /* 0x0000002000687944 */ /* 0x000fea0003c00000 */
.L_x_46:
[----:B------:R-:W-:Y:S01]  /*0f00*/  MOV R5, 0x3b33710b ;  /* 0x3b33710b00057802 */ /* 0x000fe20000000f00 */
[----:B------:R-:W-:Y:S01]  /*0f10*/  FMUL R2, R4, R4 ;  /* 0x0000000404027220 */ /* 0x000fe20000400000 */
[----:B------:R-:W-:Y:S02]  /*0f20*/  MOV R8, 0x3f6ee581 ;  /* 0x3f6ee58100087802 */ /* 0x000fe40000000f00 */
[C---:B------:R-:W-:Y:S01]  /*0f30*/  ISETP.GE.AND P0, PT, R3.reuse, RZ, PT ;  /* 0x000000ff0300720c */ /* 0x040fe20003f06270 */
[C---:B------:R-:W-:Y:S01]  /*0f40*/  FFMA R5, R2.reuse, R5, -0.015681877732276916504 ;  /* 0xbc80774802057423 */ /* 0x040fe20000000005 */
[C---:B------:R-:W-:Y:S01]  /*0f50*/  FSETP.NEU.AND P1, PT, |R3|.reuse, |R0|, PT ;  /* 0x400000000300720b */ /* 0x040fe20003f2d200 */
[----:B------:R-:W-:Y:S02]  /*0f60*/  FADD R3, |R3|, |R0| ;  /* 0x4000000003037221 */ /* 0x000fe40000000200 */
[----:B------:R-:W-:-:S04]  /*0f70*/  FFMA R5, R2, R5, 0.042200751602649688721 ;  /* 0x3d2cdab202057423 */ /* 0x000fc80000000005 */
[----:B------:R-:W-:-:S04]  /*0f80*/  FFMA R5, R2, R5, -0.074792981147766113281 ;  /* 0xbd992d1002057423 */ /* 0x000fc80000000005 */
[----:B------:R-:W-:-:S04]  /*0f90*/  FFMA R5, R2, R5, 0.10640415549278259277 ;  /* 0x3dd9ea6c02057423 */ /* 0x000fc80000000005 */
[----:B------:R-:W-:-:S04]  /*0fa0*/  FFMA R5, R2, R5, -0.14207722246646881104 ;  /* 0xbe117cb102057423 */ /* 0x000fc80000000005 */
[----:B------:R-:W-:-:S04]  /*0fb0*/  FFMA R5, R2, R5, 0.19993925094604492188 ;  /* 0x3e4cbce002057423 */ /* 0x000fc80000000005 */
[----:B------:R-:W-:-:S04]  /*0fc0*/  FFMA R5, R2, R5, -0.33333197236061096191 ;  /* 0xbeaaaa7d02057423 */ /* 0x000fc80000000005 */
[----:B------:R-:W-:-:S04]  /*0fd0*/  FMUL R5, R2, R5 ;  /* 0x0000000502057220 */ /* 0x000fc80000400000 */
[----:B------:R-:W-:-:S04]  /*0fe0*/  FFMA R5, R5, R4, R4 ;  /* 0x0000000405057223 */ /* 0x000fc80000000004 */
[C---:B------:R-:W-:Y:S01]  /*0ff0*/  FFMA R2, R8.reuse, 1.6832555532455444336, -R5 ;  /* 0x3fd774eb08027823 */ /* 0x040fe20000000805 */
[----:B------:R-:W-:-:S04]  /*1000*/  FSEL R8, R8, 1.8663789033889770508, !P3 ;  /* 0x3feee58108087808 */ /* 0x000fc80005800000 */
[-C--:B------:R-:W-:Y:S02]  /*1010*/  FSEL R7, R2, R5.reuse, !P3 ;  /* 0x0000000502077208 */ /* 0x080fe40005800000 */
[----:B------:R-:W-:Y:S02]  /*1020*/  FSEL R5, R5, -R5, !P3 ;  /* 0x8000000505057208 */ /* 0x000fe40005800000 */
[----:B------:R-:W-:-:S03]  /*1030*/  MOV R2, 0x4016cbe4 ;  /* 0x4016cbe400027802 */ /* 0x000fc60000000f00 */
[----:B------:R-:W-:Y:S01]  /*1040*/  @!P0 FFMA R7, R8, 1.6832555532455444336, R5 ;  /* 0x3fd774eb08078823 */ /* 0x000fe20000000005 */
[----:B------:R-:W-:Y:S02]  /*1050*/  @!P1 FSEL R7, R2, 0.78539818525314331055, !P0 ;  /* 0x3f490fdb02079808 */ /* 0x000fe40004000000 */
[----:B------:R-:W-:Y:S02]  /*1060*/  FSETP.NAN.AND P0, PT, R3, R3, PT ;  /* 0x000000030300720b */ /* 0x000fe40003f08000 */
[----:B------:R-:W-:-:S04]  /*1070*/  LOP3.LUT R0, R7, 0x80000000, R0, 0xb8, !PT ;  /* 0x8000000007007812 */ /* 0x000fc800078eb800 */
[----:B------:R-:W-:Y:S01]  /*1080*/  FSEL R0, R3, R0, P0 ;  /* 0x0000000003007208 */ /* 0x000fe20000000000 */
[----:B------:R-:W-:Y:S06]  /*1090*/  BRA `(.L_x_37) ;  /* 0x0000001c00207947 */ /* 0x000fec0003800000 */
.L_x_45:
[----:B------:R-:W-:Y:S01]  /*10a0*/  FMUL R4, R2, R2 ;  /* 0x0000000202047220 */ /* 0x000fe20000400000 */
[----:B------:R-:W-:Y:S01]  /*10b0*/  MOV R10, 0x3f800000 ;  /* 0x3f800000000a7802 */ /* 0x000fe20000000f00 */
[----:B------:R-:W-:Y:S01]  /*10c0*/  IMAD.MOV.U32 R9, RZ, RZ, 0x3d39bf78 ;  /* 0x3d39bf78ff097424 */ /* 0x000fe200078e00ff */
[----:B------:R-:W0:Y:S01]  /*10d0*/  FCHK P2, R2, 1 ;  /* 0x3f80000002007902 */ /* 0x000e220000040000 */
[C---:B------:R-:W-:Y:S01]  /*10e0*/  FADD.RZ R5, R4.reuse, 1 ;  /* 0x3f80000004057421 */ /* 0x040fe2000000c000 */
[----:B------:R-:W-:Y:S01]  /*10f0*/  ISETP.GE.U32.AND P0, PT, R4, 0x7f800000, PT ;  /* 0x7f8000000400780c */ /* 0x000fe20003f06070 */
[----:B------:R-:W-:-:S03]  /*1100*/  FFMA R8, R10, -R10, 1 ;  /* 0x3f8000000a087423 */ /* 0x000fc6000000080a */
[----:B------:R-:W-:Y:S02]  /*1110*/  IADD3 R5, PT, PT, R5, -0x3f400000, RZ ;  /* 0xc0c0000005057810 */ /* 0x000fe40007ffe0ff */
[----:B------:R-:W-:Y:S02]  /*1120*/  ISETP.GT.AND P1, PT, R4, -0x40800000, P0 ;  /* 0xbf8000000400780c */ /* 0x000fe40000724270 */
[----:B------:R-:W-:-:S04]  /*1130*/  LOP3.LUT R5, R5, 0xff800000, RZ, 0xc0, !PT ;  /* 0xff80000005057812 */ /* 0x000fc800078ec0ff */
[----:B------:R-:W-:Y:S02]  /*1140*/  IADD3 R7, PT, PT, -R5, 0x40800000, RZ ;  /* 0x4080000005077810 */ /* 0x000fe40007ffe1ff */
[-C--:B------:R-:W-:Y:S02]  /*1150*/  IADD3 R6, PT, PT, R4, -R5.reuse, RZ ;  /* 0x8000000504067210 */ /* 0x080fe40007ffe0ff */
[----:B------:R-:W-:Y:S01]  /*1160*/  I2FP.F32.S32 R5, R5 ;  /* 0x0000000500057245 */ /* 0x000fe20000201400 */
[----:B------:R-:W-:-:S04]  /*1170*/  FFMA R7, R7, 0.25, -R10 ;  /* 0x3e80000007077823 */ /* 0x000fc8000000080a */
[----:B------:R-:W-:Y:S01]  /*1180*/  FADD R6, R6, R7 ;  /* 0x0000000706067221 */ /* 0x000fe20000000000 */
[----:B------:R-:W-:-:S03]  /*1190*/  FMUL R5, R5, 1.1920928955078125e-07 ;  /* 0x3400000005057820 */ /* 0x000fc60000400000 */
[----:B------:R-:W-:Y:S01]  /*11a0*/  FFMA R7, R6, -R9, 0.10546888411045074463 ;  /* 0x3dd8001206077423 */ /* 0x000fe20000000809 */
[----:B------:R-:W-:-:S03]  /*11b0*/  @P0 MOV R9, 0x7f800000 ;  /* 0x7f80000000090802 */ /* 0x000fc60000000f00 */
[----:B------:R-:W-:-:S04]  /*11c0*/  FFMA R7, R6, R7, -0.13229703903198242188 ;  /* 0xbe0778e006077423 */ /* 0x000fc80000000007 */
[----:B------:R-:W-:-:S04]  /*11d0*/  FFMA R7, R6, R7, 0.14491446316242218018 ;  /* 0x3e14647506077423 */ /* 0x000fc80000000007 */
[----:B------:R-:W-:-:S04]  /*11e0*/  FFMA R7, R6, R7, -0.16641564667224884033 ;  /* 0xbe2a68dd06077423 */ /* 0x000fc80000000007 */
[----:B------:R-:W-:-:S04]  /*11f0*/  FFMA R7, R6, R7, 0.19988867640495300293 ;  /* 0x3e4caf9e06077423 */ /* 0x000fc80000000007 */
[----:B------:R-:W-:-:S04]  /*1200*/  FFMA R7, R6, R7, -0.25000196695327758789 ;  /* 0xbe80004206077423 */ /* 0x000fc80000000007 */
[----:B------:R-:W-:-:S04]  /*1210*/  FFMA R7, R6, R7, 0.33333510160446166992 ;  /* 0x3eaaaae606077423 */ /* 0x000fc80000000007 */
[----:B------:R-:W-:-:S04]  /*1220*/  FFMA R7, R6, R7, -0.5 ;  /* 0xbf00000006077423 */ /* 0x000fc80000000007 */
[----:B------:R-:W-:-:S04]  /*1230*/  FMUL R7, R6, R7 ;  /* 0x0000000706077220 */ /* 0x000fc80000400000 */
[----:B------:R-:W-:Y:S01]  /*1240*/  FFMA R6, R6, R7, R6 ;  /* 0x0000000706067223 */ /* 0x000fe20000000006 */
[----:B------:R-:W-:-:S03]  /*1250*/  FFMA R7, R8, R10, 1 ;  /* 0x3f80000008077423 */ /* 0x000fc6000000000a */
[----:B------:R-:W-:Y:S01]  /*1260*/  FFMA R6, R5, 0.69314718246459960938, R6 ;  /* 0x3f31721805067823 */ /* 0x000fe20000000006 */
[C---:B------:R-:W-:Y:S01]  /*1270*/  @P1 FFMA R6, R4.reuse, R9, +INF ;  /* 0x7f80000004061423 */ /* 0x040fe20000000009 */
[----:B------:R-:W-:Y:S01]  /*1280*/  @P0 FSETP.NEU.AND P1, PT, R4, RZ, PT ;  /* 0x000000ff0400020b */ /* 0x000fe20003f2d000 */
[----:B------:R-:W-:-:S03]  /*1290*/  FFMA R5, R2, R7, RZ ;  /* 0x0000000702057223 */ /* 0x000fc600000000ff */
[----:B------:R-:W-:Y:S01]  /*12a0*/  @P0 FSEL R6, R6, -RZ, P1 ;  /* 0x800000ff06060208 */ /* 0x000fe20000800000 */
[----:B------:R-:W-:-:S04]  /*12b0*/  FFMA R4, R5, -1, R2 ;  /* 0xbf80000005047823 */ /* 0x000fc80000000002 */
[----:B------:R-:W-:Y:S01]  /*12c0*/  FFMA R4, R7, R4, R5 ;  /* 0x0000000407047223 */ /* 0x000fe20000000005 */
[----:B------:R-:W-:Y:S01]  /*12d0*/  FMUL R6, R6, 0.5 ;  /* 0x3f00000006067820 */ /* 0x000fe20000400000 */
[----:B0-----:R-:W-:Y:S06]  /*12e0*/  @!P2 BRA `(.L_x_47) ;  /* 0x000000000010a947 */ /* 0x001fec0003800000 */
[----:B------:R-:W-:Y:S01]  /*12f0*/  HFMA2 R5, -RZ, RZ, 1.875, 0 ;  /* 0x3f800000ff057431 */ /* 0x000fe200000001ff */
[----:B------:R-:W-:Y:S02]  /*1300*/  MOV R4, R2 ;  /* 0x0000000200047202 */ /* 0x000fe40000000f00 */
[----:B------:R-:W-:-:S07]  /*1310*/  MOV R8, 0x1330 ;  /* 0x0000133000087802 */ /* 0x000fce0000000f00 */
[----:B------:R-:W-:Y:S05]  /*1320*/  CALL.REL.NOINC `($__internal_4_$__cuda_sm3x_div_rn_noftz_f32_slowpath) ;  /* 0x0000001c005c7944 */ /* 0x000fea0003c00000 */
.L_x_47:
[----:B------:R-:W-:Y:S01]  /*1330*/  MOV R5, 0x3b33710b ;  /* 0x3b33710b00057802 */ /* 0x000fe20000000f00 */
[----:B------:R-:W-:Y:S01]  /*1340*/  FMUL R2, R4, R4 ;  /* 0x0000000404027220 */ /* 0x000fe20000400000 */
[----:B------:R-:W-:Y:S01]  /*1350*/  HFMA2 R8, -RZ, RZ, 1.857421875, -1409 ;  /* 0x3f6ee581ff087431 */ /* 0x000fe200000001ff */
[C---:B------:R-:W-:Y:S02]  /*1360*/  ISETP.GE.AND P0, PT, R3.reuse, RZ, PT ;  /* 0x000000ff0300720c */ /* 0x040fe40003f06270 */
        /* <DEDUP_REMOVED lines=22> */
.L_x_44:
[-C--:B------:R-:W-:Y:S01]  /*14d0*/  FMNMX R4, R7, R2.reuse, PT ;  /* 0x0000000207047209 */ /* 0x080fe20003800000 */
[----:B------:R-:W-:Y:S01]  /*14e0*/  FADD R6, |R3|, -RZ ;  /* 0x800000ff03067221 */ /* 0x000fe20000000200 */
[----:B------:R-:W-:Y:S01]  /*14f0*/  FMNMX R5, R7, R2, !PT ;  /* 0x0000000207057209 */ /* 0x000fe20007800000 */
[----:B------:R-:W-:Y:S01]  /*1500*/  FADD R9, |R0|, -RZ ;  /* 0x800000ff00097221 */ /* 0x000fe20000000200 */
[----:B------:R-:W-:Y:S02]  /*1510*/  FSETP.GEU.AND P0, PT, R4, 9.9999999747524270788e-07, PT ;  /* 0x358637bd0400780b */ /* 0x000fe40003f0e000 */
[----:B------:R-:W-:-:S13]  /*1520*/  FSETP.LEU.AND P1, PT, R5, 1000000, PT ;  /* 0x497424000500780b */ /* 0x000fda0003f2b000 */
[----:B------:R-:W-:Y:S05]  /*1530*/  @P0 BRA P1, `(.L_x_48) ;  /* 0x00000004006c0947 */ /* 0x000fea0000800000 */
        /* <DEDUP_REMOVED lines=13> */
[----:B------:R-:W-:Y:S05]  /*1610*/  CALL.REL.NOINC `($__internal_3_$__cuda_sm20_sqrt_rn_f32_slowpath) ;  /* 0x0000001800407944 */ /* 0x000fea0003c00000 */
[----:B------:R-:W-:Y:S05]  /*1620*/  BRA `(.L_x_50) ;  /* 0x0000000000107947 */ /* 0x000fea0003800000 */
.L_x_49:
[----:B------:R-:W-:Y:S01]  /*1630*/  FMUL.FTZ R11, R4, R9 ;  /* 0x00000009040b7220 */ /* 0x000fe20000410000 */
[----:B------:R-:W-:-:S03]  /*1640*/  FMUL.FTZ R9, R9, 0.5 ;  /* 0x3f00000009097820 */ /* 0x000fc60000410000 */
[----:B------:R-:W-:-:S04]  /*1650*/  FFMA R4, -R11, R11, R4 ;  /* 0x0000000b0b047223 */ /* 0x000fc80000000104 */
[----:B------:R-:W-:-:S07]  /*1660*/  FFMA R4, R4, R9, R11 ;  /* 0x0000000904047223 */ /* 0x000fce000000000b */
.L_x_50:
[----:B------:R-:W-:Y:S01]  /*1670*/  FSETP.NEU.AND P0, PT, R6, RZ, PT ;  /* 0x000000ff0600720b */ /* 0x000fe20003f0d000 */
[----:B------:R-:W-:Y:S01]  /*1680*/  FCHK P2, R2, R7 ;  /* 0x0000000702007302 */ /* 0x000fe20000040000 */
[----:B------:R-:W-:-:S07]  /*1690*/  LOP3.LUT R9, R10, 0x800000, RZ, 0xfc, !PT ;  /* 0x008000000a097812 */ /* 0x000fce00078efcff */
[----:B------:R-:W0:Y:S04]  /*16a0*/  MUFU.RCP R10, R7 ;  /* 0x00000007000a7308 */ /* 0x000e280000001000 */
[----:B------:R-:W-:Y:S01]  /*16b0*/  @P0 FMUL R5, R9, R4 ;  /* 0x0000000409050220 */ /* 0x000fe20000400000 */
[----:B------:R-:W-:Y:S01]  /*16c0*/  FSETP.NEU.AND P0, PT, R6, +INF , PT ;  /* 0x7f8000000600780b */ /* 0x000fe20003f0d000 */
[----:B------:R-:W-:-:S03]  /*16d0*/  HFMA2 R9, -RZ, RZ, 1.5048828125, 33.21875 ;  /* 0x3e055027ff097431 */ /* 0x000fc600000001ff */
[----:B------:R-:W-:-:S04]  /*16e0*/  FSEL R5, R5, +INF , P0 ;  /* 0x7f80000005057808 */ /* 0x000fc80000000000 */
[----:B------:R-:W-:Y:S01]  /*16f0*/  FSETP.GEU.AND P0, PT, R5, 1.175494350822287508e-38, PT ;  /* 0x008000000500780b */ /* 0x000fe20003f0e000 */
[----:B0-----:R-:W-:-:S04]  /*1700*/  FFMA R13, -R7, R10, 1 ;  /* 0x3f800000070d7423 */ /* 0x001fc8000000010a */
[----:B------:R-:W-:-:S08]  /*1710*/  FFMA R13, R10, R13, R10 ;  /* 0x0000000d0a0d7223 */ /* 0x000fd0000000000a */
[----:B------:R-:W-:-:S05]  /*1720*/  @!P0 FMUL R5, R5, 8388608 ;  /* 0x4b00000005058820 */ /* 0x000fca0000400000 */
        /* <DEDUP_REMOVED lines=14> */
[C---:B------:R-:W-:Y:S01]  /*1810*/  FFMA R11, R8.reuse, R9, -0.5 ;  /* 0xbf000000080b7423 */ /* 0x040fe20000000009 */
[----:B------:R-:W-:Y:S01]  /*1820*/  I2FP.F32.S32 R9, R6 ;  /* 0x0000000600097245 */ /* 0x000fe20000201400 */
[----:B------:R-:W-:Y:S02]  /*1830*/  IMAD.MOV.U32 R6, RZ, RZ, 0x7f800000 ;  /* 0x7f800000ff067424 */ /* 0x000fe400078e00ff */
[C---:B------:R-:W-:Y:S02]  /*1840*/  FMUL R11, R8.reuse, R11 ;  /* 0x0000000b080b7220 */ /* 0x040fe40000400000 */
[----:B------:R-:W-:Y:S02]  /*1850*/  FFMA R4, R9, 1.1920928955078125e-07, R4 ;  /* 0x3400000009047823 */ /* 0x000fe40000000004 */
[----:B------:R-:W-:Y:S01]  /*1860*/  FFMA R11, R8, R11, R8 ;  /* 0x0000000b080b7223 */ /* 0x000fe20000000008 */
[----:B------:R-:W-:-:S03]  /*1870*/  FFMA R8, R2, R13, RZ ;  /* 0x0000000d02087223 */ /* 0x000fc600000000ff */
[----:B------:R-:W-:Y:S01]  /*1880*/  FFMA R4, R4, 0.69314718246459960938, R11 ;  /* 0x3f31721804047823 */ /* 0x000fe2000000000b */
[----:B------:R-:W-:Y:S01]  /*1890*/  @P0 FFMA R4, R5, R6, +INF ;  /* 0x7f80000005040423 */ /* 0x000fe20000000006 */
[----:B------:R-:W-:-:S04]  /*18a0*/  FFMA R5, -R7, R8, R2 ;  /* 0x0000000807057223 */ /* 0x000fc80000000102 */
[----:B------:R-:W-:Y:S01]  /*18b0*/  FFMA R5, R13, R5, R8 ;  /* 0x000000050d057223 */ /* 0x000fe20000000008 */
[----:B------:R-:W-:Y:S01]  /*18c0*/  FSEL R6, R4, -INF , P1 ;  /* 0xff80000004067808 */ /* 0x000fe20000800000 */
[----:B------:R-:W-:Y:S06]  /*18d0*/  @!P2 BRA `(.L_x_51) ;  /* 0x000000000014a947 */ /* 0x000fec0003800000 */
[----:B------:R-:W-:Y:S02]  /*18e0*/  MOV R4, R2 ;  /* 0x0000000200047202 */ /* 0x000fe40000000f00 */
[----:B------:R-:W-:Y:S02]  /*18f0*/  MOV R5, R7 ;  /* 0x0000000700057202 */ /* 0x000fe40000000f00 */
[----:B------:R-:W-:-:S07]  /*1900*/  MOV R8, 0x1920 ;  /* 0x0000192000087802 */ /* 0x000fce0000000f00 */
[----:B------:R-:W-:Y:S05]  /*1910*/  CALL.REL.NOINC `($__internal_4_$__cuda_sm3x_div_rn_noftz_f32_slowpath) ;  /* 0x0000001400e07944 */ /* 0x000fea0003c00000 */
[----:B------:R-:W-:-:S07]  /*1920*/  MOV R5, R4 ;  /* 0x0000000400057202 */ /* 0x000fce0000000f00 */
.L_x_51:
        /* <DEDUP_REMOVED lines=14> */
[----:B------:R-:W-:-:S03]  /*1a10*/  MOV R9, 0x3f6ee581 ;  /* 0x3f6ee58100097802 */ /* 0x000fc60000000f00 */
[----:B------:R-:W-:-:S04]  /*1a20*/  FFMA R2, R2, R5, R5 ;  /* 0x0000000502027223 */ /* 0x000fc80000000005 */
[C---:B------:R-:W-:Y:S01]  /*1a30*/  FFMA R5, R9.reuse, 1.6832555532455444336, -R2 ;  /* 0x3fd774eb09057823 */ /* 0x040fe20000000802 */
[----:B------:R-:W-:-:S04]  /*1a40*/  FSEL R9, R9, 1.8663789033889770508, !P3 ;  /* 0x3feee58109097808 */ /* 0x000fc80005800000 */
[-C--:B------:R-:W-:Y:S02]  /*1a50*/  FSEL R5, R5, R2.reuse, !P3 ;  /* 0x0000000205057208 */ /* 0x080fe40005800000 */
[----:B------:R-:W-:-:S05]  /*1a60*/  FSEL R2, R2, -R2, !P3 ;  /* 0x8000000202027208 */ /* 0x000fca0005800000 */
[----:B------:R-:W-:Y:S01]  /*1a70*/  @!P0 FFMA R5, R9, 1.6832555532455444336, R2 ;  /* 0x3fd774eb09058823 */ /* 0x000fe20000000002 */
[----:B------:R-:W-:-:S04]  /*1a80*/  MOV R2, 0x4016cbe4 ;  /* 0x4016cbe400027802 */ /* 0x000fc80000000f00 */
[----:B------:R-:W-:Y:S02]  /*1a90*/  @!P2 FSEL R5, R2, 0.78539818525314331055, !P0 ;  /* 0x3f490fdb0205a808 */ /* 0x000fe40004000000 */
[----:B------:R-:W-:Y:S02]  /*1aa0*/  @!P1 FSEL R5, RZ, 3.1415927410125732422, P0 ;  /* 0x40490fdbff059808 */ /* 0x000fe40000000000 */
[----:B------:R-:W-:Y:S02]  /*1ab0*/  FSETP.NAN.AND P0, PT, R3, R3, PT ;  /* 0x000000030300720b */ /* 0x000fe40003f08000 */
[----:B------:R-:W-:-:S04]  /*1ac0*/  LOP3.LUT R0, R5, 0x80000000, R0, 0xb8, !PT ;  /* 0x8000000005007812 */ /* 0x000fc800078eb800 */
[----:B------:R-:W-:Y:S01]  /*1ad0*/  FSEL R0, R3, R0, P0 ;  /* 0x0000000003007208 */ /* 0x000fe20000000000 */
[----:B------:R-:W-:Y:S06]  /*1ae0*/  BRA `(.L_x_37) ;  /* 0x00000010008c7947 */ /* 0x000fec0003800000 */
.L_x_48:
[----:B------:R-:W-:-:S13]  /*1af0*/  FSETP.GE.AND P0, PT, R7, 1, PT ;  /* 0x3f8000000700780b */ /* 0x000fda0003f06000 */
[----:B------:R-:W-:Y:S05]  /*1b00*/  @!P0 BRA `(.L_x_52) ;  /* 0x00000004001c8947 */ /* 0x000fea0003800000 */
[C---:B------:R-:W-:Y:S01]  /*1b10*/  FADD R4, R7.reuse, -1 ;  /* 0xbf80000007047421 */ /* 0x040fe20000000000 */
[----:B------:R-:W-:Y:S01]  /*1b20*/  FADD R5, R7, 1 ;  /* 0x3f80000007057421 */ /* 0x000fe20000000000 */
[----:B------:R-:W-:Y:S01]  /*1b30*/  HFMA2 R9, -RZ, RZ, 1.625, 0 ;  /* 0x3e800000ff097431 */ /* 0x000fe200000001ff */
[----:B------:R-:W-:Y:S01]  /*1b40*/  MOV R11, 0x3d39bf78 ;  /* 0x3d39bf78000b7802 */ /* 0x000fe20000000f00 */
[----:B------:R-:W-:Y:S01]  /*1b50*/  FCHK P2, R2, R7 ;  /* 0x0000000702007302 */ /* 0x000fe20000040000 */
[----:B------:R-:W-:-:S04]  /*1b60*/  FMUL R5, R4, R5 ;  /* 0x0000000504057220 */ /* 0x000fc80000400000 */
[----:B------:R-:W-:-:S04]  /*1b70*/  FFMA R4, R2, R2, R5 ;  /* 0x0000000202047223 */ /* 0x000fc80000000005 */
[C---:B------:R-:W-:Y:S01]  /*1b80*/  FADD.RZ R5, R4.reuse, 1 ;  /* 0x3f80000004057421 */ /* 0x040fe2000000c000 */
[----:B------:R-:W-:-:S04]  /*1b90*/  ISETP.GE.U32.AND P0, PT, R4, 0x7f800000, PT ;  /* 0x7f8000000400780c */ /* 0x000fc80003f06070 */
[----:B------:R-:W-:Y:S02]  /*1ba0*/  IADD3 R5, PT, PT, R5, -0x3f400000, RZ ;  /* 0xc0c0000005057810 */ /* 0x000fe40007ffe0ff */
[----:B------:R-:W-:Y:S02]  /*1bb0*/  ISETP.GT.AND P1, PT, R4, -0x40800000, P0 ;  /* 0xbf8000000400780c */ /* 0x000fe40000724270 */
[----:B------:R-:W-:-:S04]  /*1bc0*/  LOP3.LUT R5, R5, 0xff800000, RZ, 0xc0, !PT ;  /* 0xff80000005057812 */ /* 0x000fc800078ec0ff */
[----:B------:R-:W-:Y:S02]  /*1bd0*/  IADD3 R8, PT, PT, -R5, 0x40800000, RZ ;  /* 0x4080000005087810 */ /* 0x000fe40007ffe1ff */
[-C--:B------:R-:W-:Y:S02]  /*1be0*/  IADD3 R6, PT, PT, R4, -R5.reuse, RZ ;  /* 0x8000000504067210 */ /* 0x080fe40007ffe0ff */
[----:B------:R-:W-:Y:S01]  /*1bf0*/  I2FP.F32.S32 R5, R5 ;  /* 0x0000000500057245 */ /* 0x000fe20000201400 */
[----:B------:R-:W-:Y:S02]  /*1c00*/  FFMA R9, R8, R9, -1 ;  /* 0xbf80000008097423 */ /* 0x000fe40000000009 */
[----:B------:R-:W0:Y:S02]  /*1c10*/  MUFU.RCP R8, R7 ;  /* 0x0000000700087308 */ /* 0x000e240000001000 */
[----:B------:R-:W-:Y:S01]  /*1c20*/  FADD R6, R6, R9 ;  /* 0x0000000906067221 */ /* 0x000fe20000000000 */
[----:B------:R-:W-:-:S03]  /*1c30*/  FMUL R5, R5, 1.1920928955078125e-07 ;  /* 0x3400000005057820 */ /* 0x000fc60000400000 */
[----:B------:R-:W-:-:S04]  /*1c40*/  FFMA R9, R6, -R11, 0.10546888411045074463 ;  /* 0x3dd8001206097423 */ /* 0x000fc8000000080b */
[----:B------:R-:W-:-:S04]  /*1c50*/  FFMA R9, R6, R9, -0.13229703903198242188 ;  /* 0xbe0778e006097423 */ /* 0x000fc80000000009 */
[----:B------:R-:W-:Y:S01]  /*1c60*/  FFMA R9, R6, R9, 0.14491446316242218018 ;  /* 0x3e14647506097423 */ /* 0x000fe20000000009 */
[----:B0-----:R-:W-:-:S03]  /*1c70*/  FFMA R11, -R7, R8, 1 ;  /* 0x3f800000070b7423 */ /* 0x001fc60000000108 */
[----:B------:R-:W-:Y:S01]  /*1c80*/  FFMA R9, R6, R9, -0.16641564667224884033 ;  /* 0xbe2a68dd06097423 */ /* 0x000fe20000000009 */
[----:B------:R-:W-:-:S03]  /*1c90*/  FFMA R11, R8, R11, R8 ;  /* 0x0000000b080b7223 */ /* 0x000fc60000000008 */
[----:B------:R-:W-:Y:S01]  /*1ca0*/  FFMA R9, R6, R9, 0.19988867640495300293 ;  /* 0x3e4caf9e06097423 */ /* 0x000fe20000000009 */
[----:B------:R-:W-:-:S03]  /*1cb0*/  FFMA R8, R2, R11, RZ ;  /* 0x0000000b02087223 */ /* 0x000fc600000000ff */
[----:B------:R-:W-:-:S04]  /*1cc0*/  FFMA R9, R6, R9, -0.25000196695327758789 ;  /* 0xbe80004206097423 */ /* 0x000fc80000000009 */
[----:B------:R-:W-:-:S04]  /*1cd0*/  FFMA R9, R6, R9, 0.33333510160446166992 ;  /* 0x3eaaaae606097423 */ /* 0x000fc80000000009 */
[----:B------:R-:W-:-:S04]  /*1ce0*/  FFMA R9, R6, R9, -0.5 ;  /* 0xbf00000006097423 */ /* 0x000fc80000000009 */
[----:B------:R-:W-:-:S04]  /*1cf0*/  FMUL R9, R6, R9 ;  /* 0x0000000906097220 */ /* 0x000fc80000400000 */
[----:B------:R-:W-:Y:S01]  /*1d00*/  FFMA R6, R6, R9, R6 ;  /* 0x0000000906067223 */ /* 0x000fe20000000006 */
[----:B------:R-:W-:-:S03]  /*1d10*/  @P0 IMAD.MOV.U32 R9, RZ, RZ, 0x7f800000 ;  /* 0x7f800000ff090424 */ /* 0x000fc600078e00ff */
[----:B------:R-:W-:Y:S01]  /*1d20*/  FFMA R6, R5, 0.69314718246459960938, R6 ;  /* 0x3f31721805067823 */ /* 0x000fe20000000006 */
[C---:B------:R-:W-:Y:S01]  /*1d30*/  @P1 FFMA R6, R4.reuse, R9, +INF ;  /* 0x7f80000004061423 */ /* 0x040fe20000000009 */
[----:B------:R-:W-:Y:S01]  /*1d40*/  @P0 FSETP.NEU.AND P1, PT, R4, RZ, PT ;  /* 0x000000ff0400020b */ /* 0x000fe20003f2d000 */
[----:B------:R-:W-:-:S03]  /*1d50*/  FFMA R4, -R7, R8, R2 ;  /* 0x0000000807047223 */ /* 0x000fc60000000102 */
[----:B------:R-:W-:Y:S01]  /*1d60*/  @P0 FSEL R6, R6, -RZ, P1 ;  /* 0x800000ff06060208 */ /* 0x000fe20000800000 */
[----:B------:R-:W-:-:S04]  /*1d70*/  FFMA R4, R11, R4, R8 ;  /* 0x000000040b047223 */ /* 0x000fc80000000008 */
[----:B------:R-:W-:Y:S01]  /*1d80*/  FMUL R6, R6, 0.5 ;  /* 0x3f00000006067820 */ /* 0x000fe20000400000 */
[----:B------:R-:W-:Y:S06]  /*1d90*/  @!P2 BRA `(.L_x_53) ;  /* 0x000000000010a947 */ /* 0x000fec0003800000 */
[----:B------:R-:W-:Y:S02]  /*1da0*/  MOV R4, R2 ;  /* 0x0000000200047202 */ /* 0x000fe40000000f00 */
[----:B------:R-:W-:Y:S02]  /*1db0*/  MOV R5, R7 ;  /* 0x0000000700057202 */ /* 0x000fe40000000f00 */
[----:B------:R-:W-:-:S07]  /*1dc0*/  MOV R8, 0x1de0 ;  /* 0x00001de000087802 */ /* 0x000fce0000000f00 */
[----:B------:R-:W-:Y:S05]  /*1dd0*/  CALL.REL.NOINC `($__internal_4_$__cuda_sm3x_div_rn_noftz_f32_slowpath) ;  /* 0x0000001000b07944 */ /* 0x000fea0003c00000 */
.L_x_53:
        /* <DEDUP_REMOVED lines=26> */
.L_x_52:
[----:B------:R-:W-:-:S04]  /*1f80*/  FMUL R4, R2, R2 ;  /* 0x0000000202047220 */ /* 0x000fc80000400000 */
[----:B------:R-:W-:-:S05]  /*1f90*/  FFMA R4, R7, R7, R4 ;  /* 0x0000000707047223 */ /* 0x000fca0000000004 */
[----:B------:R-:W-:-:S13]  /*1fa0*/  FSETP.GTU.AND P0, PT, R4, 0.69999998807907104492, PT ;  /* 0x3f3333330400780b */ /* 0x000fda0003f0c000 */
[----:B------:R-:W-:Y:S05]  /*1fb0*/  @P0 BRA `(.L_x_54) ;  /* 0x0000000400040947 */ /* 0x000fea0003800000 */
[C---:B------:R-:W-:Y:S01]  /*1fc0*/  FSETP.GEU.AND P0, PT, R4.reuse, 1.175494350822287508e-38, PT ;  /* 0x008000000400780b */ /* 0x040fe20003f0e000 */
[----:B------:R-:W-:Y:S01]  /*1fd0*/  HFMA2 R11, -RZ, RZ, 1.5048828125, 33.21875 ;  /* 0x3e055027ff0b7431 */ /* 0x000fe200000001ff */
[----:B------:R-:W0:Y:S08]  /*1fe0*/  MUFU.RCP R10, R7 ;  /* 0x00000007000a7308 */ /* 0x000e300000001000 */
[----:B------:R-:W1:Y:S03]  /*1ff0*/  FCHK P1, R2, R7 ;  /* 0x0000000702007302 */ /* 0x000e660000020000 */
[----:B------:R-:W-:-:S05]  /*2000*/  @!P0 FMUL R4, R4, 8388608 ;  /* 0x4b00000004048820 */ /* 0x000fca0000400000 */
[----:B------:R-:W-:-:S04]  /*2010*/  IADD3 R5, PT, PT, R4, -0x3f2aaaab, RZ ;  /* 0xc0d5555504057810 */ /* 0x000fc80007ffe0ff */
[----:B------:R-:W-:-:S04]  /*2020*/  LOP3.LUT R9, R5, 0xff800000, RZ, 0xc0, !PT ;  /* 0xff80000005097812 */ /* 0x000fc800078ec0ff */
[-C--:B------:R-:W-:Y:S02]  /*2030*/  IADD3 R5, PT, PT, R4, -R9.reuse, RZ ;  /* 0x8000000904057210 */ /* 0x080fe40007ffe0ff */
[----:B------:R-:W-:Y:S01]  /*2040*/  I2FP.F32.S32 R6, R9 ;  /* 0x0000000900067245 */ /* 0x000fe20000201400 */
[----:B0-----:R-:W-:Y:S02]  /*2050*/  FFMA R9, -R7, R10, 1 ;  /* 0x3f80000007097423 */ /* 0x001fe4000000010a */
[----:B------:R-:W-:-:S04]  /*2060*/  FADD R8, R5, -1 ;  /* 0xbf80000005087421 */ /* 0x000fc80000000000 */
        /* <DEDUP_REMOVED lines=8> */
[----:B------:R-:W-:Y:S02]  /*20f0*/  FSEL R5, RZ, -23, P0 ;  /* 0xc1b80000ff057808 */ /* 0x000fe40000000000 */
[----:B------:R-:W-:Y:S01]  /*2100*/  ISETP.GT.U32.AND P0, PT, R4, 0x7f7fffff, PT ;  /* 0x7f7fffff0400780c */ /* 0x000fe20003f04070 */
[----:B------:R-:W-:Y:S02]  /*2110*/  FMUL R11, R8, R11 ;  /* 0x0000000b080b7220 */ /* 0x000fe40000400000 */
[----:B------:R-:W-:Y:S02]  /*2120*/  FFMA R5, R6, 1.1920928955078125e-07, R5 ;  /* 0x3400000006057823 */ /* 0x000fe40000000005 */
[----:B------:R-:W-:Y:S01]  /*2130*/  FFMA R8, R8, R11, R8 ;  /* 0x0000000b08087223 */ /* 0x000fe20000000008 */
[----:B------:R-:W-:Y:S01]  /*2140*/  FFMA R11, R10, R9, R10 ;  /* 0x000000090a0b7223 */ /* 0x000fe2000000000a */
[----:B------:R-:W-:-:S02]  /*2150*/  MOV R9, 0x7f800000 ;  /* 0x7f80000000097802 */ /* 0x000fc40000000f00 */
[----:B------:R-:W-:Y:S01]  /*2160*/  FFMA R5, R5, 0.69314718246459960938, R8 ;  /* 0x3f31721805057823 */ /* 0x000fe20000000008 */
[----:B------:R-:W-:-:S03]  /*2170*/  FFMA R6, R2, R11, RZ ;  /* 0x0000000b02067223 */ /* 0x000fc600000000ff */
[C---:B------:R-:W-:Y:S01]  /*2180*/  @P0 FFMA R5, R4.reuse, R9, +INF ;  /* 0x7f80000004050423 */ /* 0x040fe20000000009 */
[----:B------:R-:W-:Y:S01]  /*2190*/  FSETP.NEU.AND P0, PT, R4, RZ, PT ;  /* 0x000000ff0400720b */ /* 0x000fe20003f0d000 */
[----:B------:R-:W-:Y:S02]  /*21a0*/  FFMA R4, -R7, R6, R2 ;  /* 0x0000000607047223 */ /* 0x000fe40000000102 */
[----:B------:R-:W-:Y:S02]  /*21b0*/  FMUL R5, R5, 0.5 ;  /* 0x3f00000005057820 */ /* 0x000fe40000400000 */
[----:B------:R-:W-:-:S03]  /*21c0*/  FFMA R4, R11, R4, R6 ;  /* 0x000000040b047223 */ /* 0x000fc60000000006 */
[----:B------:R-:W-:Y:S01]  /*21d0*/  FSEL R6, R5, -INF , P0 ;  /* 0xff80000005067808 */ /* 0x000fe20000000000 */
[----:B-1----:R-:W-:Y:S06]  /*21e0*/  @!P1 BRA `(.L_x_55) ;  /* 0x0000000000109947 */ /* 0x002fec0003800000 */
[----:B------:R-:W-:Y:S01]  /*21f0*/  MOV R4, R2 ;  /* 0x0000000200047202 */ /* 0x000fe20000000f00 */
[----:B------:R-:W-:Y:S01]  /*2200*/  IMAD.MOV.U32 R5, RZ, RZ, R7 ;  /* 0x000000ffff057224 */ /* 0x000fe200078e0007 */
[----:B------:R-:W-:-:S07]  /*2210*/  MOV R8, 0x2230 ;  /* 0x0000223000087802 */ /* 0x000fce0000000f00 */
[----:B------:R-:W-:Y:S05]  /*2220*/  CALL.REL.NOINC `($__internal_4_$__cuda_sm3x_div_rn_noftz_f32_slowpath) ;  /* 0x0000000c009c7944 */ /* 0x000fea0003c00000 */
.L_x_55:
        /* <DEDUP_REMOVED lines=26> */
.L_x_54:
[----:B------:R-:W-:Y:S02]  /*23d0*/  LOP3.LUT R6, R7, 0xffff0000, RZ, 0xc0, !PT ;  /* 0xffff000007067812 */ /* 0x000fe400078ec0ff */
[----:B------:R-:W-:-:S03]  /*23e0*/  LOP3.LUT R11, R2, 0xffff0000, RZ, 0xc0, !PT ;  /* 0xffff0000020b7812 */ /* 0x000fc600078ec0ff */
[--C-:B------:R-:W-:Y:S01]  /*23f0*/  FADD R8, R7, -R6.reuse ;  /* 0x8000000607087221 */ /* 0x100fe20000000000 */
[----:B------:R-:W-:Y:S01]  /*2400*/  FADD R12, R6, R6 ;  /* 0x00000006060c7221 */ /* 0x000fe20000000000 */
[--C-:B------:R-:W-:Y:S01]  /*2410*/  FADD R10, R2, -R11.reuse ;  /* 0x8000000b020a7221 */ /* 0x100fe20000000000 */
[C---:B------:R-:W-:Y:S01]  /*2420*/  FADD R15, R11.reuse, R11 ;  /* 0x0000000b0b0f7221 */ /* 0x040fe20000000000 */
[----:B------:R-:W-:Y:S01]  /*2430*/  FMUL R4, R6, R6 ;  /* 0x0000000606047220 */ /* 0x000fe20000400000 */
[----:B------:R-:W-:Y:S01]  /*2440*/  LOP3.LUT R9, R8, 0xffff0000, RZ, 0xc0, !PT ;  /* 0xffff000008097812 */ /* 0x000fe200078ec0ff */
[----:B------:R-:W-:Y:S01]  /*2450*/  FMUL R5, R11, R11 ;  /* 0x0000000b0b057220 */ /* 0x000fe20000400000 */
[----:B------:R-:W-:-:S03]  /*2460*/  LOP3.LUT R13, R10, 0xffff0000, RZ, 0xc0, !PT ;  /* 0xffff00000a0d7812 */ /* 0x000fc600078ec0ff */
[--C-:B------:R-:W-:Y:S01]  /*2470*/  FADD R14, R8, -R9.reuse ;  /* 0x80000009080e7221 */ /* 0x100fe20000000000 */
[----:B------:R-:W-:Y:S01]  /*2480*/  FADD R17, R9, R9 ;  /* 0x0000000909117221 */ /* 0x000fe20000000000 */
[--C-:B------:R-:W-:Y:S01]  /*2490*/  FADD R16, R10, -R13.reuse ;  /* 0x8000000d0a107221 */ /* 0x100fe20000000000 */
[----:B------:R-:W-:Y:S01]  /*24a0*/  FADD R19, R13, R13 ;  /* 0x0000000d0d137221 */ /* 0x000fe20000000000 */
[CC--:B------:R-:W-:Y:S01]  /*24b0*/  FMUL R8, R9.reuse, R12.reuse ;  /* 0x0000000c09087220 */ /* 0x0c0fe20000400000 */
[----:B------:R-:W-:Y:S01]  /*24c0*/  FMUL R6, R9, R9 ;  /* 0x0000000909067220 */ /* 0x000fe20000400000 */
[C---:B------:R-:W-:Y:S01]  /*24d0*/  FMUL R10, R13.reuse, R15 ;  /* 0x0000000f0d0a7220 */ /* 0x040fe20000400000 */
[----:B------:R-:W-:Y:S01]  /*24e0*/  FMUL R9, R13, R13 ;  /* 0x0000000d0d097220 */ /* 0x000fe20000400000 */
[----:B------:R-:W-:Y:S01]  /*24f0*/  FMUL R11, R14, R12 ;  /* 0x0000000c0e0b7220 */ /* 0x000fe20000400000 */
[----:B------:R-:W-:Y:S01]  /*2500*/  FMUL R12, R16, R15 ;  /* 0x0000000f100c7220 */ /* 0x000fe20000400000 */
[C---:B------:R-:W-:Y:S01]  /*2510*/  FMUL R13, R14.reuse, R17 ;  /* 0x000000110e0d7220 */ /* 0x040fe20000400000 */
[----:B------:R-:W-:Y:S01]  /*2520*/  FMUL R14, R14, R14 ;  /* 0x0000000e0e0e7220 */ /* 0x000fe20000400000 */
[C---:B------:R-:W-:Y:S01]  /*2530*/  FMUL R15, R16.reuse, R19 ;  /* 0x00000013100f7220 */ /* 0x040fe20000400000 */
[----:B------:R-:W-:-:S07]  /*2540*/  FMUL R17, R16, R16 ;  /* 0x0000001010117220 */ /* 0x000fce0000400000 */
.L_x_56:
[----:B------:R-:W-:-:S04]  /*2550*/  FSETP.GEU.AND P0, PT, R4, R5, PT ;  /* 0x000000050400720b */ /* 0x000fc80003f0e000 */
[----:B------:R-:W-:Y:S02]  /*2560*/  FSEL R19, R5, R4, P0 ;  /* 0x0000000405137208 */ /* 0x000fe40000000000 */
[----:B------:R-:W-:Y:S02]  /*2570*/  FSEL R4, R4, R5, P0 ;  /* 0x0000000504047208 */ /* 0x000fe40000000000 */
[CC--:B------:R-:W-:Y:S02]  /*2580*/  FSETP.GEU.AND P4, PT, R19.reuse, R8.reuse, PT ;  /* 0x000000081300720b */ /* 0x0c0fe40003f8e000 */
[CC--:B------:R-:W-:Y:S02]  /*2590*/  FSETP.GEU.AND P0, PT, R19.reuse, R8.reuse, P0 ;  /* 0x000000081300720b */ /* 0x0c0fe4000070e000 */
[----:B------:R-:W-:Y:S02]  /*25a0*/  FSEL R21, R8, R19, P4 ;  /* 0x0000001308157208 */ /* 0x000fe40002000000 */
[----:B------:R-:W-:-:S02]  /*25b0*/  FSEL R5, R19, R8, P4 ;  /* 0x0000000813057208 */ /* 0x000fc40002000000 */
[----:B------:R-:W-:-:S04]  /*25c0*/  FSETP.GEU.AND P6, PT, R21, R10, PT ;  /* 0x0000000a1500720b */ /* 0x000fc80003fce000 */
[----:B------:R-:W-:Y:S02]  /*25d0*/  FSEL R23, R10, R21, P6 ;  /* 0x000000150a177208 */ /* 0x000fe40003000000 */
[----:B------:R-:W-:Y:S02]  /*25e0*/  FSEL R8, R21, R10, P6 ;  /* 0x0000000a15087208 */ /* 0x000fe40003000000 */
[----:B------:R-:W-:-:S04]  /*25f0*/  FSETP.GEU.AND P2, PT, R23, R6, PT ;  /* 0x000000061700720b */ /* 0x000fc80003f4e000 */
[----:B------:R-:W-:Y:S02]  /*2600*/  FSEL R16, R6, R23, P2 ;  /* 0x0000001706107208 */ /* 0x000fe40001000000 */
[----:B------:R-:W-:Y:S02]  /*2610*/  FSEL R23, R23, R6, P2 ;  /* 0x0000000617177208 */ /* 0x000fe40001000000 */
[CC--:B------:R-:W-:Y:S02]  /*2620*/  FSETP.GEU.AND P5, PT, R16.reuse, R9.reuse, PT ;  /* 0x000000091000720b */ /* 0x0c0fe40003fae000 */
[----:B------:R-:W-:Y:S02]  /*2630*/  FSETP.GEU.AND P2, PT, R21, R10, P2 ;  /* 0x0000000a1500720b */ /* 0x000fe4000174e000 */
[----:B------:R-:W-:Y:S02]  /*2640*/  FSEL R18, R9, R16, P5 ;  /* 0x0000001009127208 */ /* 0x000fe40002800000 */
[----:B------:R-:W-:-:S02]  /*2650*/  FSEL R6, R16, R9, P5 ;  /* 0x0000000910067208 */ /* 0x000fc40002800000 */
[C---:B------:R-:W-:Y:S02]  /*2660*/  FSETP.GEU.AND P1, PT, R18.reuse, R11, PT ;  /* 0x0000000b1200720b */ /* 0x040fe40003f2e000 */
[----:B------:R-:W-:Y:S02]  /*2670*/  MOV R10, R23 ;  /* 0x00000017000a7202 */ /* 0x000fe40000000f00 */
[----:B------:R-:W-:Y:S02]  /*2680*/  FSEL R25, R11, R18, P1 ;  /* 0x000000120b197208 */ /* 0x000fe40000800000 */
[----:B------:R-:W-:Y:S02]  /*2690*/  FSEL R18, R18, R11, P1 ;  /* 0x0000000b12127208 */ /* 0x000fe40000800000 */
[----:B------:R-:W-:Y:S02]  /*26a0*/  FSETP.GEU.AND P4, PT, R25, R12, PT ;  /* 0x0000000c1900720b */ /* 0x000fe40003f8e000 */
[----:B------:R-:W-:-:S02]  /*26b0*/  FSETP.GEU.AND P1, PT, R16, R9, P1 ;  /* 0x000000091000720b */ /* 0x000fc40000f2e000 */
[----:B------:R-:W-:Y:S02]  /*26c0*/  FSEL R20, R12, R25, P4 ;  /* 0x000000190c147208 */ /* 0x000fe40002000000 */
[----:B------:R-:W-:Y:S02]  /*26d0*/  FSETP.GEU.AND P1, PT, R25, R12, P1 ;  /* 0x0000000c1900720b */ /* 0x000fe40000f2e000 */
[CC--:B------:R-:W-:Y:S02]  /*26e0*/  FSETP.GEU.AND P6, PT, R20.reuse, R13.reuse, PT ;  /* 0x0000000d1400720b */ /* 0x0c0fe40003fce000 */
[----:B------:R-:W-:Y:S02]  /*26f0*/  FSETP.GEU.AND P1, PT, R20, R13, P1 ;  /* 0x0000000d1400720b */ /* 0x000fe40000f2e000 */
[----:B------:R-:W-:Y:S02]  /*2700*/  FSEL R22, R13, R20, P6 ;  /* 0x000000140d167208 */ /* 0x000fe40003000000 */
[----:B------:R-:W-:-:S02]  /*2710*/  FSEL R11, R25, R12, P4 ;  /* 0x0000000c190b7208 */ /* 0x000fc40002000000 */
[CC--:B------:R-:W-:Y:S02]  /*2720*/  FSETP.GEU.AND P5, PT, R22.reuse, R15.reuse, PT ;  /* 0x0000000f1600720b */ /* 0x0c0fe40003fae000 */
[----:B------:R-:W-:Y:S02]  /*2730*/  FSETP.GEU.AND P1, PT, R22, R15, P1 ;  /* 0x0000000f1600720b */ /* 0x000fe40000f2e000 */
[----:B------:R-:W-:Y:S02]  /*2740*/  FSEL R9, R15, R22, P5 ;  /* 0x000000160f097208 */ /* 0x000fe40002800000 */
[----:B------:R-:W-:Y:S02]  /*2750*/  FSEL R12, R20, R13, P6 ;  /* 0x0000000d140c7208 */ /* 0x000fe40003000000 */
[CC--:B------:R-:W-:Y:S02]  /*2760*/  FSETP.GEU.AND P4, PT, R9.reuse, R14.reuse, PT ;  /* 0x0000000e0900720b */ /* 0x0c0fe40003f8e000 */
[----:B------:R-:W-:-:S02]  /*2770*/  FSETP.GEU.AND P1, PT, R9, R14, P1 ;  /* 0x0000000e0900720b */ /* 0x000fc40000f2e000 */
[----:B------:R-:W-:Y:S02]  /*2780*/  FSEL R24, R14, R9, P4 ;  /* 0x000000090e187208 */ /* 0x000fe40002000000 */
[----:B------:R-:W-:Y:S02]  /*2790*/  FSEL R13, R22, R15, P5 ;  /* 0x0000000f160d7208 */ /* 0x000fe40002800000 */
[CC--:B------:R-:W-:Y:S02]  /*27a0*/  FSETP.GEU.AND P1, PT, R24.reuse, R17.reuse, P1 ;  /* 0x000000111800720b */ /* 0x0c0fe40000f2e000 */
[----:B------:R-:W-:Y:S02]  /*27b0*/  FSETP.GEU.AND P6, PT, R24, R17, PT ;  /* 0x000000111800720b */ /* 0x000fe40003fce000 */
[----:B------:R-:W-:Y:S02]  /*27c0*/  PLOP3.LUT P0, PT, P0, P1, P2, 0x80, 0x0 ;  /* 0x000000000000781c */ /* 0x000fe40000703020 */
[----:B------:R-:W-:-:S02]  /*27d0*/  FSEL R16, R17, R24, P6 ;  /* 0x0000001811107208 */ /* 0x000fc40003000000 */
[----:B------:R-:W-:Y:S02]  /*27e0*/  FSEL R15, R9, R14, P4 ;  /* 0x0000000e090f7208 */ /* 0x000fe40002000000 */
[----:B------:R-:W-:Y:S02]  /*27f0*/  FSEL R14, R24, R17, P6 ;  /* 0x00000011180e7208 */ /* 0x000fe40003000000 */
[----:B------:R-:W-:Y:S02]  /*2800*/  MOV R9, R18 ;  /* 0x0000001200097202 */ /* 0x000fe40000000f00 */
[----:B------:R-:W-:-:S03]  /*2810*/  MOV R17, R16 ;  /* 0x0000001000117202 */ /* 0x000fc60000000f00 */
[----:B------:R-:W-:Y:S05]  /*2820*/  @!P0 BRA `(.L_x_56) ;  /* 0xfffffffc00488947 */ /* 0x000fea000383ffff */
[----:B------:R-:W-:Y:S01]  /*2830*/  FADD R4, R4, -1 ;  /* 0xbf80000004047421 */ /* 0x000fe20000000000 */
[----:B------:R-:W-:Y:S03]  /*2840*/  FCHK P2, R2, R7 ;  /* 0x0000000702007302 */ /* 0x000fe60000040000 */
[----:B------:R-:W-:-:S04]  /*2850*/  FADD R5, R5, R4 ;  /* 0x0000000405057221 */ /* 0x000fc80000000000 */
[----:B------:R-:W-:-:S04]  /*2860*/  FADD R5, R8, R5 ;  /* 0x0000000508057221 */ /* 0x000fc80000000000 */
[----:B------:R-:W-:-:S04]  /*2870*/  FADD R5, R10, R5 ;  /* 0x000000050a057221 */ /* 0x000fc80000000000 */
[----:B------:R-:W-:-:S04]  /*2880*/  FADD R6, R6, R5 ;  /* 0x0000000506067221 */ /* 0x000fc80000000000 */
[----:B------:R-:W-:Y:S01]  /*2890*/  FADD R6, R9, R6 ;  /* 0x0000000609067221 */ /* 0x000fe20000000000 */
[----:B------:R-:W-:-:S03]  /*28a0*/  HFMA2 R9, -RZ, RZ, 1.625, 0 ;  /* 0x3e800000ff097431 */ /* 0x000fc600000001ff */
[----:B------:R-:W-:-:S04]  /*28b0*/  FADD R11, R11, R6 ;  /* 0x000000060b0b7221 */ /* 0x000fc80000000000 */
[----:B------:R-:W-:Y:S01]  /*28c0*/  FADD R12, R12, R11 ;  /* 0x0000000b0c0c7221 */ /* 0x000fe20000000000 */
[----:B------:R-:W-:-:S03]  /*28d0*/  MOV R11, 0x3d39bf78 ;  /* 0x3d39bf78000b7802 */ /* 0x000fc60000000f00 */
[----:B------:R-:W-:-:S04]  /*28e0*/  FADD R12, R13, R12 ;  /* 0x0000000c0d0c7221 */ /* 0x000fc80000000000 */
[----:B------:R-:W-:-:S04]  /*28f0*/  FADD R15, R15, R12 ;  /* 0x0000000c0f0f7221 */ /* 0x000fc80000000000 */
[----:B------:R-:W-:-:S04]  /*2900*/  FADD R15, R14, R15 ;  /* 0x0000000f0e0f7221 */ /* 0x000fc80000000000 */
[----:B------:R-:W-:-:S04]  /*2910*/  FADD R16, R16, R15 ;  /* 0x0000000f10107221 */ /* 0x000fc80000000000 */
        /* <DEDUP_REMOVED lines=38> */
[----:B------:R-:W-:-:S07]  /*2b80*/  MOV R5, R4 ;  /* 0x0000000400057202 */ /* 0x000fce0000000f00 */
.L_x_57:
[----:B------:R-:W-:Y:S01]  /*2b90*/  MOV R7, 0x3b33710b ;  /* 0x3b33710b00077802 */ /* 0x000fe20000000f00 */
[----:B------:R-:W-:Y:S01]  /*2ba0*/  FMUL R2, R5, R5 ;  /* 0x0000000505027220 */ /* 0x000fe20000400000 */
[C---:B------:R-:W-:Y:S02]  /*2bb0*/  ISETP.GE.AND P0, PT, R3.reuse, RZ, PT ;  /* 0x000000ff0300720c */ /* 0x040fe40003f06270 */
[C---:B------:R-:W-:Y:S01]  /*2bc0*/  FSETP.NEU.AND P1, PT, |R3|.reuse, |R0|, PT ;  /* 0x400000000300720b */ /* 0x040fe20003f2d200 */
[----:B------:R-:W-:Y:S01]  /*2bd0*/  FFMA R7, R2, R7, -0.015681877732276916504 ;  /* 0xbc80774802077423 */ /* 0x000fe20000000007 */
[----:B------:R-:W-:-:S03]  /*2be0*/  FADD R3, |R3|, |R0| ;  /* 0x4000000003037221 */ /* 0x000fc60000000200 */
        /* <DEDUP_REMOVED lines=16> */
[----:B------:R-:W-:Y:S02]  /*2cf0*/  FSETP.NAN.AND P0, PT, R3, R3, PT ;  /* 0x000000030300720b */ /* 0x000fe40003f08000 */
[----:B------:R-:W-:-:S04]  /*2d00*/  LOP3.LUT R0, R5, 0x80000000, R0, 0xb8, !PT ;  /* 0x8000000005007812 */ /* 0x000fc800078eb800 */
[----:B------:R-:W-:-:S07]  /*2d10*/  FSEL R0, R3, R0, P0 ;  /* 0x0000000003007208 */ /* 0x000fce0000000000 */
.L_x_37:
[----:B------:R-:W-:Y:S01]  /*2d20*/  FADD R6, |R6|, -RZ ;  /* 0x800000ff06067221 */ /* 0x000fe20000000200 */
[----:B------:R-:W-:Y:S01]  /*2d30*/  FADD R3, |R0|, -RZ ;  /* 0x800000ff00037221 */ /* 0x000fe20000000200 */
[----:B------:R-:W0:Y:S04]  /*2d40*/  LDCU.64 UR4, c[0x0][0x358] ;  /* 0x00006b00ff0477ac */ /* 0x000e280008000a00 */
        /* <DEDUP_REMOVED lines=12> */
[----:B------:R-:W-:Y:S02]  /*2e10*/  MOV R4, R5 ;  /* 0x0000000500047202 */ /* 0x000fe40000000f00 */
[----:B------:R-:W-:-:S07]  /*2e20*/  MOV R12, 0x2e40 ;  /* 0x00002e40000c7802 */ /* 0x000fce0000000f00 */
[----:B------:R-:W-:Y:S05]  /*2e30*/  CALL.REL.NOINC `($__internal_3_$__cuda_sm20_sqrt_rn_f32_slowpath) ;  /* 0x0000000000387944 */ /* 0x000fea0003c00000 */
[----:B------:R-:W-:Y:S01]  /*2e40*/  MOV R6, R4 ;  /* 0x0000000400067202 */ /* 0x000fe20000000f00 */
[----:B------:R-:W-:Y:S06]  /*2e50*/  BRA `(.L_x_59) ;  /* 0x0000000000107947 */ /* 0x000fec0003800000 */
.L_x_58:
[----:B------:R-:W-:Y:S01]  /*2e60*/  FMUL.FTZ R6, R5, R4 ;  /* 0x0000000405067220 */ /* 0x000fe20000410000 */
[----:B------:R-:W-:-:S03]  /*2e70*/  FMUL.FTZ R4, R4, 0.5 ;  /* 0x3f00000004047820 */ /* 0x000fc60000410000 */
[----:B------:R-:W-:-:S04]  /*2e80*/  FFMA R5, -R6, R6, R5 ;  /* 0x0000000606057223 */ /* 0x000fc80000000105 */
[----:B------:R-:W-:-:S07]  /*2e90*/  FFMA R6, R5, R4, R6 ;  /* 0x0000000405067223 */ /* 0x000fce0000000006 */
.L_x_59:
        /* <DEDUP_REMOVED lines=8> */
        .weak           $__internal_3_$__cuda_sm20_sqrt_rn_f32_slowpath
        .type           $__internal_3_$__cuda_sm20_sqrt_rn_f32_slowpath,@function
        .size           $__internal_3_$__cuda_sm20_sqrt_rn_f32_slowpath,($__internal_4_$__cuda_sm3x_div_rn_noftz_f32_slowpath - $__internal_3_$__cuda_sm20_sqrt_rn_f32_slowpath)
$__internal_3_$__cuda_sm20_sqrt_rn_f32_slowpath:
[----:B------:R-:W-:-:S13]  /*2f20*/  LOP3.LUT P0, RZ, R4, 0x7fffffff, RZ, 0xc0, !PT ;  /* 0x7fffffff04ff7812 */ /* 0x000fda000780c0ff */
[----:B------:R-:W-:Y:S01]  /*2f30*/  @!P0 MOV R8, R4 ;  /* 0x0000000400088202 */ /* 0x000fe20000000f00 */
[----:B------:R-:W-:Y:S06]  /*2f40*/  @!P0 BRA `(.L_x_60) ;  /* 0x0000000000448947 */ /* 0x000fec0003800000 */
[----:B------:R-:W-:-:S13]  /*2f50*/  FSETP.GEU.FTZ.AND P0, PT, R4, RZ, PT ;  /* 0x000000ff0400720b */ /* 0x000fda0003f1e000 */
        /* <DEDUP_REMOVED lines=16> */
.L_x_60:
[----:B------:R-:W-:Y:S01]  /*3060*/  HFMA2 R9, -RZ, RZ, 0, 0 ;  /* 0x00000000ff097431 */ /* 0x000fe200000001ff */
[----:B------:R-:W-:Y:S02]  /*3070*/  MOV R4, R8 ;  /* 0x0000000800047202 */ /* 0x000fe40000000f00 */
[----:B------:R-:W-:-:S04]  /*3080*/  MOV R8, R12 ;  /* 0x0000000c00087202 */ /* 0x000fc80000000f00 */
[----:B------:R-:W-:Y:S05]  /*3090*/  RET.REL.NODEC R8 `(_Z18complex_log_kernelPf) ;  /* 0xffffffcc08d87950 */ /* 0x000fea0003c3ffff */
        .weak           $__internal_4_$__cuda_sm3x_div_rn_noftz_f32_slowpath
        .type           $__internal_4_$__cuda_sm3x_div_rn_noftz_f32_slowpath,@function
        .size           $__internal_4_$__cuda_sm3x_div_rn_noftz_f32_slowpath,(.L_x_265 - $__internal_4_$__cuda_sm3x_div_rn_noftz_f32_slowpath)
$__internal_4_$__cuda_sm3x_div_rn_noftz_f32_slowpath:
[----:B------:R-:W-:Y:S02]  /*30a0*/  SHF.R.U32.HI R10, RZ, 0x17, R5 ;  /* 0x00000017ff0a7819 */ /* 0x000fe40000011605 */
[----:B------:R-:W-:Y:S02]  /*30b0*/  SHF.R.U32.HI R9, RZ, 0x17, R4 ;  /* 0x00000017ff097819 */ /* 0x000fe40000011604 */
[----:B------:R-:W-:Y:S02]  /*30c0*/  LOP3.LUT R10, R10, 0xff, RZ, 0xc0, !PT ;  /* 0x000000ff0a0a7812 */ /* 0x000fe400078ec0ff */
[----:B------:R-:W-:Y:S02]  /*30d0*/  LOP3.LUT R14, R9, 0xff, RZ, 0xc0, !PT ;  /* 0x000000ff090e7812 */ /* 0x000fe400078ec0ff */
[----:B------:R-:W-:Y:S02]  /*30e0*/  IADD3 R13, PT, PT, R10, -0x1, RZ ;  /* 0xffffffff0a0d7810 */ /* 0x000fe40007ffe0ff */
[----:B------:R-:W-:-:S02]  /*30f0*/  IADD3 R12, PT, PT, R14, -0x1, RZ ;  /* 0xffffffff0e0c7810 */ /* 0x000fc40007ffe0ff */
[----:B------:R-:W-:Y:S02]  /*3100*/  ISETP.GT.U32.AND P0, PT, R13, 0xfd, PT ;  /* 0x000000fd0d00780c */ /* 0x000fe40003f04070 */
[----:B------:R-:W-:Y:S02]  /*3110*/  MOV R11, R5 ;  /* 0x00000005000b7202 */ /* 0x000fe40000000f00 */
[----:B------:R-:W-:-:S13]  /*3120*/  ISETP.GT.U32.OR P0, PT, R12, 0xfd, P0 ;  /* 0x000000fd0c00780c */ /* 0x000fda0000704470 */
[----:B------:R-:W-:Y:S01]  /*3130*/  @!P0 MOV R9, RZ ;  /* 0x000000ff00098202 */ /* 0x000fe20000000f00 */
[----:B------:R-:W-:Y:S06]  /*3140*/  @!P0 BRA `(.L_x_61) ;  /* 0x00000000005c8947 */ /* 0x000fec0003800000 */
[----:B------:R-:W-:Y:S02]  /*3150*/  FSETP.GTU.FTZ.AND P0, PT, |R4|, +INF , PT ;  /* 0x7f8000000400780b */ /* 0x000fe40003f1c200 */
[----:B------:R-:W-:-:S04]  /*3160*/  FSETP.GTU.FTZ.AND P1, PT, |R5|, +INF , PT ;  /* 0x7f8000000500780b */ /* 0x000fc80003f3c200 */
[----:B------:R-:W-:-:S13]  /*3170*/  PLOP3.LUT P0, PT, P0, P1, PT, 0xf8, 0x8f ;  /* 0x00000000008f781c */ /* 0x000fda0000703f70 */
[----:B------:R-:W-:Y:S05]  /*3180*/  @P0 BRA `(.L_x_62) ;  /* 0x0000000400440947 */ /* 0x000fea0003800000 */
[----:B------:R-:W-:-:S13]  /*3190*/  LOP3.LUT P0, RZ, R11, 0x7fffffff, R4, 0xc8, !PT ;  /* 0x7fffffff0bff7812 */ /* 0x000fda000780c804 */
[----:B------:R-:W-:Y:S05]  /*31a0*/  @!P0 BRA `(.L_x_63) ;  /* 0x0000000400348947 */ /* 0x000fea0003800000 */
[C---:B------:R-:W-:Y:S02]  /*31b0*/  FSETP.NEU.FTZ.AND P1, PT, |R4|.reuse, +INF , PT ;  /* 0x7f8000000400780b */ /* 0x040fe40003f3d200 */
[----:B------:R-:W-:Y:S02]  /*31c0*/  FSETP.NEU.FTZ.AND P4, PT, |R5|, +INF , PT ;  /* 0x7f8000000500780b */ /* 0x000fe40003f9d200 */
[----:B------:R-:W-:-:S11]  /*31d0*/  FSETP.NEU.FTZ.AND P0, PT, |R4|, +INF , PT ;  /* 0x7f8000000400780b */ /* 0x000fd60003f1d200 */
[----:B------:R-:W-:Y:S05]  /*31e0*/  @!P4 BRA !P1, `(.L_x_63) ;  /* 0x000000040024c947 */ /* 0x000fea0004800000 */
[----:B------:R-:W-:-:S04]  /*31f0*/  LOP3.LUT P1, RZ, R4, 0x7fffffff, RZ, 0xc0, !PT ;  /* 0x7fffffff04ff7812 */ /* 0x000fc8000782c0ff */
[----:B------:R-:W-:-:S13]  /*3200*/  PLOP3.LUT P1, PT, P4, P1, PT, 0x2f, 0xf2 ;  /* 0x0000000000f2781c */ /* 0x000fda0002722577 */
[----:B------:R-:W-:Y:S05]  /*3210*/  @P1 BRA `(.L_x_64) ;  /* 0x0000000400101947 */ /* 0x000fea0003800000 */
[----:B------:R-:W-:-:S04]  /*3220*/  LOP3.LUT P1, RZ, R11, 0x7fffffff, RZ, 0xc0, !PT ;  /* 0x7fffffff0bff7812 */ /* 0x000fc8000782c0ff */
[----:B------:R-:W-:-:S13]  /*3230*/  PLOP3.LUT P0, PT, P0, P1, PT, 0x2f, 0xf2 ;  /* 0x0000000000f2781c */ /* 0x000fda0000702577 */
[----:B------:R-:W-:Y:S05]  /*3240*/  @P0 BRA `(.L_x_65) ;  /* 0x0000000000f80947 */ /* 0x000fea0003800000 */
[----:B------:R-:W-:Y:S02]  /*3250*/  ISETP.GE.AND P0, PT, R12, RZ, PT ;  /* 0x000000ff0c00720c */ /* 0x000fe40003f06270 */
[----:B------:R-:W-:-:S11]  /*3260*/  ISETP.GE.AND P1, PT, R13, RZ, PT ;  /* 0x000000ff0d00720c */ /* 0x000fd60003f26270 */
[----:B------:R-:W-:Y:S01]  /*3270*/  @P0 MOV R9, RZ ;  /* 0x000000ff00090202 */ /* 0x000fe20000000f00 */
[----:B------:R-:W-:Y:S01]  /*3280*/  @!P0 FFMA R4, R4, 1.84467440737095516160e+19, RZ ;  /* 0x5f80000004048823 */ /* 0x000fe200000000ff */
[----:B------:R-:W-:Y:S01]  /*3290*/  @!P0 MOV R9, 0xffffffc0 ;  /* 0xffffffc000098802 */ /* 0x000fe20000000f00 */
[----:B------:R-:W-:-:S04]  /*32a0*/  @!P1 FFMA R11, R5, 1.84467440737095516160e+19, RZ ;  /* 0x5f800000050b9823 */ /* 0x000fc800000000ff */
[----:B------:R-:W-:-:S07]  /*32b0*/  @!P1 VIADD R9, R9, 0x40 ;  /* 0x0000004009099836 */ /* 0x000fce0000000000 */
.L_x_61:
[----:B------:R-:W-:-:S04]  /*32c0*/  LEA R12, R10, 0xc0800000, 0x17 ;  /* 0xc08000000a0c7811 */ /* 0x000fc800078eb8ff */
[----:B------:R-:W-:Y:S02]  /*32d0*/  IADD3 R12, PT, PT, -R12, R11, RZ ;  /* 0x0000000b0c0c7210 */ /* 0x000fe40007ffe1ff */
[----:B------:R-:W-:Y:S02]  /*32e0*/  IADD3 R11, PT, PT, R14, -0x7f, RZ ;  /* 0xffffff810e0b7810 */ /* 0x000fe40007ffe0ff */
[----:B------:R0:W1:Y:S01]  /*32f0*/  MUFU.RCP R13, R12 ;  /* 0x0000000c000d7308 */ /* 0x0000620000001000 */
[----:B------:R-:W-:Y:S02]  /*3300*/  FADD.FTZ R15, -R12, -RZ ;  /* 0x800000ff0c0f7221 */ /* 0x000fe40000010100 */
[C---:B------:R-:W-:Y:S01]  /*3310*/  IMAD R4, R11.reuse, -0x800000, R4 ;  /* 0xff8000000b047824 */ /* 0x040fe200078e0204 */
[----:B0-----:R-:W-:-:S04]  /*3320*/  IADD3 R12, PT, PT, R11, 0x7f, -R10 ;  /* 0x0000007f0b0c7810 */ /* 0x001fc80007ffe80a */
[----:B------:R-:W-:Y:S01]  /*3330*/  IADD3 R9, PT, PT, R12, R9, RZ ;  /* 0x000000090c097210 */ /* 0x000fe20007ffe0ff */
[----:B-1----:R-:W-:-:S04]  /*3340*/  FFMA R14, R13, R15, 1 ;  /* 0x3f8000000d0e7423 */ /* 0x002fc8000000000f */
[----:B------:R-:W-:-:S04]  /*3350*/  FFMA R16, R13, R14, R13 ;  /* 0x0000000e0d107223 */ /* 0x000fc8000000000d */
[----:B------:R-:W-:-:S04]  /*3360*/  FFMA R13, R4, R16, RZ ;  /* 0x00000010040d7223 */ /* 0x000fc800000000ff */
[----:B------:R-:W-:-:S04]  /*3370*/  FFMA R14, R15, R13, R4 ;  /* 0x0000000d0f0e7223 */ /* 0x000fc80000000004 */
[----:B------:R-:W-:-:S04]  /*3380*/  FFMA R13, R16, R14, R13 ;  /* 0x0000000e100d7223 */ /* 0x000fc8000000000d */
[----:B------:R-:W-:-:S04]  /*3390*/  FFMA R14, R15, R13, R4 ;  /* 0x0000000d0f0e7223 */ /* 0x000fc80000000004 */
[----:B------:R-:W-:-:S05]  /*33a0*/  FFMA R4, R16, R14, R13 ;  /* 0x0000000e10047223 */ /* 0x000fca000000000d */
[----:B------:R-:W-:-:S04]  /*33b0*/  SHF.R.U32.HI R10, RZ, 0x17, R4 ;  /* 0x00000017ff0a7819 */ /* 0x000fc80000011604 */
[----:B------:R-:W-:-:S04]  /*33c0*/  LOP3.LUT R10, R10, 0xff, RZ, 0xc0, !PT ;  /* 0x000000ff0a0a7812 */ /* 0x000fc800078ec0ff */
[----:B------:R-:W-:-:S04]  /*33d0*/  IADD3 R15, PT, PT, R10, R9, RZ ;  /* 0x000000090a0f7210 */ /* 0x000fc80007ffe0ff */
[----:B------:R-:W-:-:S04]  /*33e0*/  IADD3 R10, PT, PT, R15, -0x1, RZ ;  /* 0xffffffff0f0a7810 */ /* 0x000fc80007ffe0ff */
[----:B------:R-:W-:-:S13]  /*33f0*/  ISETP.GE.U32.AND P0, PT, R10, 0xfe, PT ;  /* 0x000000fe0a00780c */ /* 0x000fda0003f06070 */
[----:B------:R-:W-:Y:S05]  /*3400*/  @!P0 BRA `(.L_x_66) ;  /* 0x0000000000808947 */ /* 0x000fea0003800000 */
[----:B------:R-:W-:-:S13]  /*3410*/  ISETP.GT.AND P0, PT, R15, 0xfe, PT ;  /* 0x000000fe0f00780c */ /* 0x000fda0003f04270 */
[----:B------:R-:W-:Y:S05]  /*3420*/  @P0 BRA `(.L_x_67) ;  /* 0x00000000006c0947 */ /* 0x000fea0003800000 */
[----:B------:R-:W-:-:S13]  /*3430*/  ISETP.GE.AND P0, PT, R15, 0x1, PT ;  /* 0x000000010f00780c */ /* 0x000fda0003f06270 */
[----:B------:R-:W-:Y:S05]  /*3440*/  @P0 BRA `(.L_x_68) ;  /* 0x0000000000980947 */ /* 0x000fea0003800000 */
[----:B------:R-:W-:Y:S02]  /*3450*/  ISETP.GE.AND P0, PT, R15, -0x18, PT ;  /* 0xffffffe80f00780c */ /* 0x000fe40003f06270 */
[----:B------:R-:W-:-:S11]  /*3460*/  LOP3.LUT R4, R4, 0x80000000, RZ, 0xc0, !PT ;  /* 0x8000000004047812 */ /* 0x000fd600078ec0ff */
[----:B------:R-:W-:Y:S05]  /*3470*/  @!P0 BRA `(.L_x_68) ;  /* 0x00000000008c8947 */ /* 0x000fea0003800000 */
[CCC-:B------:R-:W-:Y:S01]  /*3480*/  FFMA.RZ R9, R16.reuse, R14.reuse, R13.reuse ;  /* 0x0000000e10097223 */ /* 0x1c0fe2000000c00d */
[C---:B------:R-:W-:Y:S01]  /*3490*/  IADD3 R12, PT, PT, R15.reuse, 0x20, RZ ;  /* 0x000000200f0c7810 */ /* 0x040fe20007ffe0ff */
[CCC-:B------:R-:W-:Y:S01]  /*34a0*/  FFMA.RM R10, R16.reuse, R14.reuse, R13.reuse ;  /* 0x0000000e100a7223 */ /* 0x1c0fe2000000400d */
[----:B------:R-:W-:Y:S02]  /*34b0*/  ISETP.NE.AND P4, PT, R15, RZ, PT ;  /* 0x000000ff0f00720c */ /* 0x000fe40003f85270 */
[----:B------:R-:W-:Y:S01]  /*34c0*/  LOP3.LUT R11, R9, 0x7fffff, RZ, 0xc0, !PT ;  /* 0x007fffff090b7812 */ /* 0x000fe200078ec0ff */
[----:B------:R-:W-:Y:S01]  /*34d0*/  FFMA.RP R9, R16, R14, R13 ;  /* 0x0000000e10097223 */ /* 0x000fe2000000800d */
[----:B------:R-:W-:Y:S02]  /*34e0*/  ISETP.NE.AND P1, PT, R15, RZ, PT ;  /* 0x000000ff0f00720c */ /* 0x000fe40003f25270 */
[----:B------:R-:W-:Y:S02]  /*34f0*/  LOP3.LUT R11, R11, 0x800000, RZ, 0xfc, !PT ;  /* 0x008000000b0b7812 */ /* 0x000fe400078efcff */
[----:B------:R-:W-:-:S02]  /*3500*/  IADD3 R13, PT, PT, -R15, RZ, RZ ;  /* 0x000000ff0f0d7210 */ /* 0x000fc40007ffe1ff */
[----:B------:R-:W-:Y:S02]  /*3510*/  SHF.L.U32 R12, R11, R12, RZ ;  /* 0x0000000c0b0c7219 */ /* 0x000fe400000006ff */
[----:B------:R-:W-:Y:S02]  /*3520*/  FSETP.NEU.FTZ.AND P0, PT, R9, R10, PT ;  /* 0x0000000a0900720b */ /* 0x000fe40003f1d000 */
[----:B------:R-:W-:Y:S02]  /*3530*/  SEL R10, R13, RZ, P4 ;  /* 0x000000ff0d0a7207 */ /* 0x000fe40002000000 */
[----:B------:R-:W-:Y:S02]  /*3540*/  ISETP.NE.AND P1, PT, R12, RZ, P1 ;  /* 0x000000ff0c00720c */ /* 0x000fe40000f25270 */
[----:B------:R-:W-:Y:S02]  /*3550*/  SHF.R.U32.HI R10, RZ, R10, R11 ;  /* 0x0000000aff0a7219 */ /* 0x000fe4000001160b */
[----:B------:R-:W-:-:S02]  /*3560*/  PLOP3.LUT P0, PT, P0, P1, PT, 0xf8, 0x8f ;  /* 0x00000000008f781c */ /* 0x000fc40000703f70 */
[----:B------:R-:W-:Y:S02]  /*3570*/  SHF.R.U32.HI R12, RZ, 0x1, R10 ;  /* 0x00000001ff0c7819 */ /* 0x000fe4000001160a */
[----:B------:R-:W-:-:S04]  /*3580*/  SEL R9, RZ, 0x1, !P0 ;  /* 0x00000001ff097807 */ /* 0x000fc80004000000 */
[----:B------:R-:W-:-:S04]  /*3590*/  LOP3.LUT R9, R9, 0x1, R12, 0xf8, !PT ;  /* 0x0000000109097812 */ /* 0x000fc800078ef80c */
[----:B------:R-:W-:-:S04]  /*35a0*/  LOP3.LUT R9, R9, R10, RZ, 0xc0, !PT ;  /* 0x0000000a09097212 */ /* 0x000fc800078ec0ff */
[----:B------:R-:W-:-:S04]  /*35b0*/  IADD3 R9, PT, PT, R12, R9, RZ ;  /* 0x000000090c097210 */ /* 0x000fc80007ffe0ff */
[----:B------:R-:W-:Y:S01]  /*35c0*/  LOP3.LUT R4, R9, R4, RZ, 0xfc, !PT ;  /* 0x0000000409047212 */ /* 0x000fe200078efcff */
[----:B------:R-:W-:Y:S06]  /*35d0*/  BRA `(.L_x_68) ;  /* 0x0000000000347947 */ /* 0x000fec0003800000 */
.L_x_67:
[----:B------:R-:W-:-:S04]  /*35e0*/  LOP3.LUT R4, R4, 0x80000000, RZ, 0xc0, !PT ;  /* 0x8000000004047812 */ /* 0x000fc800078ec0ff */
[----:B------:R-:W-:Y:S01]  /*35f0*/  LOP3.LUT R4, R4, 0x7f800000, RZ, 0xfc, !PT ;  /* 0x7f80000004047812 */ /* 0x000fe200078efcff */
[----:B------:R-:W-:Y:S06]  /*3600*/  BRA `(.L_x_68) ;  /* 0x0000000000287947 */ /* 0x000fec0003800000 */
.L_x_66:
[----:B------:R-:W-:Y:S01]  /*3610*/  LEA R4, R9, R4, 0x17 ;  /* 0x0000000409047211 */ /* 0x000fe200078eb8ff */
[----:B------:R-:W-:Y:S06]  /*3620*/  BRA `(.L_x_68) ;  /* 0x0000000000207947 */ /* 0x000fec0003800000 */
.L_x_65:
[----:B------:R-:W-:-:S04]  /*3630*/  LOP3.LUT R4, R11, 0x80000000, R4, 0x48, !PT ;  /* 0x800000000b047812 */ /* 0x000fc800078e4804 */
[----:B------:R-:W-:Y:S01]  /*3640*/  LOP3.LUT R4, R4, 0x7f800000, RZ, 0xfc, !PT ;  /* 0x7f80000004047812 */ /* 0x000fe200078efcff */
[----:B------:R-:W-:Y:S06]  /*3650*/  BRA `(.L_x_68) ;  /* 0x0000000000147947 */ /* 0x000fec0003800000 */
.L_x_64:
[----:B------:R-:W-:Y:S01]  /*3660*/  LOP3.LUT R4, R11, 0x80000000, R4, 0x48, !PT ;  /* 0x800000000b047812 */ /* 0x000fe200078e4804 */
[----:B------:R-:W-:Y:S06]  /*3670*/  BRA `(.L_x_68) ;  /* 0x00000000000c7947 */ /* 0x000fec0003800000 */
.L_x_63:
[----:B------:R-:W0:Y:S01]  /*3680*/  MUFU.RSQ R4, -QNAN ;  /* 0xffc0000000047908 */ /* 0x000e220000001400 */
[----:B------:R-:W-:Y:S05]  /*3690*/  BRA `(.L_x_68) ;  /* 0x0000000000047947 */ /* 0x000fea0003800000 */
.L_x_62:
[----:B------:R-:W-:-:S07]  /*36a0*/  FADD.FTZ R4, R4, R5 ;  /* 0x0000000504047221 */ /* 0x000fce0000010000 */
.L_x_68:
[----:B------:R-:W-:-:S04]  /*36b0*/  HFMA2 R9, -RZ, RZ, 0, 0 ;  /* 0x00000000ff097431 */ /* 0x000fc800000001ff */
[----:B0-----:R-:W-:Y:S05]  /*36c0*/  RET.REL.NODEC R8 `(_Z18complex_log_kernelPf) ;  /* 0xffffffc8084c7950 */ /* 0x001fea0003c3ffff */
.L_x_69:
        /* <DEDUP_REMOVED lines=11> */
.L_x_265:


//--------------------- .text._Z20complex_atanh_kernelPf --------------------------
	.section	.text._Z20complex_atanh_kernelPf,"ax",@progbits
	.align	128
        .global         _Z20complex_atanh_kernelPf
        .type           _Z20complex_atanh_kernelPf,@function
        .size           _Z20complex_atanh_kernelPf,(.L_x_268 - _Z20complex_atanh_kernelPf)
        .other          _Z20complex_atanh_kernelPf,@"STO_CUDA_ENTRY STV_DEFAULT"
_Z20complex_atanh_kernelPf:
.text._Z20complex_atanh_kernelPf:
[----:B------:R-:W-:Y:S01]  /*0000*/  LDC R1, c[0x0][0x37c] ;  /* 0x0000df00ff017b82 */ /* 0x000fe20000000800 */
[----:B------:R-:W-:Y:S01]  /*0010*/  HFMA2 R5, -RZ, RZ, 1.3427734375, -5872 ;  /* 0x3d5fedbcff057431 */ /* 0x000fe200000001ff */
[----:B------:R-:W-:Y:S01]  /*0020*/  MOV R2, 0x394d4153 ;  /* 0x394d415300027802 */ /* 0x000fe20000000f00 */
[----:B------:R-:W-:-:S04]  /*0030*/  IMAD.MOV.U32 R4, RZ, RZ, 0x37cbac00 ;  /* 0x37cbac00ff047424 */ /* 0x000fc800078e00ff */
[C---:B------:R-:W-:Y:S01]  /*0040*/  FFMA R2, R5.reuse, -R2, 0.0083327032625675201416 ;  /* 0x3c0885e405027423 */ /* 0x040fe20000000802 */
[C---:B------:R-:W-:Y:S01]  /*0050*/  FFMA R4, R5.reuse, R4, -0.0013887860113754868507 ;  /* 0xbab607ed05047423 */ /* 0x040fe20000000004 */
[----:B------:R-:W-:Y:S02]  /*0060*/  FFMA R0, R5, -0.23381634056568145752, RZ ;  /* 0xbe6f6d8d05007823 */ /* 0x000fe400000000ff */
[-C--:B------:R-:W-:Y:S01]  /*0070*/  FFMA R3, R2, R5.reuse, -0.16666662693023681641 ;  /* 0xbe2aaaa802037423 */ /* 0x080fe20000000005 */
[----:B------:R-:W-:-:S03]  /*0080*/  FFMA R4, R4, R5, 0.041666727513074874878 ;  /* 0x3d2aaabb04047423 */ /* 0x000fc60000000005 */
[----:B------:R-:W-:Y:S01]  /*0090*/  FFMA R0, R0, R3, -0.23381634056568145752 ;  /* 0xbe6f6d8d00007423 */ /* 0x000fe20000000003 */
[----:B------:R-:W-:-:S03]  /*00a0*/  FFMA R4, R4, R5, -0.4999999701976776123 ;  /* 0xbeffffff04047423 */ /* 0x000fc60000000005 */
[----:B------:R-:W-:Y:S01]  /*00b0*/  FADD R0, RZ, -R0 ;  /* 0x80000000ff007221 */ /* 0x000fe20000000000 */
[----:B------:R-:W-:-:S03]  /*00c0*/  FFMA R4, R4, R5, 1 ;  /* 0x3f80000004047423 */ /* 0x000fc60000000005 */
[----:B------:R-:W-:Y:S01]  /*00d0*/  FMUL R0, R0, 11.485690116882324219 ;  /* 0x4137c56300007820 */ /* 0x000fe20000400000 */
[----:B------:R-:W-:-:S04]  /*00e0*/  FMUL R4, R4, 11.485690116882324219 ;  /* 0x4137c56304047820 */ /* 0x000fc80000400000 */
[----:B------:R-:W-:Y:S02]  /*00f0*/  FSETP.GTU.AND P0, PT, |R0|, 1, PT ;  /* 0x3f8000000000780b */ /* 0x000fe40003f0c200 */
[----:B------:R-:W-:Y:S02]  /*0100*/  MOV R5, R4 ;  /* 0x0000000400057202 */ /* 0x000fe40000000f00 */
[----:B------:R-:W-:-:S13]  /*0110*/  FSETP.NEU.OR P0, PT, R4, RZ, P0 ;  /* 0x000000ff0400720b */ /* 0x000fda000070d400 */
[----:B------:R-:W-:Y:S05]  /*0120*/  @P0 BRA `(.L_x_70) ;  /* 0x0000000000980947 */ /* 0x000fea0003800000 */
[C---:B------:R-:W-:Y:S01]  /*0130*/  FADD R2, -|R0|.reuse, 1 ;  /* 0x3f80000000027421 */ /* 0x040fe20000000300 */
[----:B------:R-:W-:Y:S01]  /*0140*/  FSETP.GT.AND P0, PT, |R0|, 8.50705917302346158658e+37, PT ;  /* 0x7e8000000000780b */ /* 0x000fe20003f04200 */
[----:B------:R-:W-:Y:S01]  /*0150*/  IMAD.MOV.U32 R8, RZ, RZ, 0x3e800000 ;  /* 0x3e800000ff087424 */ /* 0x000fe200078e00ff */
[----:B------:R-:W-:-:S03]  /*0160*/  MOV R9, 0x3d39bf78 ;  /* 0x3d39bf7800097802 */ /* 0x000fc60000000f00 */
[----:B------:R-:W0:Y:S02]  /*0170*/  MUFU.RCP R2, R2 ;  /* 0x0000000200027308 */ /* 0x000e240000001000 */
[----:B0-----:R-:W-:-:S04]  /*0180*/  FADD R3, R2, R2 ;  /* 0x0000000202037221 */ /* 0x001fc80000000000 */
[----:B------:R-:W-:-:S05]  /*0190*/  FMUL R3, |R0|, R3 ;  /* 0x0000000300037220 */ /* 0x000fca0000400200 */
[----:B------:R-:W-:-:S04]  /*01a0*/  FSEL R3, R3, -2, !P0 ;  /* 0xc000000003037808 */ /* 0x000fc80004000000 */
[C---:B------:R-:W-:Y:S01]  /*01b0*/  ISETP.GE.U32.AND P0, PT, R3.reuse, 0x7f800000, PT ;  /* 0x7f8000000300780c */ /* 0x040fe20003f06070 */
[----:B------:R-:W-:-:S03]  /*01c0*/  FADD.RZ R4, R3, 1 ;  /* 0x3f80000003047421 */ /* 0x000fc6000000c000 */
[----:B------:R-:W-:Y:S02]  /*01d0*/  ISETP.GT.AND P1, PT, R3, -0x40800000, P0 ;  /* 0xbf8000000300780c */ /* 0x000fe40000724270 */
[----:B------:R-:W-:-:S04]  /*01e0*/  IADD3 R4, PT, PT, R4, -0x3f400000, RZ ;  /* 0xc0c0000004047810 */ /* 0x000fc80007ffe0ff */
[----:B------:R-:W-:-:S03]  /*01f0*/  LOP3.LUT R4, R4, 0xff800000, RZ, 0xc0, !PT ;  /* 0xff80000004047812 */ /* 0x000fc600078ec0ff */
[----:B------:R-:W-:Y:S01]  /*0200*/  @P0 IMAD.MOV.U32 R2, RZ, RZ, 0x7f800000 ;  /* 0x7f800000ff020424 */ /* 0x000fe200078e00ff */
[----:B------:R-:W-:Y:S02]  /*0210*/  IADD3 R7, PT, PT, -R4, 0x40800000, RZ ;  /* 0x4080000004077810 */ /* 0x000fe40007ffe1ff */
[-C--:B------:R-:W-:Y:S02]  /*0220*/  IADD3 R6, PT, PT, R3, -R4.reuse, RZ ;  /* 0x8000000403067210 */ /* 0x080fe40007ffe0ff */
[----:B------:R-:W-:Y:S01]  /*0230*/  I2FP.F32.S32 R4, R4 ;  /* 0x0000000400047245 */ /* 0x000fe20000201400 */
[----:B------:R-:W-:-:S04]  /*0240*/  FFMA R7, R7, R8, -1 ;  /* 0xbf80000007077423 */ /* 0x000fc80000000008 */
[----:B------:R-:W-:Y:S01]  /*0250*/  FADD R6, R6, R7 ;  /* 0x0000000706067221 */ /* 0x000fe20000000000 */
[----:B------:R-:W-:-:S03]  /*0260*/  FMUL R4, R4, 1.1920928955078125e-07 ;  /* 0x3400000004047820 */ /* 0x000fc60000400000 */
[----:B------:R-:W-:-:S04]  /*0270*/  FFMA R7, R6, -R9, 0.10546888411045074463 ;  /* 0x3dd8001206077423 */ /* 0x000fc80000000809 */
        /* <DEDUP_REMOVED lines=8> */
[----:B------:R-:W-:-:S04]  /*0300*/  FFMA R7, R6, R7, R6 ;  /* 0x0000000706077223 */ /* 0x000fc80000000006 */
[----:B------:R-:W-:Y:S01]  /*0310*/  FFMA R4, R4, 0.69314718246459960938, R7 ;  /* 0x3f31721804047823 */ /* 0x000fe20000000007 */
[C---:B------:R-:W-:Y:S01]  /*0320*/  @P1 FFMA R4, R3.reuse, R2, +INF ;  /* 0x7f80000003041423 */ /* 0x040fe20000000002 */
[----:B------:R-:W-:Y:S02]  /*0330*/  MOV R7, 0x3f000000 ;  /* 0x3f00000000077802 */ /* 0x000fe40000000f00 */
[----:B------:R-:W-:Y:S02]  /*0340*/  @P0 FSETP.NEU.AND P1, PT, R3, RZ, PT ;  /* 0x000000ff0300020b */ /* 0x000fe40003f2d000 */
[----:B------:R-:W-:Y:S02]  /*0350*/  LOP3.LUT R3, R7, 0x80000000, R0, 0xb8, !PT ;  /* 0x8000000007037812 */ /* 0x000fe400078eb800 */
[----:B------:R-:W-:-:S05]  /*0360*/  @P0 FSEL R4, R4, -RZ, P1 ;  /* 0x800000ff04040208 */ /* 0x000fca0000800000 */
[----:B------:R-:W-:Y:S01]  /*0370*/  FMUL R0, R3, R4 ;  /* 0x0000000403007220 */ /* 0x000fe20000400000 */
[----:B------:R-:W-:Y:S06]  /*0380*/  BRA `(.L_x_71) ;  /* 0x00000014006c7947 */ /* 0x000fec0003800000 */
.L_x_70:
[----:B------:R-:W-:-:S13]  /*0390*/  FSETP.NEU.AND P0, PT, R0, RZ, PT ;  /* 0x000000ff0000720b */ /* 0x000fda0003f0d000 */
[----:B------:R-:W-:Y:S05]  /*03a0*/  @P0 BRA `(.L_x_72) ;  /* 0x0000000000500947 */ /* 0x000fea0003800000 */
[----:B------:R-:W0:Y:S01]  /*03b0*/  MUFU.RCP R3, |R4| ;  /* 0x4000000400037308 */ /* 0x000e220000001000 */
[----:B------:R-:W-:Y:S01]  /*03c0*/  FSETP.GT.AND P0, PT, |R4|, 1, PT ;  /* 0x3f8000000400780b */ /* 0x000fe20003f04200 */
[----:B------:R-:W-:-:S03]  /*03d0*/  HFMA2 R7, -RZ, RZ, 0.890625, -0.00056934356689453125 ;  /* 0x3b2090aaff077431 */ /* 0x000fc600000001ff */
[----:B0-----:R-:W-:-:S05]  /*03e0*/  FSEL R3, R3, |R4|, P0 ;  /* 0x4000000403037208 */ /* 0x001fca0000000000 */
[----:B------:R-:W-:-:S04]  /*03f0*/  FMUL R2, R3, R3 ;  /* 0x0000000303027220 */ /* 0x000fc80000400000 */
[----:B------:R-:W-:-:S04]  /*0400*/  FFMA R7, R2, R7, -0.014396979473531246185 ;  /* 0xbc6be14f02077423 */ /* 0x000fc80000000007 */
[----:B------:R-:W-:-:S04]  /*0410*/  FFMA R7, R2, R7, 0.039849750697612762451 ;  /* 0x3d23397e02077423 */ /* 0x000fc80000000007 */
[----:B------:R-:W-:-:S04]  /*0420*/  FFMA R7, R2, R7, -0.072529748082160949707 ;  /* 0xbd948a7a02077423 */ /* 0x000fc80000000007 */
[----:B------:R-:W-:-:S04]  /*0430*/  FFMA R7, R2, R7, 0.10518480092287063599 ;  /* 0x3dd76b2102077423 */ /* 0x000fc80000000007 */
[----:B------:R-:W-:-:S04]  /*0440*/  FFMA R7, R2, R7, -0.14171802997589111328 ;  /* 0xbe111e8802077423 */ /* 0x000fc80000000007 */
[----:B------:R-:W-:-:S04]  /*0450*/  FFMA R7, R2, R7, 0.19988775253295898438 ;  /* 0x3e4caf6002077423 */ /* 0x000fc80000000007 */
[----:B------:R-:W-:-:S04]  /*0460*/  FFMA R7, R2, R7, -0.33332940936088562012 ;  /* 0xbeaaaa2702077423 */ /* 0x000fc80000000007 */
[----:B------:R-:W-:Y:S01]  /*0470*/  FMUL R2, R2, R7 ;  /* 0x0000000702027220 */ /* 0x000fe20000400000 */
[----:B------:R-:W-:-:S03]  /*0480*/  IMAD.MOV.U32 R7, RZ, RZ, 0x3f6ee581 ;  /* 0x3f6ee581ff077424 */ /* 0x000fc600078e00ff */
[----:B------:R-:W-:-:S04]  /*0490*/  FFMA R2, R3, R2, R3 ;  /* 0x0000000203027223 */ /* 0x000fc80000000003 */
[----:B------:R-:W-:Y:S01]  /*04a0*/  @P0 FFMA R2, R7, 1.6832555532455444336, -R2 ;  /* 0x3fd774eb07020823 */ /* 0x000fe20000000802 */
[----:B------:R-:W-:-:S04]  /*04b0*/  FSETP.NAN.AND P0, PT, |R4|, |R4|, PT ;  /* 0x400000040400720b */ /* 0x000fc80003f08200 */
[----:B------:R-:W-:-:S04]  /*04c0*/  LOP3.LUT R5, R2, 0x80000000, R5, 0xb8, !PT ;  /* 0x8000000002057812 */ /* 0x000fc800078eb805 */
[----:B------:R-:W-:Y:S01]  /*04d0*/  FSEL R5, R5, R2, !P0 ;  /* 0x0000000205057208 */ /* 0x000fe20004000000 */
[----:B------:R-:W-:Y:S06]  /*04e0*/  BRA `(.L_x_71) ;  /* 0x0000001400147947 */ /* 0x000fec0003800000 */
.L_x_72:
[----:B------:R-:W-:Y:S02]  /*04f0*/  FSETP.NAN.AND P0, PT, |R4|, |R4|, PT ;  /* 0x400000040400720b */ /* 0x000fe40003f08200 */
[----:B------:R-:W-:-:S13]  /*0500*/  FSETP.NUM.AND P1, PT, |R0|, |R0|, PT ;  /* 0x400000000000720b */ /* 0x000fda0003f27200 */
[----:B------:R-:W-:Y:S05]  /*0510*/  @!P0 BRA P1, `(.L_x_73) ;  /* 0x0000000000348947 */ /* 0x000fea0000800000 */
[----:B------:R-:W-:-:S13]  /*0520*/  FSETP.NEU.AND P0, PT, |R0|, +INF , PT ;  /* 0x7f8000000000780b */ /* 0x000fda0003f0d200 */
[----:B------:R-:W-:Y:S01]  /*0530*/  @!P0 LOP3.LUT R0, RZ, 0x80000000, R0, 0xb8, !PT ;  /* 0x80000000ff008812 */ /* 0x000fe200078eb800 */
[----:B------:R-:W-:Y:S01]  /*0540*/  @!P0 FADD R5, R5, R5 ;  /* 0x0000000505058221 */ /* 0x000fe20000000000 */
[----:B------:R-:W-:Y:S06]  /*0550*/  @!P0 BRA `(.L_x_71) ;  /* 0x0000001000f88947 */ /* 0x000fec0003800000 */
[----:B------:R-:W-:-:S13]  /*0560*/  FSETP.NEU.AND P0, PT, |R4|, +INF , PT ;  /* 0x7f8000000400780b */ /* 0x000fda0003f0d200 */
[----:B------:R-:W-:Y:S02]  /*0570*/  @!P0 MOV R2, 0x3fc90fdb ;  /* 0x3fc90fdb00028802 */ /* 0x000fe40000000f00 */
[----:B------:R-:W-:Y:S02]  /*0580*/  @!P0 LOP3.LUT R0, RZ, 0x80000000, R0, 0xb8, !PT ;  /* 0x80000000ff008812 */ /* 0x000fe400078eb800 */
[----:B------:R-:W-:-:S03]  /*0590*/  @!P0 LOP3.LUT R5, R2, 0x80000000, R5, 0xb8, !PT ;  /* 0x8000000002058812 */ /* 0x000fc600078eb805 */
[----:B------:R-:W-:Y:S02]  /*05a0*/  @P0 FADD R2, RZ, R0 ;  /* 0x00000000ff020221 */ /* 0x000fe40000000000 */
[----:B------:R-:W-:-:S04]  /*05b0*/  @P0 FADD R3, RZ, R5 ;  /* 0x00000005ff030221 */ /* 0x000fc80000000000 */
[----:B------:R-:W-:-:S05]  /*05c0*/  @P0 FADD R0, R2, R3 ;  /* 0x0000000302000221 */ /* 0x000fca0000000000 */
[----:B------:R-:W-:Y:S01]  /*05d0*/  @P0 MOV R5, R0 ;  /* 0x0000000000050202 */ /* 0x000fe20000000f00 */
[----:B------:R-:W-:Y:S06]  /*05e0*/  BRA `(.L_x_71) ;  /* 0x0000001000d47947 */ /* 0x000fec0003800000 */
.L_x_73:
[----:B------:R-:W-:-:S04]  /*05f0*/  FMNMX R2, |R0|, |R4|, !PT ;  /* 0x4000000400027209 */ /* 0x000fc80007800200 */
[----:B------:R-:W-:-:S13]  /*0600*/  FSETP.GT.AND P0, PT, R2, 8388608, PT ;  /* 0x4b0000000200780b */ /* 0x000fda0003f04000 */
[----:B------:R-:W-:Y:S05]  /*0610*/  @!P0 BRA `(.L_x_74) ;  /* 0x0000000400548947 */ /* 0x000fea0003800000 */
[C---:B------:R-:W-:Y:S02]  /*0620*/  LOP3.LUT R4, R0.reuse, 0x7f800000, RZ, 0xc0, !PT ;  /* 0x7f80000000047812 */ /* 0x040fe400078ec0ff */
[----:B------:R-:W-:Y:S02]  /*0630*/  LOP3.LUT R3, R5, 0x7f800000, RZ, 0xc0, !PT ;  /* 0x7f80000005037812 */ /* 0x000fe400078ec0ff */
[----:B------:R-:W-:-:S03]  /*0640*/  FSETP.NEU.AND P0, PT, |R0|, +INF , PT ;  /* 0x7f8000000000780b */ /* 0x000fc60003f0d200 */
[----:B------:R-:W-:-:S05]  /*0650*/  IMAD.IADD R2, R4, 0x1, -R3 ;  /* 0x0000000104027824 */ /* 0x000fca00078e0a03 */
[----:B------:R-:W-:-:S13]  /*0660*/  ISETP.LT.AND P1, PT, R2, 0x6800000, PT ;  /* 0x068000000200780c */ /* 0x000fda0003f21270 */
[----:B------:R-:W-:Y:S05]  /*0670*/  @P0 BRA P1, `(.L_x_75) ;  /* 0x0000000000300947 */ /* 0x000fea0000800000 */
[----:B------:R-:W-:-:S04]  /*0680*/  IADD3 R2, PT, PT, R0, 0x1800000, RZ ;  /* 0x0180000000027810 */ /* 0x000fc80007ffe0ff */
[----:B------:R-:W-:-:S04]  /*0690*/  LOP3.LUT R2, R2, 0x7f800000, RZ, 0xc0, !PT ;  /* 0x7f80000002027812 */ /* 0x000fc800078ec0ff */
[----:B------:R-:W-:-:S13]  /*06a0*/  ISETP.GT.U32.AND P0, PT, R2, 0x1ffffff, PT ;  /* 0x01ffffff0200780c */ /* 0x000fda0003f04070 */
[----:B------:R-:W-:Y:S05]  /*06b0*/  @P0 BRA `(.L_x_76) ;  /* 0x00000000000c0947 */ /* 0x000fea0003800000 */
[----:B------:R-:W-:-:S07]  /*06c0*/  MOV R2, 0x6e0 ;  /* 0x000006e000027802 */ /* 0x000fce0000000f00 */
[----:B------:R-:W-:Y:S05]  /*06d0*/  CALL.REL.NOINC `($__internal_5_$__cuda_sm20_rcp_rn_f32_slowpath) ;  /* 0x0000001400147944 */ /* 0x000fea0003c00000 */
[----:B------:R-:W-:Y:S05]  /*06e0*/  BRA `(.L_x_77) ;  /* 0x0000000400147947 */ /* 0x000fea0003800000 */
.L_x_76:
[----:B------:R-:W0:Y:S02]  /*06f0*/  MUFU.RCP R3, R0 ;  /* 0x0000000000037308 */ /* 0x000e240000001000 */
[----:B0-----:R-:W-:-:S04]  /*0700*/  FFMA R2, R0, R3, -1 ;  /* 0xbf80000000027423 */ /* 0x001fc80000000003 */
[----:B------:R-:W-:-:S04]  /*0710*/  FADD.FTZ R2, -R2, -RZ ;  /* 0x800000ff02027221 */ /* 0x000fc80000010100 */
[----:B------:R-:W-:Y:S01]  /*0720*/  FFMA R0, R3, R2, R3 ;  /* 0x0000000203007223 */ /* 0x000fe20000000003 */
[----:B------:R-:W-:Y:S06]  /*0730*/  BRA `(.L_x_77) ;  /* 0x0000000400007947 */ /* 0x000fec0003800000 */
.L_x_75:
[----:B------:R-:W-:-:S04]  /*0740*/  IADD3 R2, PT, PT, -R4, R3, RZ ;  /* 0x0000000304027210 */ /* 0x000fc80007ffe1ff */
[----:B------:R-:W-:-:S13]  /*0750*/  ISETP.GE.AND P0, PT, R2, 0x6800000, PT ;  /* 0x068000000200780c */ /* 0x000fda0003f06270 */
[----:B------:R-:W-:Y:S05]  /*0760*/  @!P0 BRA `(.L_x_78) ;  /* 0x0000000000648947 */ /* 0x000fea0003800000 */
[----:B------:R-:W0:Y:S08]  /*0770*/  MUFU.RCP R2, R5 ;  /* 0x0000000500027308 */ /* 0x000e300000001000 */
[----:B------:R-:W1:Y:S01]  /*0780*/  FCHK P0, R0, R5 ;  /* 0x0000000500007302 */ /* 0x000e620000000000 */
[----:B0-----:R-:W-:-:S04]  /*0790*/  FFMA R3, -R5, R2, 1 ;  /* 0x3f80000005037423 */ /* 0x001fc80000000102 */
[----:B------:R-:W-:-:S04]  /*07a0*/  FFMA R3, R2, R3, R2 ;  /* 0x0000000302037223 */ /* 0x000fc80000000002 */
[----:B------:R-:W-:-:S04]  /*07b0*/  FFMA R2, R0, R3, RZ ;  /* 0x0000000300027223 */ /* 0x000fc800000000ff */
[----:B------:R-:W-:-:S04]  /*07c0*/  FFMA R4, -R5, R2, R0 ;  /* 0x0000000205047223 */ /* 0x000fc80000000100 */
[----:B------:R-:W-:Y:S01]  /*07d0*/  FFMA R2, R3, R4, R2 ;  /* 0x0000000403027223 */ /* 0x000fe20000000002 */
[----:B-1----:R-:W-:Y:S06]  /*07e0*/  @!P0 BRA `(.L_x_79) ;  /* 0x0000000000108947 */ /* 0x002fec0003800000 */
[----:B------:R-:W-:Y:S01]  /*07f0*/  IMAD.MOV.U32 R2, RZ, RZ, R0 ;  /* 0x000000ffff027224 */ /* 0x000fe200078e0000 */
[----:B------:R-:W-:Y:S02]  /*0800*/  MOV R3, R5 ;  /* 0x0000000500037202 */ /* 0x000fe40000000f00 */
[----:B------:R-:W-:-:S07]  /*0810*/  MOV R8, 0x830 ;  /* 0x0000083000087802 */ /* 0x000fce0000000f00 */
[----:B------:R-:W-:Y:S05]  /*0820*/  CALL.REL.NOINC `($__internal_7_$__cuda_sm3x_div_rn_noftz_f32_slowpath) ;  /* 0x0000001400ec7944 */ /* 0x000fea0003c00000 */
.L_x_79:
        /* <DEDUP_REMOVED lines=8> */
[----:B------:R-:W-:Y:S02]  /*08b0*/  MOV R3, R5 ;  /* 0x0000000500037202 */ /* 0x000fe40000000f00 */
[----:B------:R-:W-:-:S07]  /*08c0*/  MOV R8, 0x8e0 ;  /* 0x000008e000087802 */ /* 0x000fce0000000f00 */
[----:B------:R-:W-:Y:S05]  /*08d0*/  CALL.REL.NOINC `($__internal_7_$__cuda_sm3x_div_rn_noftz_f32_slowpath) ;  /* 0x0000001400c07944 */ /* 0x000fea0003c00000 */
[----:B------:R-:W-:Y:S01]  /*08e0*/  IMAD.MOV.U32 R0, RZ, RZ, R2 ;  /* 0x000000ffff007224 */ /* 0x000fe200078e0002 */
[----:B------:R-:W-:Y:S06]  /*08f0*/  BRA `(.L_x_77) ;  /* 0x0000000000907947 */ /* 0x000fec0003800000 */
.L_x_78:
[----:B------:R-:W-:-:S13]  /*0900*/  ISETP.GT.U32.AND P0, PT, R4, 0x59000000, PT ;  /* 0x590000000400780c */ /* 0x000fda0003f04070 */
[----:B------:R-:W-:Y:S05]  /*0910*/  @P0 BRA `(.L_x_80) ;  /* 0x0000000000400947 */ /* 0x000fea0003800000 */
[----:B------:R-:W-:-:S04]  /*0920*/  FMUL R3, R5, R5 ;  /* 0x0000000505037220 */ /* 0x000fc80000400000 */
[----:B------:R-:W-:-:S04]  /*0930*/  FFMA R7, R0, R0, R3 ;  /* 0x0000000000077223 */ /* 0x000fc80000000003 */
        /* <DEDUP_REMOVED lines=9> */
[----:B------:R-:W-:Y:S02]  /*09d0*/  MOV R3, R7 ;  /* 0x0000000700037202 */ /* 0x000fe40000000f00 */
[----:B------:R-:W-:-:S07]  /*09e0*/  MOV R8, 0xa00 ;  /* 0x00000a0000087802 */ /* 0x000fce0000000f00 */
[----:B------:R-:W-:Y:S05]  /*09f0*/  CALL.REL.NOINC `($__internal_7_$__cuda_sm3x_div_rn_noftz_f32_slowpath) ;  /* 0x0000001400787944 */ /* 0x000fea0003c00000 */
.L_x_81:
[----:B------:R-:W-:Y:S01]  /*0a00*/  IMAD.MOV.U32 R0, RZ, RZ, R2 ;  /* 0x000000ffff007224 */ /* 0x000fe200078e0002 */
[----:B------:R-:W-:Y:S06]  /*0a10*/  BRA `(.L_x_77) ;  /* 0x0000000000487947 */ /* 0x000fec0003800000 */
.L_x_80:
[----:B------:R-:W-:-:S05]  /*0a20*/  IADD3 R4, PT, PT, -R4, 0x7f800000, RZ ;  /* 0x7f80000004047810 */ /* 0x000fca0007ffe1ff */
[-C--:B------:R-:W-:Y:S01]  /*0a30*/  FMUL R3, R5, R4.reuse ;  /* 0x0000000405037220 */ /* 0x080fe20000400000 */
[----:B------:R-:W-:-:S03]  /*0a40*/  FMUL R2, R0, R4 ;  /* 0x0000000400027220 */ /* 0x000fc60000400000 */
        /* <DEDUP_REMOVED lines=13> */
[----:B------:R-:W-:-:S07]  /*0b20*/  MOV R3, R2 ;  /* 0x0000000200037202 */ /* 0x000fce0000000f00 */
.L_x_82:
[----:B------:R-:W-:-:S07]  /*0b30*/  FMUL R0, R4, R3 ;  /* 0x0000000304007220 */ /* 0x000fce0000400000 */
.L_x_77:
[----:B------:R-:W-:-:S05]  /*0b40*/  IMAD.MOV.U32 R2, RZ, RZ, 0x3fc90fdb ;  /* 0x3fc90fdbff027424 */ /* 0x000fca00078e00ff */
[----:B------:R-:W-:Y:S01]  /*0b50*/  LOP3.LUT R5, R2, 0x80000000, R5, 0xb8, !PT ;  /* 0x8000000002057812 */ /* 0x000fe200078eb805 */
[----:B------:R-:W-:Y:S06]  /*0b60*/  BRA `(.L_x_71) ;  /* 0x0000000c00747947 */ /* 0x000fec0003800000 */
.L_x_74:
[----:B------:R-:W-:-:S04]  /*0b70*/  FSETP.GEU.AND P0, PT, |R4|, 0.00029900998924858868122, PT ;  /* 0x399cc4710400780b */ /* 0x000fc80003f0e200 */
[----:B------:R-:W-:-:S13]  /*0b80*/  FSETP.GEU.OR P0, PT, |R0|, 0.00029900998924858868122, P0 ;  /* 0x399cc4710000780b */ /* 0x000fda000070e600 */
[----:B------:R-:W-:Y:S05]  /*0b90*/  @!P0 BRA `(.L_x_71) ;  /* 0x0000000c00688947 */ /* 0x000fea0003800000 */
[----:B------:R-:W-:-:S04]  /*0ba0*/  FSETP.GEU.AND P0, PT, |R4|, 1.1920928955078125e-07, PT ;  /* 0x340000000400780b */ /* 0x000fc80003f0e200 */
[----:B------:R-:W-:-:S13]  /*0bb0*/  FSETP.NEU.OR P0, PT, |R0|, 1, P0 ;  /* 0x3f8000000000780b */ /* 0x000fda000070d600 */
[----:B------:R-:W-:Y:S05]  /*0bc0*/  @P0 BRA `(.L_x_83) ;  /* 0x0000000000780947 */ /* 0x000fea0003800000 */
[C---:B------:R-:W-:Y:S01]  /*0bd0*/  FMUL R3, |R4|.reuse, 8388608 ;  /* 0x4b00000004037820 */ /* 0x040fe20000400200 */
[----:B------:R-:W-:Y:S01]  /*0be0*/  FSETP.GEU.AND P0, PT, |R4|, 1.175494350822287508e-38, PT ;  /* 0x008000000400780b */ /* 0x000fe20003f0e200 */
[----:B------:R-:W-:-:S03]  /*0bf0*/  IMAD.MOV.U32 R7, RZ, RZ, 0x3e055027 ;  /* 0x3e055027ff077424 */ /* 0x000fc600078e00ff */
[----:B------:R-:W-:-:S04]  /*0c00*/  FSEL R3, R3, |R4|, !P0 ;  /* 0x4000000403037208 */ /* 0x000fc80004000000 */
[----:B------:R-:W-:-:S04]  /*0c10*/  IADD3 R2, PT, PT, R3, -0x3f2aaaab, RZ ;  /* 0xc0d5555503027810 */ /* 0x000fc80007ffe0ff */
        /* <DEDUP_REMOVED lines=13> */
[----:B------:R-:W-:Y:S02]  /*0cf0*/  I2FP.F32.S32 R7, R6 ;  /* 0x0000000600077245 */ /* 0x000fe40000201400 */
[----:B------:R-:W-:Y:S01]  /*0d00*/  MOV R6, 0x7f800000 ;  /* 0x7f80000000067802 */ /* 0x000fe20000000f00 */
[C---:B------:R-:W-:Y:S02]  /*0d10*/  FMUL R9, R8.reuse, R9 ;  /* 0x0000000908097220 */ /* 0x040fe40000400000 */
[----:B------:R-:W-:Y:S02]  /*0d20*/  FFMA R2, R7, 1.1920928955078125e-07, R2 ;  /* 0x3400000007027823 */ /* 0x000fe40000000002 */
[----:B------:R-:W-:-:S04]  /*0d30*/  FFMA R9, R8, R9, R8 ;  /* 0x0000000908097223 */ /* 0x000fc80000000008 */
[----:B------:R-:W-:Y:S01]  /*0d40*/  FFMA R2, R2, 0.69314718246459960938, R9 ;  /* 0x3f31721802027823 */ /* 0x000fe20000000009 */
[C---:B------:R-:W-:Y:S01]  /*0d50*/  @P0 FFMA R2, R3.reuse, R6, +INF ;  /* 0x7f80000003020423 */ /* 0x040fe20000000006 */
[----:B------:R-:W-:-:S03]  /*0d60*/  FSETP.NEU.AND P0, PT, R3, RZ, PT ;  /* 0x000000ff0300720b */ /* 0x000fc60003f0d000 */
[----:B------:R-:W-:-:S04]  /*0d70*/  FADD R2, -R2, 0.69314718246459960938 ;  /* 0x3f31721802027421 */ /* 0x000fc80000000100 */
[----:B------:R-:W-:-:S05]  /*0d80*/  FMUL R2, R2, 0.5 ;  /* 0x3f00000002027820 */ /* 0x000fca0000400000 */
[----:B------:R-:W-:Y:S01]  /*0d90*/  FSEL R7, R2, +INF , P0 ;  /* 0x7f80000002077808 */ /* 0x000fe20000000000 */
[----:B------:R-:W-:Y:S06]  /*0da0*/  BRA `(.L_x_84) ;  /* 0x0000000000b87947 */ /* 0x000fec0003800000 */
.L_x_83:
[----:B------:R-:W-:Y:S01]  /*0db0*/  FSETP.GEU.AND P0, PT, |R4|, 1.084202172485504434e-19, PT ;  /* 0x200000000400780b */ /* 0x000fe20003f0e200 */
[----:B------:R-:W-:-:S04]  /*0dc0*/  FADD R2, |R0|, -1 ;  /* 0xbf80000000027421 */ /* 0x000fc80000000200 */
[----:B------:R-:W-:Y:S01]  /*0dd0*/  FMUL R7, R2, R2 ;  /* 0x0000000202077220 */ /* 0x000fe20000400000 */
[----:B------:R-:W-:-:S07]  /*0de0*/  FMUL R2, |R0|, 4 ;  /* 0x4080000000027820 */ /* 0x000fce0000400200 */
[----:B------:R-:W-:-:S04]  /*0df0*/  @P0 FFMA R7, |R4|, |R4|, R7 ;  /* 0x4000000404070223 */ /* 0x000fc80000000207 */
        /* <DEDUP_REMOVED lines=11> */
[----:B------:R-:W-:-:S07]  /*0eb0*/  IMAD.MOV.U32 R3, RZ, RZ, R2 ;  /* 0x000000ffff037224 */ /* 0x000fce00078e0002 */
.L_x_85:
[C---:B------:R-:W-:Y:S01]  /*0ec0*/  FADD.RZ R2, R3.reuse, 1 ;  /* 0x3f80000003027421 */ /* 0x040fe2000000c000 */
[----:B------:R-:W-:Y:S01]  /*0ed0*/  HFMA2 R8, -RZ, RZ, 1.625, 0 ;  /* 0x3e800000ff087431 */ /* 0x000fe200000001ff */
[----:B------:R-:W-:Y:S02]  /*0ee0*/  MOV R9, 0x3d39bf78 ;  /* 0x3d39bf7800097802 */ /* 0x000fe40000000f00 */
[C---:B------:R-:W-:Y:S02]  /*0ef0*/  ISETP.GE.U32.AND P0, PT, R3.reuse, 0x7f800000, PT ;  /* 0x7f8000000300780c */ /* 0x040fe40003f06070 */
[----:B------:R-:W-:Y:S02]  /*0f00*/  IADD3 R2, PT, PT, R2, -0x3f400000, RZ ;  /* 0xc0c0000002027810 */ /* 0x000fe40007ffe0ff */
[----:B------:R-:W-:Y:S02]  /*0f10*/  ISETP.GT.AND P1, PT, R3, -0x40800000, P0 ;  /* 0xbf8000000300780c */ /* 0x000fe40000724270 */
[----:B------:R-:W-:-:S04]  /*0f20*/  LOP3.LUT R2, R2, 0xff800000, RZ, 0xc0, !PT ;  /* 0xff80000002027812 */ /* 0x000fc800078ec0ff */
[----:B------:R-:W-:Y:S01]  /*0f30*/  IADD3 R7, PT, PT, -R2, 0x40800000, RZ ;  /* 0x4080000002077810 */ /* 0x000fe20007ffe1ff */
[----:B------:R-:W-:Y:S01]  /*0f40*/  IMAD.IADD R6, R3, 0x1, -R2 ;  /* 0x0000000103067824 */ /* 0x000fe200078e0a02 */
[----:B------:R-:W-:-:S03]  /*0f50*/  I2FP.F32.S32 R2, R2 ;  /* 0x0000000200027245 */ /* 0x000fc60000201400 */
[----:B------:R-:W-:Y:S02]  /*0f60*/  FFMA R7, R7, R8, -1 ;  /* 0xbf80000007077423 */ /* 0x000fe40000000008 */
[----:B------:R-:W-:Y:S02]  /*0f70*/  FMUL R2, R2, 1.1920928955078125e-07 ;  /* 0x3400000002027820 */ /* 0x000fe40000400000 */
[----:B------:R-:W-:-:S04]  /*0f80*/  FADD R6, R6, R7 ;  /* 0x0000000706067221 */ /* 0x000fc80000000000 */
        /* <DEDUP_REMOVED lines=10> */
[----:B------:R-:W-:-:S03]  /*1030*/  @P0 MOV R6, 0x7f800000 ;  /* 0x7f80000000060802 */ /* 0x000fc60000000f00 */
[----:B------:R-:W-:Y:S02]  /*1040*/  FFMA R7, R2, 0.69314718246459960938, R7 ;  /* 0x3f31721802077823 */ /* 0x000fe40000000007 */
[C---:B------:R-:W-:Y:S01]  /*1050*/  @P1 FFMA R7, R3.reuse, R6, +INF ;  /* 0x7f80000003071423 */ /* 0x040fe20000000006 */
[----:B------:R-:W-:-:S04]  /*1060*/  @P0 FSETP.NEU.AND P1, PT, R3, RZ, PT ;  /* 0x000000ff0300020b */ /* 0x000fc80003f2d000 */
[----:B------:R-:W-:-:S05]  /*1070*/  @P0 FSEL R7, R7, -RZ, P1 ;  /* 0x800000ff07070208 */ /* 0x000fca0000800000 */
[----:B------:R-:W-:-:S07]  /*1080*/  FMUL R7, R7, 0.25 ;  /* 0x3e80000007077820 */ /* 0x000fce0000400000 */
.L_x_84:
[----:B------:R-:W-:-:S13]  /*1090*/  FSETP.NEU.AND P0, PT, |R0|, 1, PT ;  /* 0x3f8000000000780b */ /* 0x000fda0003f0d200 */
[----:B------:R-:W-:Y:S05]  /*10a0*/  @P0 BRA `(.L_x_86) ;  /* 0x0000000000a00947 */ /* 0x000fea0003800000 */
[C---:B------:R-:W-:Y:S02]  /*10b0*/  FMNMX.NAN R3, |R4|.reuse, 2, !PT ;  /* 0x4000000004037809 */ /* 0x040fe40007820200 */
[C---:B------:R-:W-:Y:S02]  /*10c0*/  FMNMX R2, |R4|.reuse, 2, PT ;  /* 0x4000000004027809 */ /* 0x040fe40003800200 */
[----:B------:R-:W0:Y:S01]  /*10d0*/  MUFU.RCP R6, R3 ;  /* 0x0000000300067308 */ /* 0x000e220000001000 */
[----:B------:R-:W-:-:S07]  /*10e0*/  FSETP.GEU.AND P2, PT, |R4|, 2, PT ;  /* 0x400000000400780b */ /* 0x000fce0003f4e200 */
[----:B------:R-:W1:Y:S01]  /*10f0*/  FCHK P0, R2, R3 ;  /* 0x0000000302007302 */ /* 0x000e620000000000 */
[----:B0-----:R-:W-:-:S04]  /*1100*/  FFMA R9, -R3, R6, 1 ;  /* 0x3f80000003097423 */ /* 0x001fc80000000106 */
[----:B------:R-:W-:-:S04]  /*1110*/  FFMA R9, R6, R9, R6 ;  /* 0x0000000906097223 */ /* 0x000fc80000000006 */
[----:B------:R-:W-:-:S04]  /*1120*/  FFMA R6, R2, R9, RZ ;  /* 0x0000000902067223 */ /* 0x000fc800000000ff */
[----:B------:R-:W-:-:S04]  /*1130*/  FFMA R8, -R3, R6, R2 ;  /* 0x0000000603087223 */ /* 0x000fc80000000102 */
[----:B------:R-:W-:Y:S01]  /*1140*/  FFMA R8, R9, R8, R6 ;  /* 0x0000000809087223 */ /* 0x000fe20000000006 */
[----:B------:R-:W-:Y:S01]  /*1150*/  FADD R6, -|R4|, -RZ ;  /* 0x800000ff04067221 */ /* 0x000fe20000000300 */
[----:B-1----:R-:W-:Y:S06]  /*1160*/  @!P0 BRA `(.L_x_87) ;  /* 0x00000000000c8947 */ /* 0x002fec0003800000 */
[----:B------:R-:W-:-:S07]  /*1170*/  MOV R8, 0x1190 ;  /* 0x0000119000087802 */ /* 0x000fce0000000f00 */
[----:B------:R-:W-:Y:S05]  /*1180*/  CALL.REL.NOINC `($__internal_7_$__cuda_sm3x_div_rn_noftz_f32_slowpath) ;  /* 0x0000000c00947944 */ /* 0x000fea0003c00000 */
[----:B------:R-:W-:-:S07]  /*1190*/  IMAD.MOV.U32 R8, RZ, RZ, R2 ;  /* 0x000000ffff087224 */ /* 0x000fce00078e0002 */
.L_x_87:
[----:B------:R-:W-:Y:S02]  /*11a0*/  HFMA2 R3, -RZ, RZ, 0.89990234375, 10328 ;  /* 0x3b33710bff037431 */ /* 0x000fe400000001ff */
[----:B------:R-:W-:Y:S01]  /*11b0*/  FMUL R2, R8, R8 ;  /* 0x0000000808027220 */ /* 0x000fe20000400000 */
[----:B------:R-:W-:Y:S01]  /*11c0*/  MOV R10, 0x3f6ee581 ;  /* 0x3f6ee581000a7802 */ /* 0x000fe20000000f00 */
[----:B------:R-:W-:Y:S01]  /*11d0*/  IMAD.MOV.U32 R9, RZ, RZ, 0x4016cbe4 ;  /* 0x4016cbe4ff097424 */ /* 0x000fe200078e00ff */
[----:B------:R-:W-:Y:S02]  /*11e0*/  ISETP.GE.AND P1, PT, R6, RZ, PT ;  /* 0x000000ff0600720c */ /* 0x000fe40003f26270 */
[----:B------:R-:W-:Y:S01]  /*11f0*/  FSEL R6, R10, 1.8663789033889770508, !P2 ;  /* 0x3feee5810a067808 */ /* 0x000fe20005000000 */
        /* <DEDUP_REMOVED lines=9> */
[----:B------:R-:W-:-:S03]  /*1290*/  FADD R8, |R4|, 2 ;  /* 0x4000000004087421 */ /* 0x000fc60000000200 */
[----:B------:R-:W-:Y:S02]  /*12a0*/  FFMA R2, R10, 1.6832555532455444336, -R3 ;  /* 0x3fd774eb0a027823 */ /* 0x000fe40000000803 */
[----:B------:R-:W-:-:S03]  /*12b0*/  FSETP.NAN.AND P0, PT, R8, R8, PT ;  /* 0x000000080800720b */ /* 0x000fc60003f08000 */
[-C--:B------:R-:W-:Y:S02]  /*12c0*/  FSEL R2, R2, R3.reuse, !P2 ;  /* 0x0000000302027208 */ /* 0x080fe40005000000 */
[----:B------:R-:W-:Y:S02]  /*12d0*/  FSEL R3, R3, -R3, !P2 ;  /* 0x8000000303037208 */ /* 0x000fe40005000000 */
[----:B------:R-:W-:-:S03]  /*12e0*/  FSETP.NEU.AND P2, PT, |R4|, 2, PT ;  /* 0x400000000400780b */ /* 0x000fc60003f4d200 */
[----:B------:R-:W-:Y:S01]  /*12f0*/  @!P1 FFMA R2, R6, 1.6832555532455444336, R3 ;  /* 0x3fd774eb06029823 */ /* 0x000fe20000000003 */
[----:B------:R-:W-:-:S04]  /*1300*/  FSEL R3, R9, 0.78539818525314331055, !P1 ;  /* 0x3f490fdb09037808 */ /* 0x000fc80004800000 */
[----:B------:R-:W-:Y:S01]  /*1310*/  @!P0 FSEL R8, R3, |R2|, !P2 ;  /* 0x4000000203088208 */ /* 0x000fe20005000000 */
[----:B------:R-:W-:Y:S06]  /*1320*/  BRA `(.L_x_88) ;  /* 0x0000000400787947 */ /* 0x000fec0003800000 */
.L_x_86:
[----:B------:R-:W-:-:S13]  /*1330*/  FSETP.GEU.AND P0, PT, |R4|, 1.1920928955078125e-07, PT ;  /* 0x340000000400780b */ /* 0x000fda0003f0e200 */
[----:B------:R-:W-:Y:S05]  /*1340*/  @P0 BRA `(.L_x_89) ;  /* 0x0000000000b80947 */ /* 0x000fea0003800000 */
[C---:B------:R-:W-:Y:S01]  /*1350*/  FADD R2, -|R0|.reuse, 1 ;  /* 0x3f80000000027421 */ /* 0x040fe20000000300 */
[----:B------:R-:W-:Y:S01]  /*1360*/  FADD R9, |R0|, 1 ;  /* 0x3f80000000097421 */ /* 0x000fe20000000200 */
[----:B------:R-:W-:-:S03]  /*1370*/  FADD R4, |R4|, |R4| ;  /* 0x4000000404047221 */ /* 0x000fc60000000200 */
[----:B------:R-:W-:-:S05]  /*1380*/  FMUL R9, R2, R9 ;  /* 0x0000000902097220 */ /* 0x000fca0000400000 */
[----:B------:R-:W-:-:S04]  /*1390*/  FSETP.GT.AND P2, PT, R4, |R9|, PT ;  /* 0x400000090400720b */ /* 0x000fc80003f44000 */
[----:B------:R-:W-:Y:S02]  /*13a0*/  FSEL R3, R4, |R9|, P2 ;  /* 0x4000000904037208 */ /* 0x000fe40001000000 */
[----:B------:R-:W-:Y:S02]  /*13b0*/  FSEL R2, |R9|, R4, P2 ;  /* 0x0000000409027208 */ /* 0x000fe40001000200 */
        /* <DEDUP_REMOVED lines=8> */
[----:B------:R-:W-:-:S07]  /*1440*/  MOV R8, 0x1460 ;  /* 0x0000146000087802 */ /* 0x000fce0000000f00 */
[----:B------:R-:W-:Y:S05]  /*1450*/  CALL.REL.NOINC `($__internal_7_$__cuda_sm3x_div_rn_noftz_f32_slowpath) ;  /* 0x0000000800e07944 */ /* 0x000fea0003c00000 */
[----:B------:R-:W-:-:S07]  /*1460*/  MOV R6, R2 ;  /* 0x0000000200067202 */ /* 0x000fce0000000f00 */
.L_x_90:
[----:B------:R-:W-:Y:S02]  /*1470*/  HFMA2 R11, -RZ, RZ, 0.89990234375, 10328 ;  /* 0x3b33710bff0b7431 */ /* 0x000fe400000001ff */
[----:B------:R-:W-:Y:S01]  /*1480*/  FMUL R2, R6, R6 ;  /* 0x0000000606027220 */ /* 0x000fe20000400000 */
[----:B------:R-:W-:Y:S01]  /*1490*/  IMAD.MOV.U32 R8, RZ, RZ, 0x3f6ee581 ;  /* 0x3f6ee581ff087424 */ /* 0x000fe200078e00ff */
[C---:B------:R-:W-:Y:S02]  /*14a0*/  ISETP.GE.AND P0, PT, R9.reuse, RZ, PT ;  /* 0x000000ff0900720c */ /* 0x040fe40003f06270 */
[----:B------:R-:W-:Y:S02]  /*14b0*/  FSETP.NEU.AND P3, PT, |R9|, R4, PT ;  /* 0x000000040900720b */ /* 0x000fe40003f6d200 */
        /* <DEDUP_REMOVED lines=11> */
[----:B------:R-:W-:Y:S01]  /*1570*/  FFMA R2, R8, 1.6832555532455444336, -R11 ;  /* 0x3fd774eb08027823 */ /* 0x000fe2000000080b */
[----:B------:R-:W-:-:S04]  /*1580*/  FADD R8, R4, |R9| ;  /* 0x4000000904087221 */ /* 0x000fc80000000000 */
[-C--:B------:R-:W-:Y:S02]  /*1590*/  FSEL R13, R2, R11.reuse, P2 ;  /* 0x0000000b020d7208 */ /* 0x080fe40001000000 */
[----:B------:R-:W-:Y:S02]  /*15a0*/  FSEL R11, R11, -R11, P2 ;  /* 0x8000000b0b0b7208 */ /* 0x000fe40001000000 */
        /* <DEDUP_REMOVED lines=8> */
.L_x_89:
[C---:B------:R-:W-:Y:S01]  /*1630*/  FADD R2, -|R0|.reuse, 1 ;  /* 0x3f80000000027421 */ /* 0x040fe20000000300 */
[----:B------:R-:W-:Y:S01]  /*1640*/  FADD R3, |R0|, 1 ;  /* 0x3f80000000037421 */ /* 0x000fe20000000200 */
[C---:B------:R-:W-:Y:S01]  /*1650*/  FMUL R9, R4.reuse, R4 ;  /* 0x0000000404097220 */ /* 0x040fe20000400000 */
[----:B------:R-:W-:-:S03]  /*1660*/  FADD R4, |R4|, |R4| ;  /* 0x4000000404047221 */ /* 0x000fc60000000200 */
[----:B------:R-:W-:-:S05]  /*1670*/  FFMA R9, R2, R3, -R9 ;  /* 0x0000000302097223 */ /* 0x000fca0000000809 */
        /* <DEDUP_REMOVED lines=14> */
.L_x_91:
[----:B------:R-:W-:Y:S02]  /*1760*/  IMAD.MOV.U32 R11, RZ, RZ, 0x3b33710b ;  /* 0x3b33710bff0b7424 */ /* 0x000fe400078e00ff */
[----:B------:R-:W-:Y:S01]  /*1770*/  FMUL R2, R6, R6 ;  /* 0x0000000606027220 */ /* 0x000fe20000400000 */
[----:B------:R-:W-:Y:S01]  /*1780*/  HFMA2 R8, -RZ, RZ, 1.857421875, -1409 ;  /* 0x3f6ee581ff087431 */ /* 0x000fe200000001ff */
[----:B------:R-:W-:Y:S02]  /*1790*/  ISETP.GE.AND P0, PT, R9, RZ, PT ;  /* 0x000000ff0900720c */ /* 0x000fe40003f06270 */
[----:B------:R-:W-:Y:S01]  /*17a0*/  FFMA R11, R2, R11, -0.015681877732276916504 ;  /* 0xbc807748020b7423 */ /* 0x000fe2000000000b */
[----:B------:R-:W-:-:S03]  /*17b0*/  FSETP.NEU.AND P1, PT, R3, RZ, PT ;  /* 0x000000ff0300720b */ /* 0x000fc60003f2d000 */
[----:B------:R-:W-:Y:S01]  /*17c0*/  FFMA R11, R2, R11, 0.042200751602649688721 ;  /* 0x3d2cdab2020b7423 */ /* 0x000fe2000000000b */
[----:B------:R-:W-:-:S03]  /*17d0*/  FSEL R3, R8, 1.8663789033889770508, P2 ;  /* 0x3feee58108037808 */ /* 0x000fc60001000000 */
[----:B------:R-:W-:-:S04]  /*17e0*/  FFMA R11, R2, R11, -0.074792981147766113281 ;  /* 0xbd992d10020b7423 */ /* 0x000fc8000000000b */
[----:B------:R-:W-:-:S04]  /*17f0*/  FFMA R11, R2, R11, 0.10640415549278259277 ;  /* 0x3dd9ea6c020b7423 */ /* 0x000fc8000000000b */
[----:B------:R-:W-:-:S04]  /*1800*/  FFMA R11, R2, R11, -0.14207722246646881104 ;  /* 0xbe117cb1020b7423 */ /* 0x000fc8000000000b */
[----:B------:R-:W-:-:S04]  /*1810*/  FFMA R11, R2, R11, 0.19993925094604492188 ;  /* 0x3e4cbce0020b7423 */ /* 0x000fc8000000000b */
[----:B------:R-:W-:-:S04]  /*1820*/  FFMA R11, R2, R11, -0.33333197236061096191 ;  /* 0xbeaaaa7d020b7423 */ /* 0x000fc8000000000b */
[----:B------:R-:W-:-:S04]  /*1830*/  FMUL R11, R2, R11 ;  /* 0x0000000b020b7220 */ /* 0x000fc80000400000 */
[----:B------:R-:W-:-:S04]  /*1840*/  FFMA R11, R11, R6, R6 ;  /* 0x000000060b0b7223 */ /* 0x000fc80000000006 */
[----:B------:R-:W-:Y:S01]  /*1850*/  FFMA R2, R8, 1.6832555532455444336, -R11 ;  /* 0x3fd774eb08027823 */ /* 0x000fe2000000080b */
[----:B------:R-:W-:-:S04]  /*1860*/  MOV R8, 0x4016cbe4 ;  /* 0x4016cbe400087802 */ /* 0x000fc80000000f00 */
[-C--:B------:R-:W-:Y:S02]  /*1870*/  FSEL R6, R2, R11.reuse, P2 ;  /* 0x0000000b02067208 */ /* 0x080fe40001000000 */
[----:B------:R-:W-:Y:S02]  /*1880*/  FSEL R2, R11, -R11, P2 ;  /* 0x8000000b0b027208 */ /* 0x000fe40001000000 */
[----:B------:R-:W-:Y:S01]  /*1890*/  FSETP.NEU.AND P2, PT, |R9|, R4, PT ;  /* 0x000000040900720b */ /* 0x000fe20003f4d200 */
[----:B------:R-:W-:Y:S01]  /*18a0*/  FADD R4, R4, |R9| ;  /* 0x4000000904047221 */ /* 0x000fe20000000000 */
[----:B------:R-:W-:Y:S01]  /*18b0*/  FSEL R9, RZ, 3.1415927410125732422, P0 ;  /* 0x40490fdbff097808 */ /* 0x000fe20000000000 */
[----:B------:R-:W-:Y:S01]  /*18c0*/  @!P0 FFMA R6, R3, 1.6832555532455444336, R2 ;  /* 0x3fd774eb03068823 */ /* 0x000fe20000000002 */
[----:B------:R-:W-:Y:S02]  /*18d0*/  FSEL R3, R8, 0.78539818525314331055, !P0 ;  /* 0x3f490fdb08037808 */ /* 0x000fe40004000000 */
[----:B------:R-:W-:-:S02]  /*18e0*/  FSETP.NAN.AND P0, PT, R4, R4, PT ;  /* 0x000000040400720b */ /* 0x000fc40003f08000 */
[----:B------:R-:W-:-:S04]  /*18f0*/  @P1 FSEL R9, R3, |R6|, !P2 ;  /* 0x4000000603091208 */ /* 0x000fc80005000000 */
[----:B------:R-:W-:-:S07]  /*1900*/  FSEL R8, R4, R9, P0 ;  /* 0x0000000904087208 */ /* 0x000fce0000000000 */
.L_x_88:
[----:B------:R-:W-:Y:S01]  /*1910*/  FMUL R8, R8, 0.5 ;  /* 0x3f00000008087820 */ /* 0x000fe20000400000 */
[----:B------:R-:W-:-:S04]  /*1920*/  LOP3.LUT R0, R7, 0x80000000, R0, 0xb8, !PT ;  /* 0x8000000007007812 */ /* 0x000fc800078eb800 */
[----:B------:R-:W-:-:S07]  /*1930*/  LOP3.LUT R5, R8, 0x80000000, R5, 0xb8, !PT ;  /* 0x8000000008057812 */ /* 0x000fce00078eb805 */
.L_x_71:
        /* <DEDUP_REMOVED lines=12> */
[----:B------:R1:W2:Y:S04]  /*1a00*/  MUFU.RSQ R6, R5 ;  /* 0x0000000500067308 */ /* 0x0002a80000001400 */
[----:B------:R-:W-:-:S13]  /*1a10*/  ISETP.GT.U32.AND P0, PT, R0, 0x727fffff, PT ;  /* 0x727fffff0000780c */ /* 0x000fda0003f04070 */
[----:B012---:R-:W-:Y:S05]  /*1a20*/  @!P0 BRA `(.L_x_92) ;  /* 0x0000000000108947 */ /* 0x007fea0003800000 */
[----:B------:R-:W-:-:S07]  /*1a30*/  MOV R8, 0x1a50 ;  /* 0x00001a5000087802 */ /* 0x000fce0000000f00 */
[----:B------:R-:W-:Y:S05]  /*1a40*/  CALL.REL.NOINC `($__internal_6_$__cuda_sm20_sqrt_rn_f32_slowpath) ;  /* 0x0000000400087944 */ /* 0x000fea0003c00000 */
[----:B------:R-:W-:Y:S01]  /*1a50*/  MOV R0, R5 ;  /* 0x0000000500007202 */ /* 0x000fe20000000f00 */
[----:B------:R-:W-:Y:S06]  /*1a60*/  BRA `(.L_x_93) ;  /* 0x0000000000107947 */ /* 0x000fec0003800000 */
.L_x_92:
[----:B------:R-:W-:Y:S01]  /*1a70*/  FMUL.FTZ R0, R5, R6 ;  /* 0x0000000605007220 */ /* 0x000fe20000410000 */
[----:B------:R-:W-:-:S03]  /*1a80*/  FMUL.FTZ R6, R6, 0.5 ;  /* 0x3f00000006067820 */ /* 0x000fc60000410000 */
[----:B------:R-:W-:-:S04]  /*1a90*/  FFMA R5, -R0, R0, R5 ;  /* 0x0000000000057223 */ /* 0x000fc80000000105 */
[----:B------:R-:W-:-:S07]  /*1aa0*/  FFMA R0, R5, R6, R0 ;  /* 0x0000000605007223 */ /* 0x000fce0000000000 */
.L_x_93:
        /* <DEDUP_REMOVED lines=8> */
        .weak           $__internal_5_$__cuda_sm20_rcp_rn_f32_slowpath
        .type           $__internal_5_$__cuda_sm20_rcp_rn_f32_slowpath,@function
        .size           $__internal_5_$__cuda_sm20_rcp_rn_f32_slowpath,($__internal_6_$__cuda_sm20_sqrt_rn_f32_slowpath - $__internal_5_$__cuda_sm20_rcp_rn_f32_slowpath)
$__internal_5_$__cuda_sm20_rcp_rn_f32_slowpath:
[----:B------:R-:W-:-:S04]  /*1b30*/  SHF.L.U32 R3, R0, 0x1, RZ ;  /* 0x0000000100037819 */ /* 0x000fc800000006ff */
[----:B------:R-:W-:-:S04]  /*1b40*/  SHF.R.U32.HI R8, RZ, 0x18, R3 ;  /* 0x00000018ff087819 */ /* 0x000fc80000011603 */
[----:B------:R-:W-:-:S13]  /*1b50*/  ISETP.NE.U32.AND P0, PT, R8, RZ, PT ;  /* 0x000000ff0800720c */ /* 0x000fda0003f05070 */
[----:B------:R-:W-:Y:S05]  /*1b60*/  @P0 BRA `(.L_x_94) ;  /* 0x00000000002c0947 */ /* 0x000fea0003800000 */
[----:B------:R-:W-:-:S05]  /*1b70*/  IMAD.SHL.U32 R3, R0, 0x2, RZ ;  /* 0x0000000200037824 */ /* 0x000fca00078e00ff */
[----:B------:R-:W-:-:S13]  /*1b80*/  ISETP.NE.AND P0, PT, R3, RZ, PT ;  /* 0x000000ff0300720c */ /* 0x000fda0003f05270 */
[----:B------:R0:W1:Y:S01]  /*1b90*/  @!P0 MUFU.RCP R3, R0 ;  /* 0x0000000000038308 */ /* 0x0000620000001000 */
[----:B------:R-:W-:Y:S05]  /*1ba0*/  @!P0 BRA `(.L_x_95) ;  /* 0x0000000000a48947 */ /* 0x000fea0003800000 */
[----:B------:R-:W-:-:S04]  /*1bb0*/  FFMA R4, R0, 1.84467440737095516160e+19, RZ ;  /* 0x5f80000000047823 */ /* 0x000fc800000000ff */
[----:B-1----:R-:W0:Y:S02]  /*1bc0*/  MUFU.RCP R3, R4 ;  /* 0x0000000400037308 */ /* 0x002e240000001000 */
[----:B0-----:R-:W-:-:S04]  /*1bd0*/  FFMA R0, R4, R3, -1 ;  /* 0xbf80000004007423 */ /* 0x001fc80000000003 */
[----:B------:R-:W-:-:S04]  /*1be0*/  FADD.FTZ R0, -R0, -RZ ;  /* 0x800000ff00007221 */ /* 0x000fc80000010100 */
[----:B------:R-:W-:-:S04]  /*1bf0*/  FFMA R0, R3, R0, R3 ;  /* 0x0000000003007223 */ /* 0x000fc80000000003 */
[----:B------:R-:W-:Y:S01]  /*1c00*/  FFMA R3, R0, 1.84467440737095516160e+19, RZ ;  /* 0x5f80000000037823 */ /* 0x000fe200000000ff */
[----:B------:R-:W-:Y:S06]  /*1c10*/  BRA `(.L_x_95) ;  /* 0x0000000000887947 */ /* 0x000fec0003800000 */
.L_x_94:
[----:B------:R-:W-:-:S04]  /*1c20*/  IADD3 R10, PT, PT, R8, -0xfd, RZ ;  /* 0xffffff03080a7810 */ /* 0x000fc80007ffe0ff */
[----:B------:R-:W-:-:S13]  /*1c30*/  ISETP.GT.U32.AND P0, PT, R10, 0x1, PT ;  /* 0x000000010a00780c */ /* 0x000fda0003f04070 */
[----:B------:R-:W-:Y:S05]  /*1c40*/  @P0 BRA `(.L_x_96) ;  /* 0x0000000000780947 */ /* 0x000fea0003800000 */
[----:B------:R-:W-:Y:S01]  /*1c50*/  LOP3.LUT R3, R0, 0x7fffff, RZ, 0xc0, !PT ;  /* 0x007fffff00037812 */ /* 0x000fe200078ec0ff */
[----:B------:R-:W-:-:S03]  /*1c60*/  HFMA2 R9, -RZ, RZ, 0, 1.78813934326171875e-07 ;  /* 0x00000003ff097431 */ /* 0x000fc600000001ff */
[----:B------:R-:W-:-:S04]  /*1c70*/  LOP3.LUT R3, R3, 0x3f800000, RZ, 0xfc, !PT ;  /* 0x3f80000003037812 */ /* 0x000fc800078efcff */
[----:B------:R-:W0:Y:S01]  /*1c80*/  MUFU.RCP R4, R3 ;  /* 0x0000000300047308 */ /* 0x000e220000001000 */
[----:B------:R-:W-:Y:S01]  /*1c90*/  SHF.L.U32 R9, R9, R10, RZ ;  /* 0x0000000a09097219 */ /* 0x000fe200000006ff */
[----:B0-----:R-:W-:-:S04]  /*1ca0*/  FFMA R6, R3, R4, -1 ;  /* 0xbf80000003067423 */ /* 0x001fc80000000004 */
[----:B------:R-:W-:-:S04]  /*1cb0*/  FADD.FTZ R7, -R6, -RZ ;  /* 0x800000ff06077221 */ /* 0x000fc80000010100 */
[CCC-:B------:R-:W-:Y:S01]  /*1cc0*/  FFMA.RM R6, R4.reuse, R7.reuse, R4.reuse ;  /* 0x0000000704067223 */ /* 0x1c0fe20000004004 */
[----:B------:R-:W-:-:S04]  /*1cd0*/  FFMA.RP R7, R4, R7, R4 ;  /* 0x0000000704077223 */ /* 0x000fc80000008004 */
[C---:B------:R-:W-:Y:S02]  /*1ce0*/  LOP3.LUT R4, R6.reuse, 0x7fffff, RZ, 0xc0, !PT ;  /* 0x007fffff06047812 */ /* 0x040fe400078ec0ff */
[----:B------:R-:W-:Y:S02]  /*1cf0*/  FSETP.NEU.FTZ.AND P0, PT, R6, R7, PT ;  /* 0x000000070600720b */ /* 0x000fe40003f1d000 */
[----:B------:R-:W-:Y:S02]  /*1d00*/  LOP3.LUT R4, R4, 0x800000, RZ, 0xfc, !PT ;  /* 0x0080000004047812 */ /* 0x000fe400078efcff */
[----:B------:R-:W-:Y:S02]  /*1d10*/  SEL R6, RZ, 0xffffffff, !P0 ;  /* 0xffffffffff067807 */ /* 0x000fe40004000000 */
[----:B------:R-:W-:-:S03]  /*1d20*/  LOP3.LUT R9, R9, R4, RZ, 0xc0, !PT ;  /* 0x0000000409097212 */ /* 0x000fc600078ec0ff */
[----:B------:R-:W-:Y:S01]  /*1d30*/  IMAD.MOV R3, RZ, RZ, -R6 ;  /* 0x000000ffff037224 */ /* 0x000fe200078e0a06 */
[----:B------:R-:W-:-:S04]  /*1d40*/  SHF.R.U32.HI R9, RZ, R10, R9 ;  /* 0x0000000aff097219 */ /* 0x000fc80000011609 */
[----:B------:R-:W-:Y:S02]  /*1d50*/  LOP3.LUT P1, RZ, R3, R10, R4, 0xf8, !PT ;  /* 0x0000000a03ff7212 */ /* 0x000fe4000782f804 */
[C---:B------:R-:W-:Y:S02]  /*1d60*/  LOP3.LUT P0, RZ, R9.reuse, 0x1, RZ, 0xc0, !PT ;  /* 0x0000000109ff7812 */ /* 0x040fe4000780c0ff */
[----:B------:R-:W-:-:S04]  /*1d70*/  LOP3.LUT P2, RZ, R9, 0x2, RZ, 0xc0, !PT ;  /* 0x0000000209ff7812 */ /* 0x000fc8000784c0ff */
[----:B------:R-:W-:Y:S02]  /*1d80*/  PLOP3.LUT P0, PT, P0, P1, P2, 0xe0, 0x0 ;  /* 0x000000000000781c */ /* 0x000fe40000703c20 */
[----:B------:R-:W-:Y:S02]  /*1d90*/  LOP3.LUT P1, RZ, R0, 0x7fffff, RZ, 0xc0, !PT ;  /* 0x007fffff00ff7812 */ /* 0x000fe4000782c0ff */
[----:B------:R-:W-:-:S04]  /*1da0*/  SEL R3, RZ, 0x1, !P0 ;  /* 0x00000001ff037807 */ /* 0x000fc80004000000 */
[----:B------:R-:W-:-:S04]  /*1db0*/  IADD3 R3, PT, PT, -R3, RZ, RZ ;  /* 0x000000ff03037210 */ /* 0x000fc80007ffe1ff */
[----:B------:R-:W-:Y:S02]  /*1dc0*/  ISETP.GE.AND P0, PT, R3, RZ, PT ;  /* 0x000000ff0300720c */ /* 0x000fe40003f06270 */
[----:B------:R-:W-:-:S04]  /*1dd0*/  IADD3 R3, PT, PT, R8, -0xfc, RZ ;  /* 0xffffff0408037810 */ /* 0x000fc80007ffe0ff */
[----:B------:R-:W-:-:S07]  /*1de0*/  SHF.R.U32.HI R3, RZ, R3, R4 ;  /* 0x00000003ff037219 */ /* 0x000fce0000011604 */
[----:B------:R-:W-:-:S05]  /*1df0*/  @!P0 VIADD R3, R3, 0x1 ;  /* 0x0000000103038836 */ /* 0x000fca0000000000 */
[----:B------:R-:W-:-:S04]  /*1e00*/  @!P1 SHF.L.U32 R3, R3, 0x1, RZ ;  /* 0x0000000103039819 */ /* 0x000fc800000006ff */
[----:B------:R-:W-:Y:S01]  /*1e10*/  LOP3.LUT R3, R3, 0x80000000, R0, 0xf8, !PT ;  /* 0x8000000003037812 */ /* 0x000fe200078ef800 */
[----:B------:R-:W-:Y:S06]  /*1e20*/  BRA `(.L_x_95) ;  /* 0x0000000000047947 */ /* 0x000fec0003800000 */
.L_x_96:
[----:B------:R2:W3:Y:S02]  /*1e30*/  MUFU.RCP R3, R0 ;  /* 0x0000000000037308 */ /* 0x0004e40000001000 */
.L_x_95:
[----:B0123--:R-:W-:Y:S01]  /*1e40*/  MOV R0, R3 ;  /* 0x0000000300007202 */ /* 0x00ffe20000000f00 */
[----:B------:R-:W-:-:S04]  /*1e50*/  IMAD.MOV.U32 R3, RZ, RZ, 0x0 ;  /* 0x00000000ff037424 */ /* 0x000fc800078e00ff */
[----:B------:R-:W-:Y:S05]  /*1e60*/  RET.REL.NODEC R2 `(_Z20complex_atanh_kernelPf) ;  /* 0xffffffe002647950 */ /* 0x000fea0003c3ffff */
        .weak           $__internal_6_$__cuda_sm20_sqrt_rn_f32_slowpath
        .type           $__internal_6_$__cuda_sm20_sqrt_rn_f32_slowpath,@function
        .size           $__internal_6_$__cuda_sm20_sqrt_rn_f32_slowpath,($__internal_7_$__cuda_sm3x_div_rn_noftz_f32_slowpath - $__internal_6_$__cuda_sm20_sqrt_rn_f32_slowpath)
$__internal_6_$__cuda_sm20_sqrt_rn_f32_slowpath:
[----:B------:R-:W-:-:S13]  /*1e70*/  LOP3.LUT P0, RZ, R5, 0x7fffffff, RZ, 0xc0, !PT ;  /* 0x7fffffff05ff7812 */ /* 0x000fda000780c0ff */
[----:B------:R-:W-:Y:S05]  /*1e80*/  @!P0 BRA `(.L_x_97) ;  /* 0x0000000000488947 */ /* 0x000fea0003800000 */
[----:B------:R-:W-:Y:S02]  /*1e90*/  FSETP.GEU.FTZ.AND P0, PT, R5, RZ, PT ;  /* 0x000000ff0500720b */ /* 0x000fe40003f1e000 */
[----:B------:R-:W-:-:S11]  /*1ea0*/  MOV R0, R5 ;  /* 0x0000000500007202 */ /* 0x000fd60000000f00 */
        /* <DEDUP_REMOVED lines=16> */
.L_x_97:
[----:B------:R-:W-:Y:S02]  /*1fb0*/  HFMA2 R7, -RZ, RZ, 0, 0 ;  /* 0x00000000ff077431 */ /* 0x000fe400000001ff */
[----:B------:R-:W-:-:S04]  /*1fc0*/  IMAD.MOV.U32 R6, RZ, RZ, R8 ;  /* 0x000000ffff067224 */ /* 0x000fc800078e0008 */
[----:B------:R-:W-:Y:S05]  /*1fd0*/  RET.REL.NODEC R6 `(_Z20complex_atanh_kernelPf) ;  /* 0xffffffe006087950 */ /* 0x000fea0003c3ffff */
        .weak           $__internal_7_$__cuda_sm3x_div_rn_noftz_f32_slowpath
        .type           $__internal_7_$__cuda_sm3x_div_rn_noftz_f32_slowpath,@function
        .size           $__internal_7_$__cuda_sm3x_div_rn_noftz_f32_slowpath,(.L_x_268 - $__internal_7_$__cuda_sm3x_div_rn_noftz_f32_slowpath)
$__internal_7_$__cuda_sm3x_div_rn_noftz_f32_slowpath:
[--C-:B------:R-:W-:Y:S01]  /*1fe0*/  SHF.R.U32.HI R10, RZ, 0x17, R3.reuse ;  /* 0x00000017ff0a7819 */ /* 0x100fe20000011603 */
[----:B------:R-:W-:Y:S01]  /*1ff0*/  IMAD.MOV.U32 R13, RZ, RZ, R3 ;  /* 0x000000ffff0d7224 */ /* 0x000fe200078e0003 */
[----:B------:R-:W-:Y:S02]  /*2000*/  SHF.R.U32.HI R11, RZ, 0x17, R2 ;  /* 0x00000017ff0b7819 */ /* 0x000fe40000011602 */
[----:B------:R-:W-:Y:S02]  /*2010*/  LOP3.LUT R10, R10, 0xff, RZ, 0xc0, !PT ;  /* 0x000000ff0a0a7812 */ /* 0x000fe400078ec0ff */
[----:B------:R-:W-:Y:S02]  /*2020*/  LOP3.LUT R17, R11, 0xff, RZ, 0xc0, !PT ;  /* 0x000000ff0b117812 */ /* 0x000fe400078ec0ff */
[----:B------:R-:W-:Y:S02]  /*2030*/  IADD3 R14, PT, PT, R10, -0x1, RZ ;  /* 0xffffffff0a0e7810 */ /* 0x000fe40007ffe0ff */
[----:B------:R-:W-:-:S02]  /*2040*/  IADD3 R12, PT, PT, R17, -0x1, RZ ;  /* 0xffffffff110c7810 */ /* 0x000fc40007ffe0ff */
[----:B------:R-:W-:-:S04]  /*2050*/  ISETP.GT.U32.AND P0, PT, R14, 0xfd, PT ;  /* 0x000000fd0e00780c */ /* 0x000fc80003f04070 */
        /* <DEDUP_REMOVED lines=26> */
.L_x_98:
[----:B------:R-:W-:Y:S02]  /*2200*/  LEA R12, R10, 0xc0800000, 0x17 ;  /* 0xc08000000a0c7811 */ /* 0x000fe400078eb8ff */
[----:B------:R-:W-:Y:S02]  /*2210*/  IADD3 R17, PT, PT, R17, -0x7f, RZ ;  /* 0xffffff8111117810 */ /* 0x000fe40007ffe0ff */
[----:B------:R-:W-:-:S03]  /*2220*/  IADD3 R14, PT, PT, -R12, R13, RZ ;  /* 0x0000000d0c0e7210 */ /* 0x000fc60007ffe1ff */
[C---:B------:R-:W-:Y:S01]  /*2230*/  IMAD R2, R17.reuse, -0x800000, R2 ;  /* 0xff80000011027824 */ /* 0x040fe200078e0202 */
[----:B------:R0:W1:Y:S01]  /*2240*/  MUFU.RCP R13, R14 ;  /* 0x0000000e000d7308 */ /* 0x0000620000001000 */
[----:B------:R-:W-:Y:S01]  /*2250*/  FADD.FTZ R15, -R14, -RZ ;  /* 0x800000ff0e0f7221 */ /* 0x000fe20000010100 */
        /* <DEDUP_REMOVED lines=10> */
[----:B------:R-:W-:-:S05]  /*2300*/  LOP3.LUT R10, R10, 0xff, RZ, 0xc0, !PT ;  /* 0x000000ff0a0a7812 */ /* 0x000fca00078ec0ff */
[----:B------:R-:W-:-:S05]  /*2310*/  IMAD.IADD R14, R10, 0x1, R11 ;  /* 0x000000010a0e7824 */ /* 0x000fca00078e020b */
        /* <DEDUP_REMOVED lines=11> */
[C---:B------:R-:W-:Y:S02]  /*23d0*/  ISETP.NE.AND P3, PT, R14.reuse, RZ, PT ;  /* 0x000000ff0e00720c */ /* 0x040fe40003f65270 */
[----:B------:R-:W-:Y:S02]  /*23e0*/  ISETP.NE.AND P1, PT, R14, RZ, PT ;  /* 0x000000ff0e00720c */ /* 0x000fe40003f25270 */
[----:B------:R-:W-:Y:S01]  /*23f0*/  LOP3.LUT R11, R10, 0x7fffff, RZ, 0xc0, !PT ;  /* 0x007fffff0a0b7812 */ /* 0x000fe200078ec0ff */
[CCC-:B------:R-:W-:Y:S01]  /*2400*/  FFMA.RP R10, R13.reuse, R15.reuse, R12.reuse ;  /* 0x0000000f0d0a7223 */ /* 0x1c0fe2000000800c */
[----:B------:R-:W-:Y:S01]  /*2410*/  FFMA.RM R13, R13, R15, R12 ;  /* 0x0000000f0d0d7223 */ /* 0x000fe2000000400c */
[----:B------:R-:W-:Y:S02]  /*2420*/  IADD3 R12, PT, PT, R14, 0x20, RZ ;  /* 0x000000200e0c7810 */ /* 0x000fe40007ffe0ff */
[----:B------:R-:W-:-:S02]  /*2430*/  LOP3.LUT R11, R11, 0x800000, RZ, 0xfc, !PT ;  /* 0x008000000b0b7812 */ /* 0x000fc400078efcff */
[----:B------:R-:W-:Y:S02]  /*2440*/  IADD3 R14, PT, PT, -R14, RZ, RZ ;  /* 0x000000ff0e0e7210 */ /* 0x000fe40007ffe1ff */
[----:B------:R-:W-:Y:S02]  /*2450*/  SHF.L.U32 R12, R11, R12, RZ ;  /* 0x0000000c0b0c7219 */ /* 0x000fe400000006ff */
[----:B------:R-:W-:Y:S02]  /*2460*/  FSETP.NEU.FTZ.AND P0, PT, R10, R13, PT ;  /* 0x0000000d0a00720b */ /* 0x000fe40003f1d000 */
[----:B------:R-:W-:Y:S02]  /*2470*/  SEL R10, R14, RZ, P3 ;  /* 0x000000ff0e0a7207 */ /* 0x000fe40001800000 */
[----:B------:R-:W-:Y:S02]  /*2480*/  ISETP.NE.AND P1, PT, R12, RZ, P1 ;  /* 0x000000ff0c00720c */ /* 0x000fe40000f25270 */
[----:B------:R-:W-:-:S02]  /*2490*/  SHF.R.U32.HI R10, RZ, R10, R11 ;  /* 0x0000000aff0a7219 */ /* 0x000fc4000001160b */
[----:B------:R-:W-:Y:S02]  /*24a0*/  PLOP3.LUT P0, PT, P0, P1, PT, 0xf8, 0x8f ;  /* 0x00000000008f781c */ /* 0x000fe40000703f70 */
[----:B------:R-:W-:Y:S02]  /*24b0*/  SHF.R.U32.HI R12, RZ, 0x1, R10 ;  /* 0x00000001ff0c7819 */ /* 0x000fe4000001160a */
[----:B------:R-:W-:-:S04]  /*24c0*/  SEL R11, RZ, 0x1, !P0 ;  /* 0x00000001ff0b7807 */ /* 0x000fc80004000000 */
[----:B------:R-:W-:-:S04]  /*24d0*/  LOP3.LUT R11, R11, 0x1, R12, 0xf8, !PT ;  /* 0x000000010b0b7812 */ /* 0x000fc800078ef80c */
[----:B------:R-:W-:-:S05]  /*24e0*/  LOP3.LUT R11, R11, R10, RZ, 0xc0, !PT ;  /* 0x0000000a0b0b7212 */ /* 0x000fca00078ec0ff */
[----:B------:R-:W-:-:S05]  /*24f0*/  IMAD.IADD R11, R12, 0x1, R11 ;  /* 0x000000010c0b7824 */ /* 0x000fca00078e020b */
[----:B------:R-:W-:Y:S01]  /*2500*/  LOP3.LUT R2, R11, R2, RZ, 0xfc, !PT ;  /* 0x000000020b027212 */ /* 0x000fe200078efcff */
[----:B------:R-:W-:Y:S06]  /*2510*/  BRA `(.L_x_105) ;  /* 0x0000000000347947 */ /* 0x000fec0003800000 */
.L_x_104:
[----:B------:R-:W-:-:S04]  /*2520*/  LOP3.LUT R2, R2, 0x80000000, RZ, 0xc0, !PT ;  /* 0x8000000002027812 */ /* 0x000fc800078ec0ff */
[----:B------:R-:W-:Y:S01]  /*2530*/  LOP3.LUT R2, R2, 0x7f800000, RZ, 0xfc, !PT ;  /* 0x7f80000002027812 */ /* 0x000fe200078efcff */
[----:B------:R-:W-:Y:S06]  /*2540*/  BRA `(.L_x_105) ;  /* 0x0000000000287947 */ /* 0x000fec0003800000 */
.L_x_103:
[----:B------:R-:W-:Y:S01]  /*2550*/  LEA R2, R11, R2, 0x17 ;  /* 0x000000020b027211 */ /* 0x000fe200078eb8ff */
[----:B------:R-:W-:Y:S06]  /*2560*/  BRA `(.L_x_105) ;  /* 0x0000000000207947 */ /* 0x000fec0003800000 */
.L_x_102:
[----:B------:R-:W-:-:S04]  /*2570*/  LOP3.LUT R2, R13, 0x80000000, R2, 0x48, !PT ;  /* 0x800000000d027812 */ /* 0x000fc800078e4802 */
[----:B------:R-:W-:Y:S01]  /*2580*/  LOP3.LUT R2, R2, 0x7f800000, RZ, 0xfc, !PT ;  /* 0x7f80000002027812 */ /* 0x000fe200078efcff */
[----:B------:R-:W-:Y:S06]  /*2590*/  BRA `(.L_x_105) ;  /* 0x0000000000147947 */ /* 0x000fec0003800000 */
.L_x_101:
[----:B------:R-:W-:Y:S01]  /*25a0*/  LOP3.LUT R2, R13, 0x80000000, R2, 0x48, !PT ;  /* 0x800000000d027812 */ /* 0x000fe200078e4802 */
[----:B------:R-:W-:Y:S06]  /*25b0*/  BRA `(.L_x_105) ;  /* 0x00000000000c7947 */ /* 0x000fec0003800000 */
.L_x_100:
[----:B------:R-:W0:Y:S01]  /*25c0*/  MUFU.RSQ R2, -QNAN ;  /* 0xffc0000000027908 */ /* 0x000e220000001400 */
[----:B------:R-:W-:Y:S05]  /*25d0*/  BRA `(.L_x_105) ;  /* 0x0000000000047947 */ /* 0x000fea0003800000 */
.L_x_99:
[----:B------:R-:W-:-:S07]  /*25e0*/  FADD.FTZ R2, R2, R3 ;  /* 0x0000000302027221 */ /* 0x000fce0000010000 */
.L_x_105:
[----:B------:R-:W-:Y:S01]  /*25f0*/  HFMA2 R11, -RZ, RZ, 0, 0 ;  /* 0x00000000ff0b7431 */ /* 0x000fe200000001ff */
[----:B------:R-:W-:-:S04]  /*2600*/  MOV R10, R8 ;  /* 0x00000008000a7202 */ /* 0x000fc80000000f00 */
[----:B0-----:R-:W-:Y:S05]  /*2610*/  RET.REL.NODEC R10 `(_Z20complex_atanh_kernelPf) ;  /* 0xffffffd80a787950 */ /* 0x001fea0003c3ffff */
.L_x_106:
        /* <DEDUP_REMOVED lines=14> */
.L_x_268:


//--------------------- .text._Z20complex_acosh_kernelPf --------------------------
	.section	.text._Z20complex_acosh_kernelPf,"ax",@progbits
	.align	128
        .global         _Z20complex_acosh_kernelPf
        .type           _Z20complex_acosh_kernelPf,@function
        .size           _Z20complex_acosh_kernelPf,(.L_x_270 - _Z20complex_acosh_kernelPf)
        .other          _Z20complex_acosh_kernelPf,@"STO_CUDA_ENTRY STV_DEFAULT"
_Z20complex_acosh_kernelPf:
.text._Z20complex_acosh_kernelPf:
        /* <DEDUP_REMOVED lines=14> */
[----:B------:R-:W-:Y:S02]  /*00e0*/  FMUL R2, R2, 11.485690116882324219 ;  /* 0x4137c56302027820 */ /* 0x000fe40000400000 */
[C---:B------:R-:W-:Y:S01]  /*00f0*/  FADD R0, |R3|.reuse, -RZ ;  /* 0x800000ff03007221 */ /* 0x040fe20000000200 */
[----:B------:R-:W-:Y:S01]  /*0100*/  FSETP.NUM.AND P1, PT, |R3|, |R3|, PT ;  /* 0x400000030300720b */ /* 0x000fe20003f27200 */
[C---:B------:R-:W-:Y:S01]  /*0110*/  FADD R5, |R2|.reuse, -RZ ;  /* 0x800000ff02057221 */ /* 0x040fe20000000200 */
[----:B------:R-:W-:-:S13]  /*0120*/  FSETP.NAN.AND P0, PT, |R2|, |R2|, PT ;  /* 0x400000020200720b */ /* 0x000fda0003f08200 */
[----:B------:R-:W-:Y:S05]  /*0130*/  @!P0 BRA P1, `(.L_x_107) ;  /* 0x0000000000408947 */ /* 0x000fea0000800000 */
[----:B------:R-:W-:-:S13]  /*0140*/  FSETP.NEU.AND P0, PT, R0, +INF , PT ;  /* 0x7f8000000000780b */ /* 0x000fda0003f0d000 */
[----:B------:R-:W-:Y:S01]  /*0150*/  @!P0 FADD R7, R2, R2 ;  /* 0x0000000202078221 */ /* 0x000fe20000000000 */
[----:B------:R-:W-:Y:S01]  /*0160*/  @!P0 MOV R8, 0xff800000 ;  /* 0xff80000000088802 */ /* 0x000fe20000000f00 */
[----:B------:R-:W-:Y:S06]  /*0170*/  @!P0 BRA `(.L_x_108) ;  /* 0x0000003800188947 */ /* 0x000fec0003800000 */
[----:B------:R-:W-:-:S13]  /*0180*/  FSETP.NEU.AND P0, PT, R5, +INF , PT ;  /* 0x7f8000000500780b */ /* 0x000fda0003f0d000 */
[----:B------:R-:W-:Y:S01]  /*0190*/  @!P0 FADD R7, R3, R3 ;  /* 0x0000000303078221 */ /* 0x000fe20000000000 */
[----:B------:R-:W-:Y:S01]  /*01a0*/  @!P0 FADD R8, -R2, -RZ ;  /* 0x800000ff02088221 */ /* 0x000fe20000000100 */
[----:B------:R-:W-:Y:S06]  /*01b0*/  @!P0 BRA `(.L_x_108) ;  /* 0x0000003800088947 */ /* 0x000fec0003800000 */
[----:B------:R-:W-:-:S13]  /*01c0*/  FSETP.NEU.AND P0, PT, R3, RZ, PT ;  /* 0x000000ff0300720b */ /* 0x000fda0003f0d000 */
[----:B------:R-:W-:Y:S01]  /*01d0*/  @P0 FADD R3, RZ, R3 ;  /* 0x00000003ff030221 */ /* 0x000fe20000000000 */
[--C-:B------:R-:W-:Y:S01]  /*01e0*/  @P0 FADD R0, RZ, R2.reuse ;  /* 0x00000002ff000221 */ /* 0x100fe20000000000 */
[----:B------:R-:W-:Y:S01]  /*01f0*/  @!P0 MOV R7, 0x3fc90fdb ;  /* 0x3fc90fdb00078802 */ /* 0x000fe20000000f00 */
[----:B------:R-:W-:Y:S02]  /*0200*/  @!P0 FADD R8, R2, R2 ;  /* 0x0000000202088221 */ /* 0x000fe40000000000 */
[----:B------:R-:W-:-:S05]  /*0210*/  @P0 FADD R7, R3, R0 ;  /* 0x0000000003070221 */ /* 0x000fca0000000000 */
[----:B------:R-:W-:Y:S01]  /*0220*/  @P0 MOV R8, R7 ;  /* 0x0000000700080202 */ /* 0x000fe20000000f00 */
[----:B------:R-:W-:Y:S06]  /*0230*/  BRA `(.L_x_108) ;  /* 0x0000003400e87947 */ /* 0x000fec0003800000 */
.L_x_107:
[----:B------:R-:W-:-:S04]  /*0240*/  FMNMX R4, R0, R5, !PT ;  /* 0x0000000500047209 */ /* 0x000fc80007800000 */
[----:B------:R-:W-:-:S13]  /*0250*/  FSETP.GT.AND P0, PT, R4, 8388608, PT ;  /* 0x4b0000000400780b */ /* 0x000fda0003f04000 */
[----:B------:R-:W-:Y:S05]  /*0260*/  @!P0 BRA `(.L_x_109) ;  /* 0x00000010009c8947 */ /* 0x000fea0003800000 */
[----:B------:R-:W-:-:S04]  /*0270*/  FSETP.GEU.AND P2, PT, R0, R5, PT ;  /* 0x000000050000720b */ /* 0x000fc80003f4e000 */
[----:B------:R-:W-:Y:S02]  /*0280*/  FSEL R9, R5, R0, !P2 ;  /* 0x0000000005097208 */ /* 0x000fe40005000000 */
[----:B------:R-:W-:Y:S02]  /*0290*/  FSEL R4, R0, R5, !P2 ;  /* 0x0000000500047208 */ /* 0x000fe40005000000 */
[----:B------:R-:W-:-:S13]  /*02a0*/  FSETP.GT.AND P0, PT, R9, 1.70141173319264429906e+38, PT ;  /* 0x7effffff0900780b */ /* 0x000fda0003f04000 */
        /* <DEDUP_REMOVED lines=13> */
[----:B------:R-:W-:Y:S05]  /*0380*/  CALL.REL.NOINC `($__internal_9_$__cuda_sm3x_div_rn_noftz_f32_slowpath) ;  /* 0x00000038008c7944 */ /* 0x000fea0003c00000 */
[----:B------:R-:W-:-:S07]  /*0390*/  MOV R8, R14 ;  /* 0x0000000e00087202 */ /* 0x000fce0000000f00 */
.L_x_111:
        /* <DEDUP_REMOVED lines=12> */
[----:B------:R-:W-:Y:S05]  /*0460*/  CALL.REL.NOINC `($__internal_9_$__cuda_sm3x_div_rn_noftz_f32_slowpath) ;  /* 0x0000003800547944 */ /* 0x000fea0003c00000 */
[----:B------:R-:W-:-:S07]  /*0470*/  MOV R6, R14 ;  /* 0x0000000e00067202 */ /* 0x000fce0000000f00 */
.L_x_112:
        /* <DEDUP_REMOVED lines=14> */
[----:B------:R-:W-:Y:S02]  /*0560*/  MOV R6, R7 ;  /* 0x0000000700067202 */ /* 0x000fe40000000f00 */
[----:B------:R-:W-:-:S07]  /*0570*/  MOV R12, 0x590 ;  /* 0x00000590000c7802 */ /* 0x000fce0000000f00 */
[----:B------:R-:W-:Y:S05]  /*0580*/  CALL.REL.NOINC `($__internal_8_$__cuda_sm20_sqrt_rn_f32_slowpath) ;  /* 0x0000003400b07944 */ /* 0x000fea0003c00000 */
[----:B------:R-:W-:Y:S05]  /*0590*/  BRA `(.L_x_114) ;  /* 0x0000000000107947 */ /* 0x000fea0003800000 */
.L_x_113:
[----:B------:R-:W-:Y:S01]  /*05a0*/  FMUL.FTZ R14, R7, R6 ;  /* 0x00000006070e7220 */ /* 0x000fe20000410000 */
[----:B------:R-:W-:-:S03]  /*05b0*/  FMUL.FTZ R6, R6, 0.5 ;  /* 0x3f00000006067820 */ /* 0x000fc60000410000 */
[----:B------:R-:W-:-:S04]  /*05c0*/  FFMA R7, -R14, R14, R7 ;  /* 0x0000000e0e077223 */ /* 0x000fc80000000107 */
[----:B------:R-:W-:-:S07]  /*05d0*/  FFMA R14, R7, R6, R14 ;  /* 0x00000006070e7223 */ /* 0x000fce000000000e */
.L_x_114:
[----:B------:R-:W-:Y:S01]  /*05e0*/  FSETP.NEU.AND P0, PT, R11, RZ, PT ;  /* 0x000000ff0b00720b */ /* 0x000fe20003f0d000 */
[----:B------:R-:W0:Y:S01]  /*05f0*/  MUFU.RCP R12, R9 ;  /* 0x00000009000c7308 */ /* 0x000e220000001000 */
[----:B------:R-:W-:-:S11]  /*0600*/  LOP3.LUT R7, R10, 0x800000, RZ, 0xfc, !PT ;  /* 0x008000000a077812 */ /* 0x000fd600078efcff */
[----:B------:R-:W-:Y:S01]  /*0610*/  @P0 FMUL R8, R7, R14 ;  /* 0x0000000e07080220 */ /* 0x000fe20000400000 */
[----:B------:R-:W-:Y:S01]  /*0620*/  FSETP.NEU.AND P0, PT, R11, +INF , PT ;  /* 0x7f8000000b00780b */ /* 0x000fe20003f0d000 */
[----:B------:R-:W-:-:S03]  /*0630*/  HFMA2 R11, -RZ, RZ, 1.5048828125, 33.21875 ;  /* 0x3e055027ff0b7431 */ /* 0x000fc600000001ff */
[----:B------:R-:W-:Y:S01]  /*0640*/  FSEL R8, R8, +INF , P0 ;  /* 0x7f80000008087808 */ /* 0x000fe20000000000 */
[----:B0-----:R-:W-:-:S03]  /*0650*/  FFMA R13, -R9, R12, 1 ;  /* 0x3f800000090d7423 */ /* 0x001fc6000000010c */
[----:B------:R-:W-:Y:S01]  /*0660*/  FSETP.GEU.AND P0, PT, R8, 1.175494350822287508e-38, PT ;  /* 0x008000000800780b */ /* 0x000fe20003f0e000 */
[----:B------:R-:W-:-:S12]  /*0670*/  FFMA R13, R12, R13, R12 ;  /* 0x0000000d0c0d7223 */ /* 0x000fd8000000000c */
        /* <DEDUP_REMOVED lines=11> */
[----:B------:R-:W-:Y:S01]  /*0730*/  MOV R7, 0x7f800000 ;  /* 0x7f80000000077802 */ /* 0x000fe20000000f00 */
[----:B------:R-:W-:-:S04]  /*0740*/  FFMA R11, R10, R11, -0.12148627638816833496 ;  /* 0xbdf8cdcc0a0b7423 */ /* 0x000fc8000000000b */
[----:B------:R-:W-:-:S04]  /*0750*/  FFMA R11, R10, R11, 0.13980610668659210205 ;  /* 0x3e0f29550a0b7423 */ /* 0x000fc8000000000b */
[----:B------:R-:W-:-:S04]  /*0760*/  FFMA R11, R10, R11, -0.16684235632419586182 ;  /* 0xbe2ad8b90a0b7423 */ /* 0x000fc8000000000b */
[----:B------:R-:W-:-:S04]  /*0770*/  FFMA R11, R10, R11, 0.20012299716472625732 ;  /* 0x3e4ced0b0a0b7423 */ /* 0x000fc8000000000b */
[----:B------:R-:W-:-:S04]  /*0780*/  FFMA R11, R10, R11, -0.24999669194221496582 ;  /* 0xbe7fff220a0b7423 */ /* 0x000fc8000000000b */
[----:B------:R-:W-:-:S04]  /*0790*/  FFMA R11, R10, R11, 0.33333182334899902344 ;  /* 0x3eaaaa780a0b7423 */ /* 0x000fc8000000000b */
[----:B------:R-:W-:-:S04]  /*07a0*/  FFMA R11, R10, R11, -0.5 ;  /* 0xbf0000000a0b7423 */ /* 0x000fc8000000000b */
[----:B------:R-:W-:-:S04]  /*07b0*/  FMUL R11, R10, R11 ;  /* 0x0000000b0a0b7220 */ /* 0x000fc80000400000 */
[----:B------:R-:W-:Y:S01]  /*07c0*/  FFMA R11, R10, R11, R10 ;  /* 0x0000000b0a0b7223 */ /* 0x000fe2000000000a */
[----:B------:R-:W-:-:S03]  /*07d0*/  FFMA R10, R4, R13, RZ ;  /* 0x0000000d040a7223 */ /* 0x000fc600000000ff */
[----:B------:R-:W-:Y:S01]  /*07e0*/  FFMA R6, R6, 0.69314718246459960938, R11 ;  /* 0x3f31721806067823 */ /* 0x000fe2000000000b */
        /* <DEDUP_REMOVED lines=10> */
[----:B------:R-:W-:Y:S05]  /*0890*/  CALL.REL.NOINC `($__internal_9_$__cuda_sm3x_div_rn_noftz_f32_slowpath) ;  /* 0x0000003400487944 */ /* 0x000fea0003c00000 */
[----:B------:R-:W-:-:S07]  /*08a0*/  MOV R7, R14 ;  /* 0x0000000e00077202 */ /* 0x000fce0000000f00 */
.L_x_115:
[----:B------:R-:W-:Y:S01]  /*08b0*/  MOV R9, 0x3b33710b ;  /* 0x3b33710b00097802 */ /* 0x000fe20000000f00 */
[----:B------:R-:W-:Y:S01]  /*08c0*/  FMUL R4, R7, R7 ;  /* 0x0000000707047220 */ /* 0x000fe20000400000 */
[----:B------:R-:W-:Y:S02]  /*08d0*/  ISETP.GE.AND P0, PT, R3, RZ, PT ;  /* 0x000000ff0300720c */ /* 0x000fe40003f06270 */
[----:B------:R-:W-:Y:S01]  /*08e0*/  FSETP.NEU.AND P1, PT, R0, R5, PT ;  /* 0x000000050000720b */ /* 0x000fe20003f2d000 */
[----:B------:R-:W-:Y:S01]  /*08f0*/  FFMA R9, R4, R9, -0.015681877732276916504 ;  /* 0xbc80774804097423 */ /* 0x000fe20000000009 */
[----:B------:R-:W-:-:S03]  /*0900*/  FADD R0, R0, R5 ;  /* 0x0000000500007221 */ /* 0x000fc60000000000 */
        /* <DEDUP_REMOVED lines=8> */
[----:B------:R-:W-:Y:S01]  /*0990*/  FFMA R4, R4, R7, R7 ;  /* 0x0000000704047223 */ /* 0x000fe20000000007 */
[----:B------:R-:W-:-:S03]  /*09a0*/  FSEL R6, R9, 1.8663789033889770508, !P2 ;  /* 0x3feee58109067808 */ /* 0x000fc60005000000 */
[----:B------:R-:W-:-:S05]  /*09b0*/  FFMA R3, R9, 1.6832555532455444336, -R4 ;  /* 0x3fd774eb09037823 */ /* 0x000fca0000000804 */
[-C--:B------:R-:W-:Y:S02]  /*09c0*/  FSEL R7, R3, R4.reuse, !P2 ;  /* 0x0000000403077208 */ /* 0x080fe40005000000 */
[----:B------:R-:W-:-:S05]  /*09d0*/  FSEL R3, R4, -R4, !P2 ;  /* 0x8000000404037208 */ /* 0x000fca0005000000 */
[----:B------:R-:W-:Y:S01]  /*09e0*/  @!P0 FFMA R7, R6, 1.6832555532455444336, R3 ;  /* 0x3fd774eb06078823 */ /* 0x000fe20000000003 */
[----:B------:R-:W-:-:S04]  /*09f0*/  MOV R3, 0x4016cbe4 ;  /* 0x4016cbe400037802 */ /* 0x000fc80000000f00 */
[----:B------:R-:W-:Y:S02]  /*0a00*/  @!P1 FSEL R7, R3, 0.78539818525314331055, !P0 ;  /* 0x3f490fdb03079808 */ /* 0x000fe40004000000 */
[----:B------:R-:W-:Y:S02]  /*0a10*/  FSETP.NAN.AND P0, PT, |R0|, |R0|, PT ;  /* 0x400000000000720b */ /* 0x000fe40003f08200 */
[----:B------:R-:W-:-:S04]  /*0a20*/  LOP3.LUT R7, R7, 0x80000000, R2, 0xb8, !PT ;  /* 0x8000000007077812 */ /* 0x000fc800078eb802 */
[----:B------:R-:W-:Y:S01]  /*0a30*/  FSEL R7, R0, R7, P0 ;  /* 0x0000000700077208 */ /* 0x000fe20000000000 */
[----:B------:R-:W-:Y:S06]  /*0a40*/  BRA `(.L_x_116) ;  /* 0x0000000800907947 */ /* 0x000fec0003800000 */
.L_x_110:
[----:B------:R-:W-:Y:S02]  /*0a50*/  FSETP.GEU.AND P0, PT, R4, 1.084202172485504434e-19, PT ;  /* 0x200000000400780b */ /* 0x000fe40003f0e000 */
[----:B------:R-:W-:-:S13]  /*0a60*/  FSETP.LEU.AND P1, PT, R9, 2.30584300921369395200e+18, PT ;  /* 0x5e0000000900780b */ /* 0x000fda0003f2b000 */
        /* <DEDUP_REMOVED lines=17> */
.L_x_118:
[----:B------:R-:W-:Y:S01]  /*0b80*/  FMUL.FTZ R14, R7, R6 ;  /* 0x00000006070e7220 */ /* 0x000fe20000410000 */
[----:B------:R-:W-:-:S03]  /*0b90*/  FMUL.FTZ R6, R6, 0.5 ;  /* 0x3f00000006067820 */ /* 0x000fc60000410000 */
[----:B------:R-:W-:-:S04]  /*0ba0*/  FFMA R7, -R14, R14, R7 ;  /* 0x0000000e0e077223 */ /* 0x000fc80000000107 */
[----:B------:R-:W-:-:S07]  /*0bb0*/  FFMA R14, R7, R6, R14 ;  /* 0x00000006070e7223 */ /* 0x000fce000000000e */
.L_x_119:
[----:B------:R-:W-:Y:S01]  /*0bc0*/  FSETP.NEU.AND P0, PT, R11, RZ, PT ;  /* 0x000000ff0b00720b */ /* 0x000fe20003f0d000 */
[----:B------:R-:W0:Y:S01]  /*0bd0*/  MUFU.RCP R12, R9 ;  /* 0x00000009000c7308 */ /* 0x000e220000001000 */
[----:B------:R-:W-:-:S07]  /*0be0*/  LOP3.LUT R7, R10, 0x800000, RZ, 0xfc, !PT ;  /* 0x008000000a077812 */ /* 0x000fce00078efcff */
[----:B------:R-:W1:Y:S04]  /*0bf0*/  FCHK P3, R4, R9 ;  /* 0x0000000904007302 */ /* 0x000e680000060000 */
        /* <DEDUP_REMOVED lines=31> */
[----:B------:R-:W-:-:S04]  /*0df0*/  FFMA R7, -R9, R10, R4 ;  /* 0x0000000a09077223 */ /* 0x000fc80000000104 */
[----:B------:R-:W-:Y:S01]  /*0e00*/  FFMA R7, R13, R7, R10 ;  /* 0x000000070d077223 */ /* 0x000fe2000000000a */
[----:B------:R-:W-:Y:S01]  /*0e10*/  FSEL R8, R6, -INF , P1 ;  /* 0xff80000006087808 */ /* 0x000fe20000800000 */
[----:B-1----:R-:W-:Y:S06]  /*0e20*/  @!P3 BRA `(.L_x_120) ;  /* 0x000000000014b947 */ /* 0x002fec0003800000 */
[----:B------:R-:W-:Y:S02]  /*0e30*/  MOV R6, R4 ;  /* 0x0000000400067202 */ /* 0x000fe40000000f00 */
[----:B------:R-:W-:Y:S02]  /*0e40*/  MOV R7, R9 ;  /* 0x0000000900077202 */ /* 0x000fe40000000f00 */
[----:B------:R-:W-:-:S07]  /*0e50*/  MOV R12, 0xe70 ;  /* 0x00000e70000c7802 */ /* 0x000fce0000000f00 */
[----:B------:R-:W-:Y:S05]  /*0e60*/  CALL.REL.NOINC `($__internal_9_$__cuda_sm3x_div_rn_noftz_f32_slowpath) ;  /* 0x0000002c00d47944 */ /* 0x000fea0003c00000 */
[----:B------:R-:W-:-:S07]  /*0e70*/  MOV R7, R14 ;  /* 0x0000000e00077202 */ /* 0x000fce0000000f00 */
.L_x_120:
[----:B------:R-:W-:Y:S01]  /*0e80*/  MOV R11, 0x3b33710b ;  /* 0x3b33710b000b7802 */ /* 0x000fe20000000f00 */
[----:B------:R-:W-:Y:S01]  /*0e90*/  FMUL R4, R7, R7 ;  /* 0x0000000707047220 */ /* 0x000fe20000400000 */
[----:B------:R-:W-:Y:S02]  /*0ea0*/  ISETP.GE.AND P1, PT, R3, RZ, PT ;  /* 0x000000ff0300720c */ /* 0x000fe40003f26270 */
[----:B------:R-:W-:Y:S01]  /*0eb0*/  FSETP.NEU.AND P3, PT, R0, R5, PT ;  /* 0x000000050000720b */ /* 0x000fe20003f6d000 */
[----:B------:R-:W-:Y:S01]  /*0ec0*/  FFMA R11, R4, R11, -0.015681877732276916504 ;  /* 0xbc807748040b7423 */ /* 0x000fe2000000000b */
[----:B------:R-:W-:Y:S01]  /*0ed0*/  FSETP.NEU.AND P0, PT, R9, RZ, PT ;  /* 0x000000ff0900720b */ /* 0x000fe20003f0d000 */
[----:B------:R-:W-:Y:S02]  /*0ee0*/  FADD R0, R0, R5 ;  /* 0x0000000500007221 */ /* 0x000fe40000000000 */
        /* <DEDUP_REMOVED lines=16> */
[----:B------:R-:W-:Y:S02]  /*0ff0*/  @!P0 FSEL R7, RZ, 3.1415927410125732422, P1 ;  /* 0x40490fdbff078808 */ /* 0x000fe40000800000 */
[----:B------:R-:W-:Y:S02]  /*1000*/  FSETP.NAN.AND P0, PT, |R0|, |R0|, PT ;  /* 0x400000000000720b */ /* 0x000fe40003f08200 */
[----:B------:R-:W-:-:S04]  /*1010*/  LOP3.LUT R7, R7, 0x80000000, R2, 0xb8, !PT ;  /* 0x8000000007077812 */ /* 0x000fc800078eb802 */
[----:B------:R-:W-:Y:S01]  /*1020*/  FSEL R7, R0, R7, P0 ;  /* 0x0000000700077208 */ /* 0x000fe20000000000 */
[----:B------:R-:W-:Y:S06]  /*1030*/  BRA `(.L_x_116) ;  /* 0x0000000400147947 */ /* 0x000fec0003800000 */
.L_x_117:
[----:B------:R-:W-:Y:S01]  /*1040*/  FMUL R6, R4, R4 ;  /* 0x0000000404067220 */ /* 0x000fe20000400000 */
[----:B------:R-:W-:Y:S01]  /*1050*/  HFMA2 R13, -RZ, RZ, 1.5048828125, 33.21875 ;  /* 0x3e055027ff0d7431 */ /* 0x000fe200000001ff */
[----:B------:R-:W0:Y:S02]  /*1060*/  MUFU.RCP R12, R9 ;  /* 0x00000009000c7308 */ /* 0x000e240000001000 */
[----:B------:R-:W-:-:S05]  /*1070*/  FFMA R6, R9, R9, R6 ;  /* 0x0000000909067223 */ /* 0x000fca0000000006 */
[----:B------:R-:W-:Y:S01]  /*1080*/  FSETP.GEU.AND P0, PT, R6, 1.175494350822287508e-38, PT ;  /* 0x008000000600780b */ /* 0x000fe20003f0e000 */
[----:B------:R-:W1:-:S12]  /*1090*/  FCHK P1, R4, R9 ;  /* 0x0000000904007302 */ /* 0x000e580000020000 */
        /* <DEDUP_REMOVED lines=31> */
[----:B------:R-:W-:Y:S02]  /*1290*/  MOV R6, R4 ;  /* 0x0000000400067202 */ /* 0x000fe40000000f00 */
[----:B------:R-:W-:Y:S02]  /*12a0*/  MOV R7, R9 ;  /* 0x0000000900077202 */ /* 0x000fe40000000f00 */
[----:B------:R-:W-:-:S07]  /*12b0*/  MOV R12, 0x12d0 ;  /* 0x000012d0000c7802 */ /* 0x000fce0000000f00 */
[----:B------:R-:W-:Y:S05]  /*12c0*/  CALL.REL.NOINC `($__internal_9_$__cuda_sm3x_div_rn_noftz_f32_slowpath) ;  /* 0x0000002800bc7944 */ /* 0x000fea0003c00000 */
[----:B------:R-:W-:-:S07]  /*12d0*/  MOV R6, R14 ;  /* 0x0000000e00067202 */ /* 0x000fce0000000f00 */
.L_x_121:
[----:B------:R-:W-:Y:S01]  /*12e0*/  MOV R7, 0x3b33710b ;  /* 0x3b33710b00077802 */ /* 0x000fe20000000f00 */
[----:B------:R-:W-:Y:S01]  /*12f0*/  FMUL R4, R6, R6 ;  /* 0x0000000606047220 */ /* 0x000fe20000400000 */
[----:B------:R-:W-:Y:S02]  /*1300*/  MOV R10, 0x3f6ee581 ;  /* 0x3f6ee581000a7802 */ /* 0x000fe40000000f00 */
[----:B------:R-:W-:Y:S01]  /*1310*/  ISETP.GE.AND P0, PT, R3, RZ, PT ;  /* 0x000000ff0300720c */ /* 0x000fe20003f06270 */
[----:B------:R-:W-:Y:S01]  /*1320*/  FFMA R7, R4, R7, -0.015681877732276916504 ;  /* 0xbc80774804077423 */ /* 0x000fe20000000007 */
[C---:B------:R-:W-:Y:S01]  /*1330*/  FSETP.NEU.AND P3, PT, R0.reuse, R5, PT ;  /* 0x000000050000720b */ /* 0x040fe20003f6d000 */
[----:B------:R-:W-:Y:S01]  /*1340*/  FADD R0, R0, R5 ;  /* 0x0000000500007221 */ /* 0x000fe20000000000 */
[----:B------:R-:W-:Y:S01]  /*1350*/  FSETP.NEU.AND P1, PT, R9, RZ, PT ;  /* 0x000000ff0900720b */ /* 0x000fe20003f2d000 */
[----:B------:R-:W-:Y:S01]  /*1360*/  FFMA R7, R4, R7, 0.042200751602649688721 ;  /* 0x3d2cdab204077423 */ /* 0x000fe20000000007 */
[----:B------:R-:W-:-:S03]  /*1370*/  FSEL R3, R10, 1.8663789033889770508, !P2 ;  /* 0x3feee5810a037808 */ /* 0x000fc60005000000 */
[----:B------:R-:W-:-:S04]  /*1380*/  FFMA R7, R4, R7, -0.074792981147766113281 ;  /* 0xbd992d1004077423 */ /* 0x000fc80000000007 */
[----:B------:R-:W-:-:S04]  /*1390*/  FFMA R7, R4, R7, 0.10640415549278259277 ;  /* 0x3dd9ea6c04077423 */ /* 0x000fc80000000007 */
[----:B------:R-:W-:-:S04]  /*13a0*/  FFMA R7, R4, R7, -0.14207722246646881104 ;  /* 0xbe117cb104077423 */ /* 0x000fc80000000007 */
[----:B------:R-:W-:-:S04]  /*13b0*/  FFMA R7, R4, R7, 0.19993925094604492188 ;  /* 0x3e4cbce004077423 */ /* 0x000fc80000000007 */
[----:B------:R-:W-:-:S04]  /*13c0*/  FFMA R7, R4, R7, -0.33333197236061096191 ;  /* 0xbeaaaa7d04077423 */ /* 0x000fc80000000007 */
[----:B------:R-:W-:-:S04]  /*13d0*/  FMUL R7, R4, R7 ;  /* 0x0000000704077220 */ /* 0x000fc80000400000 */
[----:B------:R-:W-:-:S04]  /*13e0*/  FFMA R7, R7, R6, R6 ;  /* 0x0000000607077223 */ /* 0x000fc80000000006 */
        /* <DEDUP_REMOVED lines=9> */
[----:B------:R-:W-:-:S07]  /*1480*/  FSEL R7, R0, R11, P0 ;  /* 0x0000000b00077208 */ /* 0x000fce0000000000 */
.L_x_116:
[----:B------:R-:W-:Y:S01]  /*1490*/  FADD R8, R8, 0.69314718246459960938 ;  /* 0x3f31721808087421 */ /* 0x000fe20000000000 */
[----:B------:R-:W-:Y:S01]  /*14a0*/  ISETP.GE.AND P0, PT, R2, RZ, PT ;  /* 0x000000ff0200720c */ /* 0x000fe20003f06270 */
[----:B------:R-:W-:-:S03]  /*14b0*/  FADD R7, |R7|, -RZ ;  /* 0x800000ff07077221 */ /* 0x000fc60000000200 */
[----:B------:R-:W-:Y:S01]  /*14c0*/  FSEL R8, R8, -R8, !P0 ;  /* 0x8000000808087208 */ /* 0x000fe20004000000 */
[----:B------:R-:W-:Y:S08]  /*14d0*/  BRA `(.L_x_108) ;  /* 0x0000002400407947 */ /* 0x000ff00003800000 */
.L_x_109:
[----:B------:R-:W-:-:S04]  /*14e0*/  FSETP.NEU.AND P0, PT, R2, RZ, PT ;  /* 0x000000ff0200720b */ /* 0x000fc80003f0d000 */
[----:B------:R-:W-:-:S13]  /*14f0*/  FSETP.NEU.OR P0, PT, R3, 1, P0 ;  /* 0x3f8000000300780b */ /* 0x000fda000070d400 */
[----:B------:R-:W-:Y:S01]  /*1500*/  @!P0 FADD R8, -R2, -RZ ;  /* 0x800000ff02088221 */ /* 0x000fe20000000100 */
[----:B------:R-:W-:Y:S01]  /*1510*/  @!P0 MOV R7, RZ ;  /* 0x000000ff00078202 */ /* 0x000fe20000000f00 */
[----:B------:R-:W-:Y:S06]  /*1520*/  @!P0 BRA `(.L_x_108) ;  /* 0x00000024002c8947 */ /* 0x000fec0003800000 */
[----:B------:R-:W-:-:S04]  /*1530*/  FSETP.GEU.AND P0, PT, R5, 0.00021143197955098003149, PT ;  /* 0x395db3d70500780b */ /* 0x000fc80003f0e000 */
[----:B------:R-:W-:-:S13]  /*1540*/  FSETP.GEU.OR P0, PT, R0, 0.00021143197955098003149, P0 ;  /* 0x395db3d70000780b */ /* 0x000fda000070e400 */
[----:B------:R-:W-:Y:S01]  /*1550*/  @!P0 FADD R7, -R3, 6.1232342629258392722e-17 ;  /* 0x248d313203078421 */ /* 0x000fe20000000100 */
[----:B------:R-:W-:-:S03]  /*1560*/  @!P0 FADD R8, -R2, -RZ ;  /* 0x800000ff02088221 */ /* 0x000fc60000000100 */
[----:B------:R-:W-:Y:S01]  /*1570*/  @!P0 FADD R7, R7, 1.5707963705062866211 ;  /* 0x3fc90fdb07078421 */ /* 0x000fe20000000000 */
[----:B------:R-:W-:Y:S06]  /*1580*/  @!P0 BRA `(.L_x_108) ;  /* 0x0000002400148947 */ /* 0x000fec0003800000 */
[----:B------:R-:W-:Y:S01]  /*1590*/  FADD R10, R0, 1 ;  /* 0x3f800000000a7421 */ /* 0x000fe20000000000 */
[----:B------:R-:W-:-:S03]  /*15a0*/  FADD R9, |R5|, -RZ ;  /* 0x800000ff05097221 */ /* 0x000fc60000000200 */
        /* <DEDUP_REMOVED lines=17> */
.L_x_122:
[----:B------:R-:W-:Y:S01]  /*16c0*/  FMUL.FTZ R14, R7, R6 ;  /* 0x00000006070e7220 */ /* 0x000fe20000410000 */
[----:B------:R-:W-:-:S03]  /*16d0*/  FMUL.FTZ R6, R6, 0.5 ;  /* 0x3f00000006067820 */ /* 0x000fc60000410000 */
[----:B------:R-:W-:-:S04]  /*16e0*/  FFMA R7, -R14, R14, R7 ;  /* 0x0000000e0e077223 */ /* 0x000fc80000000107 */
[----:B------:R-:W-:-:S07]  /*16f0*/  FFMA R14, R7, R6, R14 ;  /* 0x00000006070e7223 */ /* 0x000fce000000000e */
.L_x_123:
[----:B------:R-:W-:Y:S01]  /*1700*/  FADD R11, R0, -1 ;  /* 0xbf800000000b7421 */ /* 0x000fe20000000000 */
[C---:B------:R-:W-:Y:S02]  /*1710*/  FSETP.NEU.AND P0, PT, R8.reuse, RZ, PT ;  /* 0x000000ff0800720b */ /* 0x040fe40003f0d000 */
[----:B------:R-:W-:Y:S01]  /*1720*/  FSETP.NEU.AND P1, PT, R8, +INF , PT ;  /* 0x7f8000000800780b */ /* 0x000fe20003f2d000 */
        /* <DEDUP_REMOVED lines=8> */
[----:B------:R-:W-:Y:S01]  /*17b0*/  FFMA R6, R6, R6, R7 ;  /* 0x0000000606067223 */ /* 0x000fe20000000007 */
[----:B------:R-:W-:-:S03]  /*17c0*/  LOP3.LUT R7, R4, 0x800000, RZ, 0xfc, !PT ;  /* 0x0080000004077812 */ /* 0x000fc600078efcff */
[----:B------:R0:W1:Y:S01]  /*17d0*/  MUFU.RSQ R15, R6 ;  /* 0x00000006000f7308 */ /* 0x0000620000001400 */
[----:B------:R-:W-:Y:S01]  /*17e0*/  IADD3 R4, PT, PT, R6, -0xd000000, RZ ;  /* 0xf300000006047810 */ /* 0x000fe20007ffe0ff */
[----:B------:R-:W-:-:S03]  /*17f0*/  @P0 FMUL R13, R7, R14 ;  /* 0x0000000e070d0220 */ /* 0x000fc60000400000 */
[----:B------:R-:W-:Y:S02]  /*1800*/  ISETP.GT.U32.AND P2, PT, R4, 0x727fffff, PT ;  /* 0x727fffff0400780c */ /* 0x000fe40003f44070 */
[----:B------:R-:W-:-:S11]  /*1810*/  FSEL R13, R13, +INF , P1 ;  /* 0x7f8000000d0d7808 */ /* 0x000fd60000800000 */
[----:B01----:R-:W-:Y:S05]  /*1820*/  @!P2 BRA `(.L_x_124) ;  /* 0x00000000000ca947 */ /* 0x003fea0003800000 */
[----:B------:R-:W-:-:S07]  /*1830*/  MOV R12, 0x1850 ;  /* 0x00001850000c7802 */ /* 0x000fce0000000f00 */
[----:B------:R-:W-:Y:S05]  /*1840*/  CALL.REL.NOINC `($__internal_8_$__cuda_sm20_sqrt_rn_f32_slowpath) ;  /* 0x0000002400007944 */ /* 0x000fea0003c00000 */
[----:B------:R-:W-:Y:S05]  /*1850*/  BRA `(.L_x_125) ;  /* 0x0000000000107947 */ /* 0x000fea0003800000 */
.L_x_124:
[----:B------:R-:W-:Y:S01]  /*1860*/  FMUL.FTZ R14, R6, R15 ;  /* 0x0000000f060e7220 */ /* 0x000fe20000410000 */
[----:B------:R-:W-:-:S03]  /*1870*/  FMUL.FTZ R4, R15, 0.5 ;  /* 0x3f0000000f047820 */ /* 0x000fc60000410000 */
[----:B------:R-:W-:-:S04]  /*1880*/  FFMA R7, -R14, R14, R6 ;  /* 0x0000000e0e077223 */ /* 0x000fc80000000106 */
[----:B------:R-:W-:-:S07]  /*1890*/  FFMA R14, R7, R4, R14 ;  /* 0x00000004070e7223 */ /* 0x000fce000000000e */
.L_x_125:
[----:B------:R-:W-:Y:S02]  /*18a0*/  FSETP.NEU.AND P0, PT, R9, RZ, PT ;  /* 0x000000ff0900720b */ /* 0x000fe40003f0d000 */
[----:B------:R-:W-:-:S11]  /*18b0*/  LOP3.LUT R19, R19, 0x800000, RZ, 0xfc, !PT ;  /* 0x0080000013137812 */ /* 0x000fd600078efcff */
[----:B------:R-:W-:Y:S01]  /*18c0*/  @P0 FMUL R18, R19, R14 ;  /* 0x0000000e13120220 */ /* 0x000fe20000400000 */
[----:B------:R-:W-:-:S04]  /*18d0*/  FSETP.NEU.AND P0, PT, R9, +INF , PT ;  /* 0x7f8000000900780b */ /* 0x000fc80003f0d000 */
[----:B------:R-:W-:-:S05]  /*18e0*/  FSEL R4, R18, +INF , P0 ;  /* 0x7f80000012047808 */ /* 0x000fca0000000000 */
[----:B------:R-:W-:-:S04]  /*18f0*/  FADD R6, R13, R4 ;  /* 0x000000040d067221 */ /* 0x000fc80000000000 */
[----:B------:R-:W-:-:S05]  /*1900*/  FMUL R6, R6, 0.5 ;  /* 0x3f00000006067820 */ /* 0x000fca0000400000 */
[----:B------:R-:W-:-:S04]  /*1910*/  FMNMX.NAN R9, R6, 1, !PT ;  /* 0x3f80000006097809 */ /* 0x000fc80007820000 */
[----:B------:R-:W-:-:S13]  /*1920*/  FSETP.GEU.AND P0, PT, R9, 10, PT ;  /* 0x412000000900780b */ /* 0x000fda0003f0e000 */
[----:B------:R-:W-:Y:S05]  /*1930*/  @P0 BRA `(.L_x_126) ;  /* 0x0000000800dc0947 */ /* 0x000fea0003800000 */
[----:B------:R-:W-:-:S04]  /*1940*/  FSETP.GEU.AND P0, PT, R5, 1.1102230246251565404e-16, PT ;  /* 0x250000000500780b */ /* 0x000fc80003f0e000 */
[----:B------:R-:W-:-:S13]  /*1950*/  FSETP.NEU.OR P0, PT, R0, 1, P0 ;  /* 0x3f8000000000780b */ /* 0x000fda000070d400 */
[----:B------:R-:W-:Y:S05]  /*1960*/  @P0 BRA `(.L_x_127) ;  /* 0x0000000000380947 */ /* 0x000fea0003800000 */
[----:B------:R-:W-:Y:S01]  /*1970*/  IADD3 R7, PT, PT, R5, -0xd000000, RZ ;  /* 0xf300000005077810 */ /* 0x000fe20007ffe0ff */
[----:B------:R0:W1:Y:S03]  /*1980*/  MUFU.RSQ R6, R5 ;  /* 0x0000000500067308 */ /* 0x0000660000001400 */
[----:B------:R-:W-:-:S13]  /*1990*/  ISETP.GT.U32.AND P0, PT, R7, 0x727fffff, PT ;  /* 0x727fffff0700780c */ /* 0x000fda0003f04070 */
[----:B0-----:R-:W-:Y:S05]  /*19a0*/  @!P0 BRA `(.L_x_128) ;  /* 0x0000000000148947 */ /* 0x001fea0003800000 */
[----:B-1----:R-:W-:Y:S02]  /*19b0*/  MOV R6, R5 ;  /* 0x0000000500067202 */ /* 0x002fe40000000f00 */
[----:B------:R-:W-:-:S07]  /*19c0*/  MOV R12, 0x19e0 ;  /* 0x000019e0000c7802 */ /* 0x000fce0000000f00 */
[----:B------:R-:W-:Y:S05]  /*19d0*/  CALL.REL.NOINC `($__internal_8_$__cuda_sm20_sqrt_rn_f32_slowpath) ;  /* 0x00000020009c7944 */ /* 0x000fea0003c00000 */
[----:B------:R-:W-:Y:S01]  /*19e0*/  MOV R8, R14 ;  /* 0x0000000e00087202 */ /* 0x000fe20000000f00 */
[----:B------:R-:W-:Y:S06]  /*19f0*/  BRA `(.L_x_129) ;  /* 0x0000000c004c7947 */ /* 0x000fec0003800000 */
.L_x_128:
[----:B-1----:R-:W-:Y:S01]  /*1a00*/  FMUL.FTZ R8, R5, R6 ;  /* 0x0000000605087220 */ /* 0x002fe20000410000 */
[----:B------:R-:W-:-:S03]  /*1a10*/  FMUL.FTZ R6, R6, 0.5 ;  /* 0x3f00000006067820 */ /* 0x000fc60000410000 */
[----:B------:R-:W-:-:S04]  /*1a20*/  FFMA R7, -R8, R8, R5 ;  /* 0x0000000808077223 */ /* 0x000fc80000000105 */
[----:B------:R-:W-:Y:S01]  /*1a30*/  FFMA R8, R7, R6, R8 ;  /* 0x0000000607087223 */ /* 0x000fe20000000008 */
[----:B------:R-:W-:Y:S06]  /*1a40*/  BRA `(.L_x_129) ;  /* 0x0000000c00387947 */ /* 0x000fec0003800000 */
.L_x_127:
[----:B------:R-:W-:-:S05]  /*1a50*/  FMUL R6, |R11|, 1.1920928955078125e-07 ;  /* 0x340000000b067820 */ /* 0x000fca0000400200 */
[----:B------:R-:W-:-:S13]  /*1a60*/  FSETP.GE.AND P0, PT, R5, R6, PT ;  /* 0x000000060500720b */ /* 0x000fda0003f06000 */
[----:B------:R-:W-:Y:S05]  /*1a70*/  @!P0 BRA `(.L_x_130) ;  /* 0x0000000400648947 */ /* 0x000fea0003800000 */
[----:B------:R-:W-:-:S13]  /*1a80*/  FSETP.GEU.AND P0, PT, R10, RZ, PT ;  /* 0x000000ff0a00720b */ /* 0x000fda0003f0e000 */
[----:B------:R-:W-:Y:S01]  /*1a90*/  @!P0 FADD R8, -R10, R13 ;  /* 0x0000000d0a088221 */ /* 0x000fe20000000100 */
[----:B------:R-:W-:Y:S06]  /*1aa0*/  @!P0 BRA `(.L_x_131) ;  /* 0x0000000000448947 */ /* 0x000fec0003800000 */
[----:B------:R-:W-:Y:S02]  /*1ab0*/  FSETP.NEU.AND P0, PT, R10, RZ, PT ;  /* 0x000000ff0a00720b */ /* 0x000fe40003f0d000 */
[----:B------:R-:W-:-:S11]  /*1ac0*/  MOV R8, R5 ;  /* 0x0000000500087202 */ /* 0x000fd60000000f00 */
[----:B------:R-:W-:Y:S05]  /*1ad0*/  @!P0 BRA `(.L_x_131) ;  /* 0x0000000000388947 */ /* 0x000fea0003800000 */
[----:B------:R-:W-:Y:S01]  /*1ae0*/  FADD R15, R10, R13 ;  /* 0x0000000d0a0f7221 */ /* 0x000fe20000000000 */
[----:B------:R-:W-:-:S03]  /*1af0*/  FMUL R6, R5, R5 ;  /* 0x0000000505067220 */ /* 0x000fc60000400000 */
        /* <DEDUP_REMOVED lines=10> */
[----:B------:R-:W-:Y:S05]  /*1ba0*/  CALL.REL.NOINC `($__internal_9_$__cuda_sm3x_div_rn_noftz_f32_slowpath) ;  /* 0x0000002000847944 */ /* 0x000fea0003c00000 */
[----:B------:R-:W-:-:S07]  /*1bb0*/  MOV R8, R14 ;  /* 0x0000000e00087202 */ /* 0x000fce0000000f00 */
.L_x_131:
[C---:B------:R-:W-:Y:S01]  /*1bc0*/  FSETP.GEU.AND P0, PT, -R0.reuse, -1, PT ;  /* 0xbf8000000000780b */ /* 0x040fe20003f0e100 */
[----:B------:R-:W-:-:S12]  /*1bd0*/  FADD R7, -R0, 1 ;  /* 0x3f80000000077421 */ /* 0x000fd80000000100 */
[----:B------:R-:W-:Y:S01]  /*1be0*/  @!P0 FADD R6, R4, -R7 ;  /* 0x8000000704068221 */ /* 0x000fe20000000000 */
        /* <DEDUP_REMOVED lines=18> */
.L_x_133:
[----:B------:R-:W-:-:S07]  /*1d10*/  MOV R6, R7 ;  /* 0x0000000700067202 */ /* 0x000fce0000000f00 */
.L_x_132:
[----:B------:R-:W-:Y:S01]  /*1d20*/  FMUL R7, R6, 0.5 ;  /* 0x3f00000006077820 */ /* 0x000fe20000400000 */
[----:B------:R-:W-:-:S03]  /*1d30*/  FADD R15, R9, 1 ;  /* 0x3f800000090f7421 */ /* 0x000fc60000000000 */
[----:B------:R-:W-:-:S04]  /*1d40*/  FFMA R8, R8, 0.5, R7 ;  /* 0x3f00000008087823 */ /* 0x000fc80000000007 */
[----:B------:R-:W-:-:S04]  /*1d50*/  FMUL R15, R8, R15 ;  /* 0x0000000f080f7220 */ /* 0x000fc80000400000 */
        /* <DEDUP_REMOVED lines=8> */
.L_x_134:
[----:B------:R-:W-:Y:S01]  /*1de0*/  FMUL.FTZ R14, R15, R6 ;  /* 0x000000060f0e7220 */ /* 0x000fe20000410000 */
[----:B------:R-:W-:-:S03]  /*1df0*/  FMUL.FTZ R6, R6, 0.5 ;  /* 0x3f00000006067820 */ /* 0x000fc60000410000 */
[----:B------:R-:W-:-:S04]  /*1e00*/  FFMA R7, -R14, R14, R15 ;  /* 0x0000000e0e077223 */ /* 0x000fc8000000010f */
[----:B------:R-:W-:-:S07]  /*1e10*/  FFMA R14, R7, R6, R14 ;  /* 0x00000006070e7223 */ /* 0x000fce000000000e */
.L_x_135:
[----:B------:R-:W-:Y:S01]  /*1e20*/  FADD R6, R8, R14 ;  /* 0x0000000e08067221 */ /* 0x000fe20000000000 */
[----:B------:R-:W-:Y:S01]  /*1e30*/  HFMA2 R15, -RZ, RZ, 1.625, 0 ;  /* 0x3e800000ff0f7431 */ /* 0x000fe200000001ff */
[----:B------:R-:W-:Y:S02]  /*1e40*/  MOV R17, 0x3d39bf78 ;  /* 0x3d39bf7800117802 */ /* 0x000fe40000000f00 */
[C---:B------:R-:W-:Y:S01]  /*1e50*/  FADD.RZ R7, R6.reuse, 1 ;  /* 0x3f80000006077421 */ /* 0x040fe2000000c000 */
[----:B------:R-:W-:-:S04]  /*1e60*/  ISETP.GE.U32.AND P0, PT, R6, 0x7f800000, PT ;  /* 0x7f8000000600780c */ /* 0x000fc80003f06070 */
[----:B------:R-:W-:-:S04]  /*1e70*/  IADD3 R7, PT, PT, R7, -0x3f400000, RZ ;  /* 0xc0c0000007077810 */ /* 0x000fc80007ffe0ff */
[----:B------:R-:W-:-:S04]  /*1e80*/  LOP3.LUT R7, R7, 0xff800000, RZ, 0xc0, !PT ;  /* 0xff80000007077812 */ /* 0x000fc800078ec0ff */
        /* <DEDUP_REMOVED lines=17> */
[----:B------:R-:W-:Y:S06]  /*1fa0*/  @!P0 BRA `(.L_x_129) ;  /* 0x0000000400e08947 */ /* 0x000fec0003800000 */
[C---:B------:R-:W-:Y:S02]  /*1fb0*/  ISETP.GT.AND P0, PT, R6.reuse, -0x40800000, PT ;  /* 0xbf8000000600780c */ /* 0x040fe40003f04270 */
[----:B------:R-:W-:Y:S02]  /*1fc0*/  MOV R7, 0x7f800000 ;  /* 0x7f80000000077802 */ /* 0x000fe40000000f00 */
[----:B------:R-:W-:-:S09]  /*1fd0*/  FSETP.NEU.AND P1, PT, R6, RZ, PT ;  /* 0x000000ff0600720b */ /* 0x000fd20003f2d000 */
[----:B------:R-:W-:-:S05]  /*1fe0*/  @P0 FFMA R8, R6, R7, +INF ;  /* 0x7f80000006080423 */ /* 0x000fca0000000007 */
[----:B------:R-:W-:Y:S01]  /*1ff0*/  FSEL R8, R8, -RZ, P1 ;  /* 0x800000ff08087208 */ /* 0x000fe20000800000 */
[----:B------:R-:W-:Y:S06]  /*2000*/  BRA `(.L_x_129) ;  /* 0x0000000400c87947 */ /* 0x000fec0003800000 */
.L_x_130:
[----:B------:R-:W-:-:S13]  /*2010*/  FSETP.GEU.AND P0, PT, R0, 1, PT ;  /* 0x3f8000000000780b */ /* 0x000fda0003f0e000 */
[----:B------:R-:W-:Y:S05]  /*2020*/  @P0 BRA `(.L_x_136) ;  /* 0x0000000000700947 */ /* 0x000fea0003800000 */
[----:B------:R-:W-:-:S04]  /*2030*/  FADD R7, -R0, 1 ;  /* 0x3f80000000077421 */ /* 0x000fc80000000100 */
        /* <DEDUP_REMOVED lines=9> */
.L_x_137:
[----:B------:R-:W-:Y:S01]  /*20d0*/  FMUL.FTZ R14, R7, R6 ;  /* 0x00000006070e7220 */ /* 0x000fe20000410000 */
[----:B------:R-:W-:-:S03]  /*20e0*/  FMUL.FTZ R6, R6, 0.5 ;  /* 0x3f00000006067820 */ /* 0x000fc60000410000 */
[----:B------:R-:W-:-:S04]  /*20f0*/  FFMA R7, -R14, R14, R7 ;  /* 0x0000000e0e077223 */ /* 0x000fc80000000107 */
[----:B------:R-:W-:-:S07]  /*2100*/  FFMA R14, R7, R6, R14 ;  /* 0x00000006070e7223 */ /* 0x000fce000000000e */
.L_x_138:
[----:B------:R-:W0:Y:S08]  /*2110*/  MUFU.RCP R7, R14 ;  /* 0x0000000e00077308 */ /* 0x000e300000001000 */
[----:B------:R-:W1:Y:S01]  /*2120*/  FCHK P0, R5, R14 ;  /* 0x0000000e05007302 */ /* 0x000e620000000000 */
[----:B0-----:R-:W-:-:S04]  /*2130*/  FFMA R6, R7, -R14, 1 ;  /* 0x3f80000007067423 */ /* 0x001fc8000000080e */
[----:B------:R-:W-:-:S04]  /*2140*/  FFMA R6, R7, R6, R7 ;  /* 0x0000000607067223 */ /* 0x000fc80000000007 */
[----:B------:R-:W-:-:S04]  /*2150*/  FFMA R7, R5, R6, RZ ;  /* 0x0000000605077223 */ /* 0x000fc800000000ff */
[----:B------:R-:W-:-:S04]  /*2160*/  FFMA R8, R7, -R14, R5 ;  /* 0x8000000e07087223 */ /* 0x000fc80000000005 */
[----:B------:R-:W-:Y:S01]  /*2170*/  FFMA R8, R6, R8, R7 ;  /* 0x0000000806087223 */ /* 0x000fe20000000007 */
[----:B-1----:R-:W-:Y:S06]  /*2180*/  @!P0 BRA `(.L_x_129) ;  /* 0x0000000400688947 */ /* 0x002fec0003800000 */
[----:B------:R-:W-:Y:S02]  /*2190*/  MOV R7, R14 ;  /* 0x0000000e00077202 */ /* 0x000fe40000000f00 */
[----:B------:R-:W-:Y:S02]  /*21a0*/  MOV R6, R5 ;  /* 0x0000000500067202 */ /* 0x000fe40000000f00 */
[----:B------:R-:W-:-:S07]  /*21b0*/  MOV R12, 0x21d0 ;  /* 0x000021d0000c7802 */ /* 0x000fce0000000f00 */
[----:B------:R-:W-:Y:S05]  /*21c0*/  CALL.REL.NOINC `($__internal_9_$__cuda_sm3x_div_rn_noftz_f32_slowpath) ;  /* 0x0000001800fc7944 */ /* 0x000fea0003c00000 */
[----:B------:R-:W-:Y:S01]  /*21d0*/  MOV R8, R14 ;  /* 0x0000000e00087202 */ /* 0x000fe20000000f00 */
[----:B------:R-:W-:Y:S06]  /*21e0*/  BRA `(.L_x_129) ;  /* 0x0000000400507947 */ /* 0x000fec0003800000 */
.L_x_136:
        /* <DEDUP_REMOVED lines=9> */
.L_x_139:
[----:B------:R-:W-:Y:S01]  /*2280*/  FMUL.FTZ R14, R7, R6 ;  /* 0x00000006070e7220 */ /* 0x000fe20000410000 */
[----:B------:R-:W-:-:S03]  /*2290*/  FMUL.FTZ R6, R6, 0.5 ;  /* 0x3f00000006067820 */ /* 0x000fc60000410000 */
[----:B------:R-:W-:-:S04]  /*22a0*/  FFMA R7, -R14, R14, R7 ;  /* 0x0000000e0e077223 */ /* 0x000fc80000000107 */
[----:B------:R-:W-:-:S07]  /*22b0*/  FFMA R14, R7, R6, R14 ;  /* 0x00000006070e7223 */ /* 0x000fce000000000e */
.L_x_140:
        /* <DEDUP_REMOVED lines=31> */
.L_x_126:
[----:B------:R-:W-:-:S04]  /*24b0*/  FFMA R7, R9, R9, -1 ;  /* 0xbf80000009077423 */ /* 0x000fc80000000009 */
        /* <DEDUP_REMOVED lines=8> */
.L_x_141:
[----:B------:R-:W-:Y:S01]  /*2540*/  FMUL.FTZ R14, R7, R6 ;  /* 0x00000006070e7220 */ /* 0x000fe20000410000 */
[----:B------:R-:W-:-:S03]  /*2550*/  FMUL.FTZ R6, R6, 0.5 ;  /* 0x3f00000006067820 */ /* 0x000fc60000410000 */
[----:B------:R-:W-:-:S04]  /*2560*/  FFMA R7, -R14, R14, R7 ;  /* 0x0000000e0e077223 */ /* 0x000fc80000000107 */
[----:B------:R-:W-:-:S07]  /*2570*/  FFMA R14, R7, R6, R14 ;  /* 0x00000006070e7223 */ /* 0x000fce000000000e */
.L_x_142:
[----:B------:R-:W-:Y:S01]  /*2580*/  FADD R6, R9, R14 ;  /* 0x0000000e09067221 */ /* 0x000fe20000000000 */
[----:B------:R-:W-:-:S04]  /*2590*/  HFMA2 R17, -RZ, RZ, 1.5048828125, 33.21875 ;  /* 0x3e055027ff117431 */ /* 0x000fc800000001ff */
[----:B------:R-:W-:-:S13]  /*25a0*/  FSETP.GEU.AND P0, PT, R6, 1.175494350822287508e-38, PT ;  /* 0x008000000600780b */ /* 0x000fda0003f0e000 */
[----:B------:R-:W-:-:S05]  /*25b0*/  @!P0 FMUL R6, R6, 8388608 ;  /* 0x4b00000006068820 */ /* 0x000fca0000400000 */
[C---:B------:R-:W-:Y:S02]  /*25c0*/  IADD3 R7, PT, PT, R6.reuse, -0x3f2aaaab, RZ ;  /* 0xc0d5555506077810 */ /* 0x040fe40007ffe0ff */
[----:B------:R-:W-:Y:S02]  /*25d0*/  FSETP.NEU.AND P1, PT, R6, RZ, PT ;  /* 0x000000ff0600720b */ /* 0x000fe40003f2d000 */
[----:B------:R-:W-:-:S04]  /*25e0*/  LOP3.LUT R15, R7, 0xff800000, RZ, 0xc0, !PT ;  /* 0xff800000070f7812 */ /* 0x000fc800078ec0ff */
[-C--:B------:R-:W-:Y:S02]  /*25f0*/  IADD3 R7, PT, PT, R6, -R15.reuse, RZ ;  /* 0x8000000f06077210 */ /* 0x080fe40007ffe0ff */
[----:B------:R-:W-:Y:S02]  /*2600*/  I2FP.F32.S32 R8, R15 ;  /* 0x0000000f00087245 */ /* 0x000fe40000201400 */
[----:B------:R-:W-:Y:S01]  /*2610*/  MOV R15, 0x7f800000 ;  /* 0x7f800000000f7802 */ /* 0x000fe20000000f00 */
        /* <DEDUP_REMOVED lines=13> */
[----:B------:R-:W-:-:S04]  /*26f0*/  FFMA R12, R12, R17, R12 ;  /* 0x000000110c0c7223 */ /* 0x000fc8000000000c */
[----:B------:R-:W-:-:S04]  /*2700*/  FFMA R7, R7, 0.69314718246459960938, R12 ;  /* 0x3f31721807077823 */ /* 0x000fc8000000000c */
[----:B------:R-:W-:-:S05]  /*2710*/  @P0 FFMA R7, R6, R15, +INF ;  /* 0x7f80000006070423 */ /* 0x000fca000000000f */
[----:B------:R-:W-:-:S07]  /*2720*/  FSEL R8, R7, -INF , P1 ;  /* 0xff80000007087808 */ /* 0x000fce0000800000 */
.L_x_129:
[----:B------:R-:W-:-:S13]  /*2730*/  FSETP.GEU.AND P0, PT, R0, 4.336808689942017736e-19, PT ;  /* 0x210000000000780b */ /* 0x000fda0003f0e000 */
[----:B------:R-:W-:Y:S01]  /*2740*/  @!P0 FMUL R0, R0, 16777216 ;  /* 0x4b80000000008820 */ /* 0x000fe20000400000 */
[----:B------:R-:W-:Y:S01]  /*2750*/  @!P0 FMUL R17, R9, 16777216 ;  /* 0x4b80000009118820 */ /* 0x000fe20000400000 */
[----:B------:R-:W-:Y:S06]  /*2760*/  @!P0 BRA `(.L_x_143) ;  /* 0x0000000800548947 */ /* 0x000fec0003800000 */
        /* <DEDUP_REMOVED lines=11> */
[----:B------:R-:W-:Y:S05]  /*2820*/  CALL.REL.NOINC `($__internal_9_$__cuda_sm3x_div_rn_noftz_f32_slowpath) ;  /* 0x0000001400647944 */ /* 0x000fea0003c00000 */
[----:B------:R-:W-:-:S07]  /*2830*/  MOV R6, R14 ;  /* 0x0000000e00067202 */ /* 0x000fce0000000f00 */
.L_x_144:
[----:B------:R-:W-:-:S13]  /*2840*/  FSETP.GT.AND P0, PT, R6, 0.64170002937316894531, PT ;  /* 0x3f2446740600780b */ /* 0x000fda0003f04000 */
[----:B------:R-:W-:Y:S05]  /*2850*/  @!P0 BRA `(.L_x_145) ;  /* 0x0000000c007c8947 */ /* 0x000fea0003800000 */
[----:B------:R-:W-:-:S04]  /*2860*/  FSETP.GEU.AND P0, PT, R5, 9.3132257461547851562e-10, PT ;  /* 0x308000000500780b */ /* 0x000fc80003f0e000 */
[----:B------:R-:W-:-:S13]  /*2870*/  FSETP.NEU.OR P0, PT, R0, 1, P0 ;  /* 0x3f8000000000780b */ /* 0x000fda000070d400 */
[----:B------:R-:W-:Y:S05]  /*2880*/  @P0 BRA `(.L_x_146) ;  /* 0x0000000000740947 */ /* 0x000fea0003800000 */
[----:B------:R-:W-:Y:S01]  /*2890*/  IADD3 R0, PT, PT, R5, -0xd000000, RZ ;  /* 0xf300000005007810 */ /* 0x000fe20007ffe0ff */
[----:B------:R0:W1:Y:S03]  /*28a0*/  MUFU.RSQ R4, R5 ;  /* 0x0000000500047308 */ /* 0x0000660000001400 */
[----:B------:R-:W-:-:S13]  /*28b0*/  ISETP.GT.U32.AND P0, PT, R0, 0x727fffff, PT ;  /* 0x727fffff0000780c */ /* 0x000fda0003f04070 */
[----:B0-----:R-:W-:Y:S05]  /*28c0*/  @!P0 BRA `(.L_x_147) ;  /* 0x0000000000148947 */ /* 0x001fea0003800000 */
[----:B------:R-:W-:Y:S02]  /*28d0*/  MOV R6, R5 ;  /* 0x0000000500067202 */ /* 0x000fe40000000f00 */
[----:B------:R-:W-:-:S07]  /*28e0*/  MOV R12, 0x2900 ;  /* 0x00002900000c7802 */ /* 0x000fce0000000f00 */
[----:B-1----:R-:W-:Y:S05]  /*28f0*/  CALL.REL.NOINC `($__internal_8_$__cuda_sm20_sqrt_rn_f32_slowpath) ;  /* 0x0000001000d47944 */ /* 0x002fea0003c00000 */
[----:B------:R-:W-:Y:S01]  /*2900*/  MOV R0, R14 ;  /* 0x0000000e00007202 */ /* 0x000fe20000000f00 */
[----:B------:R-:W-:Y:S06]  /*2910*/  BRA `(.L_x_148) ;  /* 0x0000000000107947 */ /* 0x000fec0003800000 */
.L_x_147:
[----:B-1----:R-:W-:Y:S01]  /*2920*/  FMUL.FTZ R0, R5, R4 ;  /* 0x0000000405007220 */ /* 0x002fe20000410000 */
[----:B------:R-:W-:-:S03]  /*2930*/  FMUL.FTZ R4, R4, 0.5 ;  /* 0x3f00000004047820 */ /* 0x000fc60000410000 */
[----:B------:R-:W-:-:S04]  /*2940*/  FFMA R5, -R0, R0, R5 ;  /* 0x0000000000057223 */ /* 0x000fc80000000105 */
[----:B------:R-:W-:-:S07]  /*2950*/  FFMA R0, R5, R4, R0 ;  /* 0x0000000405007223 */ /* 0x000fce0000000000 */
.L_x_148:
[----:B------:R-:W-:-:S04]  /*2960*/  FADD R6, R9, 1 ;  /* 0x3f80000009067421 */ /* 0x000fc80000000000 */
[----:B------:R-:W-:-:S04]  /*2970*/  FMUL R6, R6, 0.5 ;  /* 0x3f00000006067820 */ /* 0x000fc80000400000 */
[----:B------:R0:W1:Y:S01]  /*2980*/  MUFU.RSQ R5, R6 ;  /* 0x0000000600057308 */ /* 0x0000620000001400 */
[----:B------:R-:W-:-:S04]  /*2990*/  IADD3 R4, PT, PT, R6, -0xd000000, RZ ;  /* 0xf300000006047810 */ /* 0x000fc80007ffe0ff */
[----:B------:R-:W-:-:S13]  /*29a0*/  ISETP.GT.U32.AND P0, PT, R4, 0x727fffff, PT ;  /* 0x727fffff0400780c */ /* 0x000fda0003f04070 */
[----:B01----:R-:W-:Y:S05]  /*29b0*/  @!P0 BRA `(.L_x_149) ;  /* 0x00000000000c8947 */ /* 0x003fea0003800000 */
[----:B------:R-:W-:-:S07]  /*29c0*/  MOV R12, 0x29e0 ;  /* 0x000029e0000c7802 */ /* 0x000fce0000000f00 */
[----:B------:R-:W-:Y:S05]  /*29d0*/  CALL.REL.NOINC `($__internal_8_$__cuda_sm20_sqrt_rn_f32_slowpath) ;  /* 0x00000010009c7944 */ /* 0x000fea0003c00000 */
[----:B------:R-:W-:Y:S05]  /*29e0*/  BRA `(.L_x_150) ;  /* 0x0000000000107947 */ /* 0x000fea0003800000 */
.L_x_149:
[----:B------:R-:W-:Y:S01]  /*29f0*/  FMUL.FTZ R14, R6, R5 ;  /* 0x00000005060e7220 */ /* 0x000fe20000410000 */
[----:B------:R-:W-:-:S03]  /*2a00*/  FMUL.FTZ R4, R5, 0.5 ;  /* 0x3f00000005047820 */ /* 0x000fc60000410000 */
[----:B------:R-:W-:-:S04]  /*2a10*/  FFMA R5, -R14, R14, R6 ;  /* 0x0000000e0e057223 */ /* 0x000fc80000000106 */
[----:B------:R-:W-:-:S07]  /*2a20*/  FFMA R14, R5, R4, R14 ;  /* 0x00000004050e7223 */ /* 0x000fce000000000e */
.L_x_150:
[----:B------:R-:W-:Y:S01]  /*2a30*/  FMUL R17, R14, R0 ;  /* 0x000000000e117220 */ /* 0x000fe20000400000 */
[----:B------:R-:W-:Y:S01]  /*2a40*/  HFMA2 R0, -RZ, RZ, 1.875, 0 ;  /* 0x3f800000ff007431 */ /* 0x000fe200000001ff */
[----:B------:R-:W-:Y:S06]  /*2a50*/  BRA `(.L_x_143) ;  /* 0x0000000400987947 */ /* 0x000fec0003800000 */
.L_x_146:
[----:B------:R-:W-:-:S05]  /*2a60*/  FMUL R6, |R11|, 1.1920928955078125e-07 ;  /* 0x340000000b067820 */ /* 0x000fca0000400200 */
[----:B------:R-:W-:-:S13]  /*2a70*/  FSETP.GE.AND P0, PT, R5, R6, PT ;  /* 0x000000060500720b */ /* 0x000fda0003f06000 */
[----:B------:R-:W-:Y:S05]  /*2a80*/  @!P0 BRA `(.L_x_151) ;  /* 0x0000000000d48947 */ /* 0x000fea0003800000 */
        /* <DEDUP_REMOVED lines=17> */
.L_x_152:
[----:B------:R-:W-:-:S13]  /*2ba0*/  FSETP.GEU.AND P0, PT, R11, RZ, PT ;  /* 0x000000ff0b00720b */ /* 0x000fda0003f0e000 */
[----:B------:R-:W-:Y:S01]  /*2bb0*/  @!P0 FADD R5, -R11, R4 ;  /* 0x000000040b058221 */ /* 0x000fe20000000100 */
[----:B------:R-:W-:Y:S06]  /*2bc0*/  @!P0 BRA `(.L_x_153) ;  /* 0x0000000000408947 */ /* 0x000fec0003800000 */
[----:B------:R-:W-:-:S13]  /*2bd0*/  FSETP.NEU.AND P0, PT, R11, RZ, PT ;  /* 0x000000ff0b00720b */ /* 0x000fda0003f0d000 */
        /* <DEDUP_REMOVED lines=15> */
.L_x_153:
[----:B------:R-:W-:Y:S01]  /*2cd0*/  FMUL R4, R5, 0.5 ;  /* 0x3f00000005047820 */ /* 0x000fe20000400000 */
[----:B------:R-:W-:-:S03]  /*2ce0*/  FADD R9, R0, R9 ;  /* 0x0000000900097221 */ /* 0x000fc60000000000 */
[----:B------:R-:W-:-:S04]  /*2cf0*/  FFMA R4, R17, 0.5, R4 ;  /* 0x3f00000011047823 */ /* 0x000fc80000000004 */
[----:B------:R-:W-:-:S04]  /*2d00*/  FMUL R6, R4, R9 ;  /* 0x0000000904067220 */ /* 0x000fc80000400000 */
[----:B------:R0:W1:Y:S01]  /*2d10*/  MUFU.RSQ R5, R6 ;  /* 0x0000000600057308 */ /* 0x0000620000001400 */
[----:B------:R-:W-:-:S04]  /*2d20*/  IADD3 R4, PT, PT, R6, -0xd000000, RZ ;  /* 0xf300000006047810 */ /* 0x000fc80007ffe0ff */
[----:B------:R-:W-:-:S13]  /*2d30*/  ISETP.GT.U32.AND P0, PT, R4, 0x727fffff, PT ;  /* 0x727fffff0400780c */ /* 0x000fda0003f04070 */
[----:B01----:R-:W-:Y:S05]  /*2d40*/  @!P0 BRA `(.L_x_154) ;  /* 0x00000000000c8947 */ /* 0x003fea0003800000 */
[----:B------:R-:W-:-:S07]  /*2d50*/  MOV R12, 0x2d70 ;  /* 0x00002d70000c7802 */ /* 0x000fce0000000f00 */
[----:B------:R-:W-:Y:S05]  /*2d60*/  CALL.REL.NOINC `($__internal_8_$__cuda_sm20_sqrt_rn_f32_slowpath) ;  /* 0x0000000c00b87944 */ /* 0x000fea0003c00000 */
[----:B------:R-:W-:Y:S05]  /*2d70*/  BRA `(.L_x_155) ;  /* 0x0000000000107947 */ /* 0x000fea0003800000 */
.L_x_154:
[----:B------:R-:W-:Y:S01]  /*2d80*/  FMUL.FTZ R14, R6, R5 ;  /* 0x00000005060e7220 */ /* 0x000fe20000410000 */
[----:B------:R-:W-:-:S03]  /*2d90*/  FMUL.FTZ R4, R5, 0.5 ;  /* 0x3f00000005047820 */ /* 0x000fc60000410000 */
[----:B------:R-:W-:-:S04]  /*2da0*/  FFMA R5, -R14, R14, R6 ;  /* 0x0000000e0e057223 */ /* 0x000fc80000000106 */
[----:B------:R-:W-:-:S07]  /*2db0*/  FFMA R14, R5, R4, R14 ;  /* 0x00000004050e7223 */ /* 0x000fce000000000e */
.L_x_155:
[----:B------:R-:W-:Y:S01]  /*2dc0*/  MOV R17, R14 ;  /* 0x0000000e00117202 */ /* 0x000fe20000000f00 */
[----:B------:R-:W-:Y:S06]  /*2dd0*/  BRA `(.L_x_143) ;  /* 0x0000000000b87947 */ /* 0x000fec0003800000 */
.L_x_151:
[----:B------:R-:W-:-:S13]  /*2de0*/  FSETP.GT.AND P0, PT, R0, 1, PT ;  /* 0x3f8000000000780b */ /* 0x000fda0003f04000 */
[----:B------:R-:W-:Y:S05]  /*2df0*/  @!P0 BRA `(.L_x_156) ;  /* 0x0000000000788947 */ /* 0x000fea0003800000 */
[----:B------:R-:W-:Y:S01]  /*2e00*/  FMUL R10, R10, R11 ;  /* 0x0000000b0a0a7220 */ /* 0x000fe20000400000 */
[----:B------:R-:W-:-:S03]  /*2e10*/  FMUL R5, R5, 2.81474976710656000000e+14 ;  /* 0x5780000005057820 */ /* 0x000fc60000400000 */
[----:B------:R0:W1:Y:S01]  /*2e20*/  MUFU.RSQ R6, R10 ;  /* 0x0000000a00067308 */ /* 0x0000620000001400 */
[----:B------:R-:W-:-:S04]  /*2e30*/  IADD3 R4, PT, PT, R10, -0xd000000, RZ ;  /* 0xf30000000a047810 */ /* 0x000fc80007ffe0ff */
[----:B------:R-:W-:Y:S01]  /*2e40*/  ISETP.GT.U32.AND P0, PT, R4, 0x727fffff, PT ;  /* 0x727fffff0400780c */ /* 0x000fe20003f04070 */
[----:B------:R-:W-:-:S12]  /*2e50*/  FMUL R4, R0, R5 ;  /* 0x0000000500047220 */ /* 0x000fd80000400000 */
[----:B01----:R-:W-:Y:S05]  /*2e60*/  @!P0 BRA `(.L_x_157) ;  /* 0x0000000000148947 */ /* 0x003fea0003800000 */
[----:B------:R-:W-:Y:S02]  /*2e70*/  MOV R6, R10 ;  /* 0x0000000a00067202 */ /* 0x000fe40000000f00 */
[----:B------:R-:W-:-:S07]  /*2e80*/  MOV R12, 0x2ea0 ;  /* 0x00002ea0000c7802 */ /* 0x000fce0000000f00 */
[----:B------:R-:W-:Y:S05]  /*2e90*/  CALL.REL.NOINC `($__internal_8_$__cuda_sm20_sqrt_rn_f32_slowpath) ;  /* 0x0000000c006c7944 */ /* 0x000fea0003c00000 */
[----:B------:R-:W-:Y:S01]  /*2ea0*/  MOV R7, R14 ;  /* 0x0000000e00077202 */ /* 0x000fe20000000f00 */
[----:B------:R-:W-:Y:S06]  /*2eb0*/  BRA `(.L_x_158) ;  /* 0x0000000000107947 */ /* 0x000fec0003800000 */
.L_x_157:
[----:B------:R-:W-:Y:S01]  /*2ec0*/  FMUL.FTZ R7, R10, R6 ;  /* 0x000000060a077220 */ /* 0x000fe20000410000 */
[----:B------:R-:W-:-:S03]  /*2ed0*/  FMUL.FTZ R5, R6, 0.5 ;  /* 0x3f00000006057820 */ /* 0x000fc60000410000 */
[----:B------:R-:W-:-:S04]  /*2ee0*/  FFMA R6, -R7, R7, R10 ;  /* 0x0000000707067223 */ /* 0x000fc8000000010a */
[----:B------:R-:W-:-:S07]  /*2ef0*/  FFMA R7, R6, R5, R7 ;  /* 0x0000000506077223 */ /* 0x000fce0000000007 */
.L_x_158:
        /* <DEDUP_REMOVED lines=9> */
[----:B------:R-:W-:-:S07]  /*2f90*/  MOV R12, 0x2fb0 ;  /* 0x00002fb0000c7802 */ /* 0x000fce0000000f00 */
[----:B------:R-:W-:Y:S05]  /*2fa0*/  CALL.REL.NOINC `($__internal_9_$__cuda_sm3x_div_rn_noftz_f32_slowpath) ;  /* 0x0000000c00847944 */ /* 0x000fea0003c00000 */
[----:B------:R-:W-:-:S07]  /*2fb0*/  MOV R17, R14 ;  /* 0x0000000e00117202 */ /* 0x000fce0000000f00 */
.L_x_159:
[----:B------:R-:W-:Y:S01]  /*2fc0*/  FMUL R0, R0, 2.81474976710656000000e+14 ;  /* 0x5780000000007820 */ /* 0x000fe20000400000 */
[----:B------:R-:W-:Y:S06]  /*2fd0*/  BRA `(.L_x_143) ;  /* 0x0000000000387947 */ /* 0x000fec0003800000 */
.L_x_156:
[----:B------:R-:W-:-:S04]  /*2fe0*/  FADD R5, -R0, 1 ;  /* 0x3f80000000057421 */ /* 0x000fc80000000100 */
        /* <DEDUP_REMOVED lines=8> */
.L_x_160:
[----:B------:R-:W-:Y:S01]  /*3070*/  FMUL.FTZ R14, R6, R4 ;  /* 0x00000004060e7220 */ /* 0x000fe20000410000 */
[----:B------:R-:W-:-:S03]  /*3080*/  FMUL.FTZ R4, R4, 0.5 ;  /* 0x3f00000004047820 */ /* 0x000fc60000410000 */
[----:B------:R-:W-:-:S04]  /*3090*/  FFMA R5, -R14, R14, R6 ;  /* 0x0000000e0e057223 */ /* 0x000fc80000000106 */
[----:B------:R-:W-:-:S07]  /*30a0*/  FFMA R14, R5, R4, R14 ;  /* 0x00000004050e7223 */ /* 0x000fce000000000e */
.L_x_161:
[----:B------:R-:W-:-:S07]  /*30b0*/  MOV R17, R14 ;  /* 0x0000000e00117202 */ /* 0x000fce0000000f00 */
.L_x_143:
[----:B------:R-:W-:-:S13]  /*30c0*/  ISETP.GE.AND P0, PT, R3, RZ, PT ;  /* 0x000000ff0300720c */ /* 0x000fda0003f06270 */
[----:B------:R-:W-:Y:S05]  /*30d0*/  @!P0 BRA `(.L_x_162) ;  /* 0x0000000000ac8947 */ /* 0x000fea0003800000 */
[----:B------:R-:W-:-:S04]  /*30e0*/  FSETP.GT.AND P2, PT, |R17|, |R0|, PT ;  /* 0x400000001100720b */ /* 0x000fc80003f44200 */
[----:B------:R-:W-:Y:S02]  /*30f0*/  FSEL R3, |R17|, |R0|, P2 ;  /* 0x4000000011037208 */ /* 0x000fe40001000200 */
[----:B------:R-:W-:Y:S02]  /*3100*/  FSEL R6, |R0|, |R17|, P2 ;  /* 0x4000001100067208 */ /* 0x000fe40001000200 */
        /* <DEDUP_REMOVED lines=12> */
.L_x_163:
[----:B------:R-:W-:Y:S02]  /*31d0*/  HFMA2 R6, -RZ, RZ, 0.89990234375, 10328 ;  /* 0x3b33710bff067431 */ /* 0x000fe400000001ff */
[----:B------:R-:W-:Y:S01]  /*31e0*/  FMUL R5, R4, R4 ;  /* 0x0000000404057220 */ /* 0x000fe20000400000 */
[C---:B------:R-:W-:Y:S02]  /*31f0*/  ISETP.GE.AND P0, PT, R0.reuse, RZ, PT ;  /* 0x000000ff0000720c */ /* 0x040fe40003f06270 */
[----:B------:R-:W-:Y:S01]  /*3200*/  FSETP.NEU.AND P3, PT, |R0|, |R17|, PT ;  /* 0x400000110000720b */ /* 0x000fe20003f6d200 */
[----:B------:R-:W-:Y:S01]  /*3210*/  FADD R0, |R17|, |R0| ;  /* 0x4000000011007221 */ /* 0x000fe20000000200 */
[----:B------:R-:W-:Y:S01]  /*3220*/  FSETP.NEU.AND P1, PT, R3, RZ, PT ;  /* 0x000000ff0300720b */ /* 0x000fe20003f2d000 */
[----:B------:R-:W-:Y:S02]  /*3230*/  HFMA2 R3, -RZ, RZ, 2.04296875, -15.78125 ;  /* 0x4016cbe4ff037431 */ /* 0x000fe400000001ff */
[----:B------:R-:W-:-:S04]  /*3240*/  FFMA R6, R5, R6, -0.015681877732276916504 ;  /* 0xbc80774805067423 */ /* 0x000fc80000000006 */
        /* <DEDUP_REMOVED lines=10> */
[----:B------:R-:W-:-:S04]  /*32f0*/  FSEL R6, R6, 1.8663789033889770508, P2 ;  /* 0x3feee58106067808 */ /* 0x000fc80001000000 */
[-C--:B------:R-:W-:Y:S02]  /*3300*/  FSEL R4, R4, R5.reuse, P2 ;  /* 0x0000000504047208 */ /* 0x080fe40001000000 */
        /* <DEDUP_REMOVED lines=8> */
.L_x_162:
[----:B------:R-:W-:-:S04]  /*3390*/  FSETP.GT.AND P2, PT, |R17|, |R0|, PT ;  /* 0x400000001100720b */ /* 0x000fc80003f44200 */
[----:B------:R-:W-:Y:S02]  /*33a0*/  FSEL R5, |R17|, |R0|, P2 ;  /* 0x4000000011057208 */ /* 0x000fe40001000200 */
[----:B------:R-:W-:Y:S02]  /*33b0*/  FSEL R6, |R0|, |R17|, P2 ;  /* 0x4000001100067208 */ /* 0x000fe40001000200 */
[----:B------:R-:W0:Y:S08]  /*33c0*/  MUFU.RCP R4, R5 ;  /* 0x0000000500047308 */ /* 0x000e300000001000 */
[----:B------:R-:W1:Y:S01]  /*33d0*/  FCHK P0, R6, R5 ;  /* 0x0000000506007302 */ /* 0x000e620000000000 */
[----:B0-----:R-:W-:-:S04]  /*33e0*/  FFMA R3, -R5, R4, 1 ;  /* 0x3f80000005037423 */ /* 0x001fc80000000104 */
[----:B------:R-:W-:Y:S01]  /*33f0*/  FFMA R7, R4, R3, R4 ;  /* 0x0000000304077223 */ /* 0x000fe20000000004 */
[----:B------:R-:W-:-:S03]  /*3400*/  FADD R3, -R0, -RZ ;  /* 0x800000ff00037221 */ /* 0x000fc60000000100 */
        /* <DEDUP_REMOVED lines=8> */
.L_x_165:
[----:B------:R-:W-:Y:S02]  /*3490*/  HFMA2 R7, -RZ, RZ, 0.89990234375, 10328 ;  /* 0x3b33710bff077431 */ /* 0x000fe400000001ff */
[----:B------:R-:W-:Y:S01]  /*34a0*/  FMUL R6, R4, R4 ;  /* 0x0000000404067220 */ /* 0x000fe20000400000 */
[----:B------:R-:W-:Y:S02]  /*34b0*/  ISETP.GE.AND P0, PT, R3, RZ, PT ;  /* 0x000000ff0300720c */ /* 0x000fe40003f06270 */
[----:B------:R-:W-:Y:S02]  /*34c0*/  FSETP.NEU.AND P3, PT, |R0|, |R17|, PT ;  /* 0x400000110000720b */ /* 0x000fe40003f6d200 */
        /* <DEDUP_REMOVED lines=11> */
[----:B------:R-:W-:-:S03]  /*3580*/  FSEL R3, R6, 1.8663789033889770508, P2 ;  /* 0x3feee58106037808 */ /* 0x000fc60001000000 */
[----:B------:R-:W-:-:S05]  /*3590*/  FFMA R4, R6, 1.6832555532455444336, -R7 ;  /* 0x3fd774eb06047823 */ /* 0x000fca0000000807 */
[-C--:B------:R-:W-:Y:S02]  /*35a0*/  FSEL R6, R4, R7.reuse, P2 ;  /* 0x0000000704067208 */ /* 0x080fe40001000000 */
[----:B------:R-:W-:Y:S01]  /*35b0*/  FSEL R4, R7, -R7, P2 ;  /* 0x8000000707047208 */ /* 0x000fe20001000000 */
[----:B------:R-:W-:-:S04]  /*35c0*/  FADD R7, |R17|, |R0| ;  /* 0x4000000011077221 */ /* 0x000fc80000000200 */
[----:B------:R-:W-:Y:S01]  /*35d0*/  @!P0 FFMA R6, R3, 1.6832555532455444336, R4 ;  /* 0x3fd774eb03068823 */ /* 0x000fe20000000004 */
[----:B------:R-:W-:-:S05]  /*35e0*/  HFMA2 R3, -RZ, RZ, 2.04296875, -15.78125 ;  /* 0x4016cbe4ff037431 */ /* 0x000fca00000001ff */
[----:B------:R-:W-:Y:S02]  /*35f0*/  @!P3 FSEL R6, R3, 0.78539818525314331055, !P0 ;  /* 0x3f490fdb0306b808 */ /* 0x000fe40004000000 */
[----:B------:R-:W-:Y:S02]  /*3600*/  @!P1 FSEL R6, RZ, 3.1415927410125732422, P0 ;  /* 0x40490fdbff069808 */ /* 0x000fe40000000000 */
[----:B------:R-:W-:Y:S02]  /*3610*/  FSETP.NAN.AND P0, PT, R7, R7, PT ;  /* 0x000000070700720b */ /* 0x000fe40003f08000 */
[----:B------:R-:W-:-:S04]  /*3620*/  LOP3.LUT R6, R6, 0x80000000, R17, 0xb8, !PT ;  /* 0x8000000006067812 */ /* 0x000fc800078eb811 */
[----:B------:R-:W-:Y:S01]  /*3630*/  FSEL R7, R7, R6, P0 ;  /* 0x0000000607077208 */ /* 0x000fe20000000000 */
[----:B------:R-:W-:Y:S06]  /*3640*/  BRA `(.L_x_164) ;  /* 0x0000000000dc7947 */ /* 0x000fec0003800000 */
.L_x_145:
[----:B------:R-:W-:-:S13]  /*3650*/  ISETP.GE.AND P0, PT, R3, RZ, PT ;  /* 0x000000ff0300720c */ /* 0x000fda0003f06270 */
[----:B------:R-:W-:Y:S05]  /*3660*/  @!P0 BRA `(.L_x_166) ;  /* 0x00000000006c8947 */ /* 0x000fea0003800000 */
[----:B------:R-:W-:Y:S01]  /*3670*/  MOV R3, 0x3f000000 ;  /* 0x3f00000000037802 */ /* 0x000fe20000000f00 */
[----:B------:R-:W-:Y:S01]  /*3680*/  HFMA2 R5, -RZ, RZ, 1.265625, -5052 ;  /* 0x3d10ecefff057431 */ /* 0x000fe200000001ff */
[C---:B------:R-:W-:Y:S02]  /*3690*/  FSETP.NEU.AND P1, PT, |R6|.reuse, 1, PT ;  /* 0x3f8000000600780b */ /* 0x040fe40003f2d200 */
[C---:B------:R-:W-:Y:S01]  /*36a0*/  FSETP.GT.AND P0, PT, |R6|.reuse, 0.56000000238418579102, PT ;  /* 0x3f0f5c290600780b */ /* 0x040fe20003f04200 */
[----:B------:R-:W-:-:S04]  /*36b0*/  FFMA R0, |R6|, -R3, 0.5 ;  /* 0x3f00000006007423 */ /* 0x000fc80000000a03 */
[----:B------:R-:W0:Y:S02]  /*36c0*/  MUFU.RSQ R3, R0 ;  /* 0x0000000000037308 */ /* 0x000e240000001400 */
[----:B0-----:R-:W-:Y:S01]  /*36d0*/  FMUL R4, R0, R3 ;  /* 0x0000000300047220 */ /* 0x001fe20000400000 */
[----:B------:R-:W-:-:S04]  /*36e0*/  FMUL R3, R3, -0.5 ;  /* 0xbf00000003037820 */ /* 0x000fc80000400000 */
[----:B------:R-:W-:-:S04]  /*36f0*/  FFMA R3, R4, R3, 0.5 ;  /* 0x3f00000004037423 */ /* 0x000fc80000000003 */
[----:B------:R-:W-:-:S05]  /*3700*/  FFMA R3, R4, R3, R4 ;  /* 0x0000000304037223 */ /* 0x000fca0000000004 */
[----:B------:R-:W-:Y:S02]  /*3710*/  FSEL R3, R3, RZ, P1 ;  /* 0x000000ff03037208 */ /* 0x000fe40000800000 */
[----:B------:R-:W-:Y:S02]  /*3720*/  FSETP.GT.AND P1, PT, R6, 0.56000000238418579102, PT ;  /* 0x3f0f5c290600780b */ /* 0x000fe40003f24000 */
[----:B------:R-:W-:-:S04]  /*3730*/  FSEL R3, R3, |R6|, P0 ;  /* 0x4000000603037208 */ /* 0x000fc80000000000 */
[----:B------:R-:W-:-:S05]  /*3740*/  LOP3.LUT R3, R3, 0x80000000, R6, 0xb8, !PT ;  /* 0x8000000003037812 */ /* 0x000fca00078eb806 */
[----:B------:R-:W-:-:S04]  /*3750*/  FMUL R0, R3, R3 ;  /* 0x0000000303007220 */ /* 0x000fc80000400000 */
[----:B------:R-:W-:-:S04]  /*3760*/  FFMA R5, R0, R5, 0.016980519518256187439 ;  /* 0x3c8b1abb00057423 */ /* 0x000fc80000000005 */
[----:B------:R-:W-:-:S04]  /*3770*/  FFMA R5, R0, R5, 0.030762933194637298584 ;  /* 0x3cfc028c00057423 */ /* 0x000fc80000000005 */
[----:B------:R-:W-:-:S04]  /*3780*/  FFMA R5, R0, R5, 0.044709417968988418579 ;  /* 0x3d37213900057423 */ /* 0x000fc80000000005 */
[----:B------:R-:W-:-:S04]  /*3790*/  FFMA R5, R0, R5, 0.074989043176174163818 ;  /* 0x3d9993db00057423 */ /* 0x000fc80000000005 */
[----:B------:R-:W-:-:S04]  /*37a0*/  FFMA R5, R0, R5, 0.16666707396507263184 ;  /* 0x3e2aaac600057423 */ /* 0x000fc80000000005 */
[----:B------:R-:W-:-:S04]  /*37b0*/  FMUL R0, R0, R5 ;  /* 0x0000000500007220 */ /* 0x000fc80000400000 */
[----:B------:R-:W-:Y:S01]  /*37c0*/  FFMA R7, R3, R0, R3 ;  /* 0x0000000003077223 */ /* 0x000fe20000000003 */
[----:B------:R-:W-:-:S04]  /*37d0*/  MOV R3, 0x3f6ee581 ;  /* 0x3f6ee58100037802 */ /* 0x000fc80000000f00 */
[----:B------:R-:W-:-:S05]  /*37e0*/  FSEL R0, R7, -R7, P0 ;  /* 0x8000000707007208 */ /* 0x000fca0000000000 */
[----:B------:R-:W-:-:S04]  /*37f0*/  @!P1 FFMA R7, R3, 1.6832555532455444336, R0 ;  /* 0x3fd774eb03079823 */ /* 0x000fc80000000000 */
[----:B------:R-:W-:Y:S01]  /*3800*/  @P0 FADD R7, R7, R7 ;  /* 0x0000000707070221 */ /* 0x000fe20000000000 */
[----:B------:R-:W-:Y:S06]  /*3810*/  BRA `(.L_x_164) ;  /* 0x0000000000687947 */ /* 0x000fec0003800000 */
.L_x_166:
[----:B------:R-:W-:Y:S01]  /*3820*/  HFMA2 R3, -RZ, RZ, 1.75, 0 ;  /* 0x3f000000ff037431 */ /* 0x000fe200000001ff */
[C---:B------:R-:W-:Y:S02]  /*3830*/  FSETP.NEU.AND P0, PT, |R6|.reuse, 1, PT ;  /* 0x3f8000000600780b */ /* 0x040fe40003f0d200 */
[C---:B------:R-:W-:Y:S02]  /*3840*/  FSETP.GT.AND P1, PT, |R6|.reuse, 0.56000000238418579102, PT ;  /* 0x3f0f5c290600780b */ /* 0x040fe40003f24200 */
[----:B------:R-:W-:-:S04]  /*3850*/  FFMA R3, |R6|, -R3, 0.5 ;  /* 0x3f00000006037423 */ /* 0x000fc80000000a03 */
[----:B------:R-:W0:Y:S02]  /*3860*/  MUFU.RSQ R0, R3 ;  /* 0x0000000300007308 */ /* 0x000e240000001400 */
[----:B0-----:R-:W-:Y:S01]  /*3870*/  FMUL R4, R3, R0 ;  /* 0x0000000003047220 */ /* 0x001fe20000400000 */
[----:B------:R-:W-:Y:S01]  /*3880*/  FMUL R5, R0, -0.5 ;  /* 0xbf00000000057820 */ /* 0x000fe20000400000 */
[----:B------:R-:W-:-:S03]  /*3890*/  FADD R0, -R6, -RZ ;  /* 0x800000ff06007221 */ /* 0x000fc60000000100 */
[----:B------:R-:W-:-:S04]  /*38a0*/  FFMA R5, R4, R5, 0.5 ;  /* 0x3f00000004057423 */ /* 0x000fc80000000005 */
[----:B------:R-:W-:Y:S01]  /*38b0*/  FFMA R5, R4, R5, R4 ;  /* 0x0000000504057223 */ /* 0x000fe20000000004 */
[----:B------:R-:W-:-:S04]  /*38c0*/  MOV R4, 0x3d10ecef ;  /* 0x3d10ecef00047802 */ /* 0x000fc80000000f00 */
[----:B------:R-:W-:-:S04]  /*38d0*/  FSEL R5, R5, RZ, P0 ;  /* 0x000000ff05057208 */ /* 0x000fc80000000000 */
        /* <DEDUP_REMOVED lines=10> */
[----:B------:R-:W-:-:S04]  /*3980*/  HFMA2 R0, -RZ, RZ, 1.857421875, -1409 ;  /* 0x3f6ee581ff007431 */ /* 0x000fc800000001ff */
[----:B------:R-:W-:-:S05]  /*3990*/  FSEL R3, R3, -R3, P1 ;  /* 0x8000000303037208 */ /* 0x000fca0000800000 */
[----:B------:R-:W-:-:S04]  /*39a0*/  FFMA R7, R0, 1.6832555532455444336, R3 ;  /* 0x3fd774eb00077823 */ /* 0x000fc80000000003 */
[----:B------:R-:W-:-:S07]  /*39b0*/  @P1 FADD R7, R7, R7 ;  /* 0x0000000707071221 */ /* 0x000fce0000000000 */
.L_x_164:
[----:B------:R-:W-:-:S04]  /*39c0*/  ISETP.GE.AND P0, PT, R2, RZ, PT ;  /* 0x000000ff0200720c */ /* 0x000fc80003f06270 */
[----:B------:R-:W-:-:S09]  /*39d0*/  FSEL R8, R8, -R8, !P0 ;  /* 0x8000000808087208 */ /* 0x000fd20004000000 */
.L_x_108:
[----:B------:R-:W-:-:S13]  /*39e0*/  FSETP.NAN.AND P0, PT, |R7|, |R7|, PT ;  /* 0x400000070700720b */ /* 0x000fda0003f08200 */
[CC--:B------:R-:W-:Y:S02]  /*39f0*/  @P0 FSETP.NAN.AND P1, PT, |R8|.reuse, |R8|.reuse, PT ;  /* 0x400000080800020b */ /* 0x0c0fe40003f28200 */
[----:B------:R-:W-:Y:S02]  /*3a00*/  @P0 MOV R0, R7 ;  /* 0x0000000700000202 */ /* 0x000fe40000000f00 */
[----:B------:R-:W-:Y:S01]  /*3a10*/  @P0 FSEL R8, |R8|, R8, !P1 ;  /* 0x0000000808080208 */ /* 0x000fe20004800200 */
[----:B------:R-:W-:Y:S08]  /*3a20*/  @P0 BRA `(.L_x_167) ;  /* 0x0000000000100947 */ /* 0x000ff00003800000 */
[-C--:B------:R-:W-:Y:S02]  /*3a30*/  FSETP.NAN.AND P0, PT, |R8|, |R8|.reuse, PT ;  /* 0x400000080800720b */ /* 0x080fe40003f08200 */
[----:B------:R-:W-:-:S11]  /*3a40*/  MOV R0, R8 ;  /* 0x0000000800007202 */ /* 0x000fd60000000f00 */
[----:B------:R-:W-:Y:S01]  /*3a50*/  @!P0 LOP3.LUT R0, R7, 0x80000000, R2, 0xb8, !PT ;  /* 0x8000000007008812 */ /* 0x000fe200078eb802 */
[----:B------:R-:W-:-:S07]  /*3a60*/  @!P0 FADD R8, |R8|, -RZ ;  /* 0x800000ff08088221 */ /* 0x000fce0000000200 */
.L_x_167:
        /* <DEDUP_REMOVED lines=16> */
[----:B------:R-:W-:Y:S05]  /*3b70*/  CALL.REL.NOINC `($__internal_8_$__cuda_sm20_sqrt_rn_f32_slowpath) ;  /* 0x0000000000347944 */ /* 0x000fea0003c00000 */
[----:B------:R-:W-:Y:S05]  /*3b80*/  BRA `(.L_x_169) ;  /* 0x0000000000107947 */ /* 0x000fea0003800000 */
.L_x_168:
[----:B------:R-:W-:Y:S01]  /*3b90*/  FMUL.FTZ R14, R6, R5 ;  /* 0x00000005060e7220 */ /* 0x000fe20000410000 */
[----:B------:R-:W-:-:S03]  /*3ba0*/  FMUL.FTZ R4, R5, 0.5 ;  /* 0x3f00000005047820 */ /* 0x000fc60000410000 */
[----:B------:R-:W-:-:S04]  /*3bb0*/  FFMA R5, -R14, R14, R6 ;  /* 0x0000000e0e057223 */ /* 0x000fc80000000106 */
[----:B------:R-:W-:-:S07]  /*3bc0*/  FFMA R14, R5, R4, R14 ;  /* 0x00000004050e7223 */ /* 0x000fce000000000e */
.L_x_169:
        /* <DEDUP_REMOVED lines=8> */
        .weak           $__internal_8_$__cuda_sm20_sqrt_rn_f32_slowpath
        .type           $__internal_8_$__cuda_sm20_sqrt_rn_f32_slowpath,@function
        .size           $__internal_8_$__cuda_sm20_sqrt_rn_f32_slowpath,($__internal_9_$__cuda_sm3x_div_rn_noftz_f32_slowpath - $__internal_8_$__cuda_sm20_sqrt_rn_f32_slowpath)
$__internal_8_$__cuda_sm20_sqrt_rn_f32_slowpath:
        /* <DEDUP_REMOVED lines=20> */
.L_x_170:
[----:B------:R-:W-:Y:S01]  /*3d90*/  HFMA2 R7, -RZ, RZ, 0, 0 ;  /* 0x00000000ff077431 */ /* 0x000fe200000001ff */
[----:B------:R-:W-:-:S04]  /*3da0*/  MOV R6, R12 ;  /* 0x0000000c00067202 */ /* 0x000fc80000000f00 */
[----:B------:R-:W-:Y:S05]  /*3db0*/  RET.REL.NODEC R6 `(_Z20complex_acosh_kernelPf) ;  /* 0xffffffc006907950 */ /* 0x000fea0003c3ffff */
        .weak           $__internal_9_$__cuda_sm3x_div_rn_noftz_f32_slowpath
        .type           $__internal_9_$__cuda_sm3x_div_rn_noftz_f32_slowpath,@function
        .size           $__internal_9_$__cuda_sm3x_div_rn_noftz_f32_slowpath,(.L_x_270 - $__internal_9_$__cuda_sm3x_div_rn_noftz_f32_slowpath)
$__internal_9_$__cuda_sm3x_div_rn_noftz_f32_slowpath:
[----:B------:R-:W-:Y:S02]  /*3dc0*/  SHF.R.U32.HI R14, RZ, 0x17, R7 ;  /* 0x00000017ff0e7819 */ /* 0x000fe40000011607 */
        /* <DEDUP_REMOVED lines=30> */
[----:B------:R-:W-:-:S03]  /*3fb0*/  @!P1 FFMA R7, R7, 1.84467440737095516160e+19, RZ ;  /* 0x5f80000007079823 */ /* 0x000fc600000000ff */
[----:B------:R-:W-:-:S07]  /*3fc0*/  @!P1 IADD3 R15, PT, PT, R15, 0x40, RZ ;  /* 0x000000400f0f9810 */ /* 0x000fce0007ffe0ff */
.L_x_171:
[----:B------:R-:W-:-:S04]  /*3fd0*/  LEA R18, R14, 0xc0800000, 0x17 ;  /* 0xc08000000e127811 */ /* 0x000fc800078eb8ff */
[----:B------:R-:W-:Y:S02]  /*3fe0*/  IADD3 R20, PT, PT, -R18, R7, RZ ;  /* 0x0000000712147210 */ /* 0x000fe40007ffe1ff */
[----:B------:R-:W-:Y:S02]  /*3ff0*/  IADD3 R7, PT, PT, R16, -0x7f, RZ ;  /* 0xffffff8110077810 */ /* 0x000fe40007ffe0ff */
[----:B------:R-:W0:Y:S01]  /*4000*/  MUFU.RCP R18, R20 ;  /* 0x0000001400127308 */ /* 0x000e220000001000 */
[----:B------:R-:W-:Y:S01]  /*4010*/  FADD.FTZ R21, -R20, -RZ ;  /* 0x800000ff14157221 */ /* 0x000fe20000010100 */
[C---:B------:R-:W-:Y:S01]  /*4020*/  IADD3 R14, PT, PT, R7.reuse, 0x7f, -R14 ;  /* 0x0000007f070e7810 */ /* 0x040fe20007ffe80e */
[----:B------:R-:W-:-:S03]  /*4030*/  IMAD R6, R7, -0x800000, R6 ;  /* 0xff80000007067824 */ /* 0x000fc600078e0206 */
[----:B------:R-:W-:Y:S01]  /*4040*/  IADD3 R15, PT, PT, R14, R15, RZ ;  /* 0x0000000f0e0f7210 */ /* 0x000fe20007ffe0ff */
[----:B0-----:R-:W-:-:S04]  /*4050*/  FFMA R19, R18, R21, 1 ;  /* 0x3f80000012137423 */ /* 0x001fc80000000015 */
        /* <DEDUP_REMOVED lines=20> */
[CCC-:B------:R-:W-:Y:S01]  /*41a0*/  FFMA.RP R14, R19.reuse, R21.reuse, R16.reuse ;  /* 0x00000015130e7223 */ /* 0x1c0fe20000008010 */
[----:B------:R-:W-:Y:S01]  /*41b0*/  FFMA.RM R19, R19, R21, R16 ;  /* 0x0000001513137223 */ /* 0x000fe20000004010 */
[----:B------:R-:W-:Y:S02]  /*41c0*/  IADD3 R16, PT, PT, R7, 0x20, RZ ;  /* 0x0000002007107810 */ /* 0x000fe40007ffe0ff */
[----:B------:R-:W-:Y:S02]  /*41d0*/  LOP3.LUT R15, R15, 0x7fffff, RZ, 0xc0, !PT ;  /* 0x007fffff0f0f7812 */ /* 0x000fe400078ec0ff */
[----:B------:R-:W-:Y:S02]  /*41e0*/  ISETP.NE.AND P3, PT, R7, RZ, PT ;  /* 0x000000ff0700720c */ /* 0x000fe40003f65270 */
[----:B------:R-:W-:Y:S02]  /*41f0*/  LOP3.LUT R15, R15, 0x800000, RZ, 0xfc, !PT ;  /* 0x008000000f0f7812 */ /* 0x000fe400078efcff */
[----:B------:R-:W-:-:S02]  /*4200*/  ISETP.NE.AND P1, PT, R7, RZ, PT ;  /* 0x000000ff0700720c */ /* 0x000fc40003f25270 */
        /* <DEDUP_REMOVED lines=10> */
[----:B------:R-:W-:-:S04]  /*42b0*/  LOP3.LUT R7, R7, R14, RZ, 0xc0, !PT ;  /* 0x0000000e07077212 */ /* 0x000fc800078ec0ff */
[----:B------:R-:W-:-:S04]  /*42c0*/  IADD3 R7, PT, PT, R16, R7, RZ ;  /* 0x0000000710077210 */ /* 0x000fc80007ffe0ff */
[----:B------:R-:W-:Y:S01]  /*42d0*/  LOP3.LUT R6, R7, R6, RZ, 0xfc, !PT ;  /* 0x0000000607067212 */ /* 0x000fe200078efcff */
[----:B------:R-:W-:Y:S06]  /*42e0*/  BRA `(.L_x_178) ;  /* 0x0000000000347947 */ /* 0x000fec0003800000 */
.L_x_177:
[----:B------:R-:W-:-:S04]  /*42f0*/  LOP3.LUT R6, R6, 0x80000000, RZ, 0xc0, !PT ;  /* 0x8000000006067812 */ /* 0x000fc800078ec0ff */
[----:B------:R-:W-:Y:S01]  /*4300*/  LOP3.LUT R6, R6, 0x7f800000, RZ, 0xfc, !PT ;  /* 0x7f80000006067812 */ /* 0x000fe200078efcff */
[----:B------:R-:W-:Y:S06]  /*4310*/  BRA `(.L_x_178) ;  /* 0x0000000000287947 */ /* 0x000fec0003800000 */
.L_x_176:
[----:B------:R-:W-:Y:S01]  /*4320*/  LEA R6, R15, R6, 0x17 ;  /* 0x000000060f067211 */ /* 0x000fe200078eb8ff */
[----:B------:R-:W-:Y:S06]  /*4330*/  BRA `(.L_x_178) ;  /* 0x0000000000207947 */ /* 0x000fec0003800000 */
.L_x_175:
[----:B------:R-:W-:-:S04]  /*4340*/  LOP3.LUT R6, R7, 0x80000000, R6, 0x48, !PT ;  /* 0x8000000007067812 */ /* 0x000fc800078e4806 */
[----:B------:R-:W-:Y:S01]  /*4350*/  LOP3.LUT R6, R6, 0x7f800000, RZ, 0xfc, !PT ;  /* 0x7f80000006067812 */ /* 0x000fe200078efcff */
[----:B------:R-:W-:Y:S06]  /*4360*/  BRA `(.L_x_178) ;  /* 0x0000000000147947 */ /* 0x000fec0003800000 */
.L_x_174:
[----:B------:R-:W-:Y:S01]  /*4370*/  LOP3.LUT R6, R7, 0x80000000, R6, 0x48, !PT ;  /* 0x8000000007067812 */ /* 0x000fe200078e4806 */
[----:B------:R-:W-:Y:S06]  /*4380*/  BRA `(.L_x_178) ;  /* 0x00000000000c7947 */ /* 0x000fec0003800000 */
.L_x_173:
[----:B------:R-:W0:Y:S01]  /*4390*/  MUFU.RSQ R6, -QNAN ;  /* 0xffc0000000067908 */ /* 0x000e220000001400 */
[----:B------:R-:W-:Y:S05]  /*43a0*/  BRA `(.L_x_178) ;  /* 0x0000000000047947 */ /* 0x000fea0003800000 */
.L_x_172:
[----:B------:R-:W-:-:S07]  /*43b0*/  FADD.FTZ R6, R6, R7 ;  /* 0x0000000706067221 */ /* 0x000fce0000010000 */
.L_x_178:
[----:B------:R-:W-:Y:S01]  /*43c0*/  HFMA2 R7, -RZ, RZ, 0, 0 ;  /* 0x00000000ff077431 */ /* 0x000fe200000001ff */
[----:B0-----:R-:W-:Y:S02]  /*43d0*/  MOV R14, R6 ;  /* 0x00000006000e7202 */ /* 0x001fe40000000f00 */
[----:B------:R-:W-:-:S04]  /*43e0*/  MOV R6, R12 ;  /* 0x0000000c00067202 */ /* 0x000fc80000000f00 */
[----:B------:R-:W-:Y:S05]  /*43f0*/  RET.REL.NODEC R6 `(_Z20complex_acosh_kernelPf) ;  /* 0xffffffbc06007950 */ /* 0x000fea0003c3ffff */
.L_x_179:
        /* <DEDUP_REMOVED lines=16> */
.L_x_270:


//--------------------- .text._Z20complex_asinh_kernelPf --------------------------
	.section	.text._Z20complex_asinh_kernelPf,"ax",@progbits
	.align	128
        .global         _Z20complex_asinh_kernelPf
        .type           _Z20complex_asinh_kernelPf,@function
        .size           _Z20complex_asinh_kernelPf,(.L_x_272 - _Z20complex_asinh_kernelPf)
        .other          _Z20complex_asinh_kernelPf,@"STO_CUDA_ENTRY STV_DEFAULT"
_Z20complex_asinh_kernelPf:
.text._Z20complex_asinh_kernelPf:
        /* <DEDUP_REMOVED lines=22> */
[----:B------:R-:W-:Y:S06]  /*0160*/  @!P0 BRA `(.L_x_181) ;  /* 0x0000004000c48947 */ /* 0x000fec0003800000 */
[----:B------:R-:W-:-:S13]  /*0170*/  FSETP.NEU.AND P0, PT, R2, +INF , PT ;  /* 0x7f8000000200780b */ /* 0x000fda0003f0d000 */
[----:B------:R-:W-:Y:S01]  /*0180*/  @!P0 FADD R2, R0, R0 ;  /* 0x0000000000028221 */ /* 0x000fe20000000000 */
[----:B------:R-:W-:-:S04]  /*0190*/  @!P0 MOV R0, R3 ;  /* 0x0000000300008202 */ /* 0x000fc80000000f00 */
[----:B------:R-:W-:Y:S01]  /*01a0*/  @!P0 MOV R3, R2 ;  /* 0x0000000200038202 */ /* 0x000fe20000000f00 */
[----:B------:R-:W-:Y:S06]  /*01b0*/  @!P0 BRA `(.L_x_181) ;  /* 0x0000004000b08947 */ /* 0x000fec0003800000 */
[----:B------:R-:W-:-:S13]  /*01c0*/  FSETP.NEU.AND P0, PT, R3, RZ, PT ;  /* 0x000000ff0300720b */ /* 0x000fda0003f0d000 */
[----:B------:R-:W-:Y:S01]  /*01d0*/  @!P0 FADD R0, R0, R0 ;  /* 0x0000000000008221 */ /* 0x000fe20000000000 */
[----:B------:R-:W-:-:S03]  /*01e0*/  @P0 FADD R5, RZ, R3 ;  /* 0x00000003ff050221 */ /* 0x000fc60000000000 */
[----:B------:R-:W-:-:S04]  /*01f0*/  @P0 FADD R2, RZ, R0 ;  /* 0x00000000ff020221 */ /* 0x000fc80000000000 */
[----:B------:R-:W-:-:S05]  /*0200*/  @P0 FADD R0, R2, R5 ;  /* 0x0000000502000221 */ /* 0x000fca0000000000 */
[----:B------:R-:W-:Y:S01]  /*0210*/  @P0 MOV R3, R0 ;  /* 0x0000000000030202 */ /* 0x000fe20000000f00 */
[----:B------:R-:W-:Y:S06]  /*0220*/  BRA `(.L_x_181) ;  /* 0x0000004000947947 */ /* 0x000fec0003800000 */
.L_x_180:
[----:B------:R-:W-:-:S04]  /*0230*/  FMNMX R4, R5, R2, !PT ;  /* 0x0000000205047209 */ /* 0x000fc80007800000 */
[----:B------:R-:W-:-:S13]  /*0240*/  FSETP.GT.AND P0, PT, R4, 8388608, PT ;  /* 0x4b0000000400780b */ /* 0x000fda0003f04000 */
[----:B------:R-:W-:Y:S05]  /*0250*/  @!P0 BRA `(.L_x_182) ;  /* 0x0000002000988947 */ /* 0x000fea0003800000 */
[----:B------:R-:W-:-:S13]  /*0260*/  ISETP.GE.AND P0, PT, R0, RZ, PT ;  /* 0x000000ff0000720c */ /* 0x000fda0003f06270 */
        /* <DEDUP_REMOVED lines=18> */
[----:B------:R-:W-:Y:S05]  /*0390*/  CALL.REL.NOINC `($__internal_11_$__cuda_sm3x_div_rn_noftz_f32_slowpath) ;  /* 0x0000004400147944 */ /* 0x000fea0003c00000 */
[----:B------:R-:W-:-:S07]  /*03a0*/  MOV R14, R4 ;  /* 0x00000004000e7202 */ /* 0x000fce0000000f00 */
.L_x_185:
        /* <DEDUP_REMOVED lines=12> */
[----:B------:R-:W-:Y:S05]  /*0470*/  CALL.REL.NOINC `($__internal_11_$__cuda_sm3x_div_rn_noftz_f32_slowpath) ;  /* 0x0000004000dc7944 */ /* 0x000fea0003c00000 */
.L_x_186:
        /* <DEDUP_REMOVED lines=16> */
[----:B------:R-:W-:Y:S05]  /*0580*/  CALL.REL.NOINC `($__internal_10_$__cuda_sm20_sqrt_rn_f32_slowpath) ;  /* 0x00000040003c7944 */ /* 0x000fea0003c00000 */
[----:B------:R-:W-:Y:S05]  /*0590*/  BRA `(.L_x_188) ;  /* 0x0000000000107947 */ /* 0x000fea0003800000 */
.L_x_187:
[----:B------:R-:W-:Y:S01]  /*05a0*/  FMUL.FTZ R4, R9, R8 ;  /* 0x0000000809047220 */ /* 0x000fe20000410000 */
[----:B------:R-:W-:-:S03]  /*05b0*/  FMUL.FTZ R8, R8, 0.5 ;  /* 0x3f00000008087820 */ /* 0x000fc60000410000 */
[----:B------:R-:W-:-:S04]  /*05c0*/  FFMA R9, -R4, R4, R9 ;  /* 0x0000000404097223 */ /* 0x000fc80000000109 */
[----:B------:R-:W-:-:S07]  /*05d0*/  FFMA R4, R9, R8, R4 ;  /* 0x0000000809047223 */ /* 0x000fce0000000004 */
.L_x_188:
        /* <DEDUP_REMOVED lines=43> */
[----:B------:R-:W-:Y:S05]  /*0890*/  CALL.REL.NOINC `($__internal_11_$__cuda_sm3x_div_rn_noftz_f32_slowpath) ;  /* 0x0000003c00d47944 */ /* 0x000fea0003c00000 */
[----:B------:R-:W-:-:S07]  /*08a0*/  MOV R7, R4 ;  /* 0x0000000400077202 */ /* 0x000fce0000000f00 */
.L_x_189:
[----:B------:R-:W-:Y:S01]  /*08b0*/  MOV R9, 0x3b33710b ;  /* 0x3b33710b00097802 */ /* 0x000fe20000000f00 */
[----:B------:R-:W-:Y:S01]  /*08c0*/  FMUL R4, R7, R7 ;  /* 0x0000000707047220 */ /* 0x000fe20000400000 */
[C---:B------:R-:W-:Y:S01]  /*08d0*/  FSETP.NEU.AND P0, PT, R5.reuse, R2, PT ;  /* 0x000000020500720b */ /* 0x040fe20003f0d000 */
[----:B------:R-:W-:Y:S02]  /*08e0*/  FADD R2, R5, R2 ;  /* 0x0000000205027221 */ /* 0x000fe40000000000 */
        /* <DEDUP_REMOVED lines=10> */
[----:B------:R-:W-:-:S05]  /*0990*/  @!P2 FFMA R4, R9, 1.6832555532455444336, -R4 ;  /* 0x3fd774eb0904a823 */ /* 0x000fca0000000804 */
[----:B------:R-:W-:Y:S02]  /*09a0*/  FSEL R4, R4, 0.78539818525314331055, P0 ;  /* 0x3f490fdb04047808 */ /* 0x000fe40000000000 */
[----:B------:R-:W-:Y:S02]  /*09b0*/  FSETP.NAN.AND P0, PT, |R2|, |R2|, PT ;  /* 0x400000020200720b */ /* 0x000fe40003f08200 */
[----:B------:R-:W-:-:S04]  /*09c0*/  LOP3.LUT R5, R4, 0x80000000, R3, 0xb8, !PT ;  /* 0x8000000004057812 */ /* 0x000fc800078eb803 */
[----:B------:R-:W-:Y:S01]  /*09d0*/  FSEL R2, R2, R5, P0 ;  /* 0x0000000502027208 */ /* 0x000fe20000000000 */
[----:B------:R-:W-:Y:S06]  /*09e0*/  BRA `(.L_x_190) ;  /* 0x0000001800a47947 */ /* 0x000fec0003800000 */
.L_x_184:
        /* <DEDUP_REMOVED lines=19> */
.L_x_192:
[----:B------:R-:W-:Y:S01]  /*0b20*/  FMUL.FTZ R4, R9, R8 ;  /* 0x0000000809047220 */ /* 0x000fe20000410000 */
[----:B------:R-:W-:-:S03]  /*0b30*/  FMUL.FTZ R8, R8, 0.5 ;  /* 0x3f00000008087820 */ /* 0x000fc60000410000 */
[----:B------:R-:W-:-:S04]  /*0b40*/  FFMA R9, -R4, R4, R9 ;  /* 0x0000000404097223 */ /* 0x000fc80000000109 */
[----:B------:R-:W-:-:S07]  /*0b50*/  FFMA R4, R9, R8, R4 ;  /* 0x0000000809047223 */ /* 0x000fce0000000004 */
.L_x_193:
        /* <DEDUP_REMOVED lines=42> */
[----:B------:R-:W-:Y:S05]  /*0e00*/  CALL.REL.NOINC `($__internal_11_$__cuda_sm3x_div_rn_noftz_f32_slowpath) ;  /* 0x0000003800787944 */ /* 0x000fea0003c00000 */
[----:B------:R-:W-:-:S07]  /*0e10*/  MOV R7, R4 ;  /* 0x0000000400077202 */ /* 0x000fce0000000f00 */
.L_x_194:
[----:B------:R-:W-:Y:S01]  /*0e20*/  MOV R9, 0x3b33710b ;  /* 0x3b33710b00097802 */ /* 0x000fe20000000f00 */
[----:B------:R-:W-:Y:S01]  /*0e30*/  FMUL R4, R7, R7 ;  /* 0x0000000707047220 */ /* 0x000fe20000400000 */
[C---:B------:R-:W-:Y:S01]  /*0e40*/  FSETP.NEU.AND P1, PT, R5.reuse, R2, PT ;  /* 0x000000020500720b */ /* 0x040fe20003f2d000 */
[----:B------:R-:W-:Y:S01]  /*0e50*/  FADD R5, R5, R2 ;  /* 0x0000000205057221 */ /* 0x000fe20000000000 */
        /* <DEDUP_REMOVED lines=12> */
[----:B------:R-:W-:-:S04]  /*0f20*/  FSEL R4, R4, 0.78539818525314331055, P1 ;  /* 0x3f490fdb04047808 */ /* 0x000fc80000800000 */
[----:B------:R-:W-:Y:S02]  /*0f30*/  FSEL R4, R4, RZ, P0 ;  /* 0x000000ff04047208 */ /* 0x000fe40000000000 */
[----:B------:R-:W-:Y:S02]  /*0f40*/  FSETP.NAN.AND P0, PT, |R5|, |R5|, PT ;  /* 0x400000050500720b */ /* 0x000fe40003f08200 */
[----:B------:R-:W-:-:S04]  /*0f50*/  LOP3.LUT R4, R4, 0x80000000, R3, 0xb8, !PT ;  /* 0x8000000004047812 */ /* 0x000fc800078eb803 */
[----:B------:R-:W-:Y:S01]  /*0f60*/  FSEL R2, R5, R4, P0 ;  /* 0x0000000405027208 */ /* 0x000fe20000000000 */
[----:B------:R-:W-:Y:S06]  /*0f70*/  BRA `(.L_x_190) ;  /* 0x0000001400407947 */ /* 0x000fec0003800000 */
.L_x_191:
        /* <DEDUP_REMOVED lines=40> */
[----:B------:R-:W-:Y:S05]  /*1200*/  CALL.REL.NOINC `($__internal_11_$__cuda_sm3x_div_rn_noftz_f32_slowpath) ;  /* 0x0000003400787944 */ /* 0x000fea0003c00000 */
.L_x_195:
[----:B------:R-:W-:Y:S01]  /*1210*/  MOV R7, 0x3b33710b ;  /* 0x3b33710b00077802 */ /* 0x000fe20000000f00 */
[----:B------:R-:W-:Y:S01]  /*1220*/  FMUL R6, R4, R4 ;  /* 0x0000000404067220 */ /* 0x000fe20000400000 */
[----:B------:R-:W-:Y:S02]  /*1230*/  MOV R9, 0x3f6ee581 ;  /* 0x3f6ee58100097802 */ /* 0x000fe40000000f00 */
[----:B------:R-:W-:Y:S01]  /*1240*/  FSETP.NEU.AND P1, PT, R5, R2, PT ;  /* 0x000000020500720b */ /* 0x000fe20003f2d000 */
[C---:B------:R-:W-:Y:S01]  /*1250*/  FFMA R7, R6.reuse, R7, -0.015681877732276916504 ;  /* 0xbc80774806077423 */ /* 0x040fe20000000007 */
        /* <DEDUP_REMOVED lines=17> */
.L_x_183:
[CC--:B------:R-:W-:Y:S01]  /*1370*/  FSETP.GEU.AND P2, PT, |R0|.reuse, |R3|.reuse, PT ;  /* 0x400000030000720b */ /* 0x0c0fe20003f4e200 */
[C---:B------:R-:W-:Y:S01]  /*1380*/  FADD R6, -R3.reuse, -RZ ;  /* 0x800000ff03067221 */ /* 0x040fe20000000100 */
[C---:B------:R-:W-:Y:S01]  /*1390*/  FADD R14, |R0|.reuse, -RZ ;  /* 0x800000ff000e7221 */ /* 0x040fe20000000200 */
[C---:B------:R-:W-:Y:S01]  /*13a0*/  FADD R9, |R3|.reuse, -RZ ;  /* 0x800000ff03097221 */ /* 0x040fe20000000200 */
[----:B------:R-:W-:Y:S02]  /*13b0*/  FSEL R5, |R3|, |R0|, !P2 ;  /* 0x4000000003057208 */ /* 0x000fe40005000200 */
[----:B------:R-:W-:Y:S02]  /*13c0*/  FSEL R2, |R0|, |R3|, !P2 ;  /* 0x4000000300027208 */ /* 0x000fe40005000200 */
[----:B------:R-:W-:-:S13]  /*13d0*/  FSETP.GT.AND P0, PT, R5, 1.70141173319264429906e+38, PT ;  /* 0x7effffff0500780b */ /* 0x000fda0003f04000 */
[----:B------:R-:W-:Y:S05]  /*13e0*/  @!P0 BRA `(.L_x_196) ;  /* 0x0000000400c88947 */ /* 0x000fea0003800000 */
[----:B------:R-:W-:Y:S01]  /*13f0*/  HFMA2 R7, -RZ, RZ, 1.68359375, 214.25 ;  /* 0x3ebc5ab2ff077431 */ /* 0x000fe200000001ff */
[----:B------:R-:W-:Y:S01]  /*1400*/  MOV R4, 0x402df854 ;  /* 0x402df85400047802 */ /* 0x000fe20000000f00 */
[----:B------:R-:W0:Y:S04]  /*1410*/  FCHK P0, R0, -2.7182817459106445312 ;  /* 0xc02df85400007902 */ /* 0x000e280000000000 */
[----:B------:R-:W-:-:S04]  /*1420*/  FFMA R4, -R7, R4, 1 ;  /* 0x3f80000007047423 */ /* 0x000fc80000000104 */
[----:B------:R-:W-:-:S04]  /*1430*/  FFMA R7, R4, -R7, -0.36787945032119750977 ;  /* 0xbebc5ab204077423 */ /* 0x000fc80000000807 */
[----:B------:R-:W-:-:S04]  /*1440*/  FFMA R14, R0, R7, RZ ;  /* 0x00000007000e7223 */ /* 0x000fc800000000ff */
[----:B------:R-:W-:-:S04]  /*1450*/  FFMA R4, R14, 2.7182817459106445312, R0 ;  /* 0x402df8540e047823 */ /* 0x000fc80000000000 */
[----:B------:R-:W-:Y:S01]  /*1460*/  FFMA R14, R7, R4, R14 ;  /* 0x00000004070e7223 */ /* 0x000fe2000000000e */
[----:B0-----:R-:W-:Y:S06]  /*1470*/  @!P0 BRA `(.L_x_197) ;  /* 0x0000000000148947 */ /* 0x001fec0003800000 */
[----:B------:R-:W-:Y:S02]  /*1480*/  MOV R7, R0 ;  /* 0x0000000000077202 */ /* 0x000fe40000000f00 */
[----:B------:R-:W-:Y:S02]  /*1490*/  MOV R4, 0xc02df854 ;  /* 0xc02df85400047802 */ /* 0x000fe40000000f00 */
[----:B------:R-:W-:-:S07]  /*14a0*/  MOV R8, 0x14c0 ;  /* 0x000014c000087802 */ /* 0x000fce0000000f00 */
[----:B------:R-:W-:Y:S05]  /*14b0*/  CALL.REL.NOINC `($__internal_11_$__cuda_sm3x_div_rn_noftz_f32_slowpath) ;  /* 0x0000003000cc7944 */ /* 0x000fea0003c00000 */
[----:B------:R-:W-:-:S07]  /*14c0*/  MOV R14, R4 ;  /* 0x00000004000e7202 */ /* 0x000fce0000000f00 */
.L_x_197:
[----:B------:R-:W-:Y:S01]  /*14d0*/  MOV R4, 0x3ebc5ab2 ;  /* 0x3ebc5ab200047802 */ /* 0x000fe20000000f00 */
[----:B------:R-:W0:Y:S01]  /*14e0*/  FCHK P0, R3, -2.7182817459106445312 ;  /* 0xc02df85403007902 */ /* 0x000e220000000000 */
[----:B------:R-:W-:-:S05]  /*14f0*/  MOV R7, 0x402df854 ;  /* 0x402df85400077802 */ /* 0x000fca0000000f00 */
[----:B------:R-:W-:-:S04]  /*1500*/  FFMA R7, -R4, R7, 1 ;  /* 0x3f80000004077423 */ /* 0x000fc80000000107 */
[----:B------:R-:W-:-:S04]  /*1510*/  FFMA R9, R7, -R4, -0.36787945032119750977 ;  /* 0xbebc5ab207097423 */ /* 0x000fc80000000804 */
[----:B------:R-:W-:-:S04]  /*1520*/  FFMA R4, R3, R9, RZ ;  /* 0x0000000903047223 */ /* 0x000fc800000000ff */
[----:B------:R-:W-:-:S04]  /*1530*/  FFMA R7, R4, 2.7182817459106445312, R3 ;  /* 0x402df85404077823 */ /* 0x000fc80000000003 */
[----:B------:R-:W-:Y:S01]  /*1540*/  FFMA R4, R9, R7, R4 ;  /* 0x0000000709047223 */ /* 0x000fe20000000004 */
[----:B0-----:R-:W-:Y:S06]  /*1550*/  @!P0 BRA `(.L_x_198) ;  /* 0x0000000000108947 */ /* 0x001fec0003800000 */
[----:B------:R-:W-:Y:S01]  /*1560*/  HFMA2 R4, -RZ, RZ, -2.087890625, -35456 ;  /* 0xc02df854ff047431 */ /* 0x000fe200000001ff */
[----:B------:R-:W-:Y:S02]  /*1570*/  MOV R7, R3 ;  /* 0x0000000300077202 */ /* 0x000fe40000000f00 */
[----:B------:R-:W-:-:S07]  /*1580*/  MOV R8, 0x15a0 ;  /* 0x000015a000087802 */ /* 0x000fce0000000f00 */
[----:B------:R-:W-:Y:S05]  /*1590*/  CALL.REL.NOINC `($__internal_11_$__cuda_sm3x_div_rn_noftz_f32_slowpath) ;  /* 0x0000003000947944 */ /* 0x000fea0003c00000 */
.L_x_198:
        /* <DEDUP_REMOVED lines=18> */
.L_x_199:
[----:B------:R-:W-:Y:S01]  /*16c0*/  FMUL.FTZ R4, R9, R8 ;  /* 0x0000000809047220 */ /* 0x000fe20000410000 */
[----:B------:R-:W-:-:S03]  /*16d0*/  FMUL.FTZ R8, R8, 0.5 ;  /* 0x3f00000008087820 */ /* 0x000fc60000410000 */
[----:B------:R-:W-:-:S04]  /*16e0*/  FFMA R9, -R4, R4, R9 ;  /* 0x0000000404097223 */ /* 0x000fc80000000109 */
[----:B------:R-:W-:-:S07]  /*16f0*/  FFMA R4, R9, R8, R4 ;  /* 0x0000000809047223 */ /* 0x000fce0000000004 */
.L_x_200:
[C---:B------:R-:W-:Y:S01]  /*1700*/  FSETP.NEU.AND P0, PT, R14.reuse, RZ, PT ;  /* 0x000000ff0e00720b */ /* 0x040fe20003f0d000 */
[----:B------:R-:W-:Y:S01]  /*1710*/  HFMA2 R9, -RZ, RZ, 1.5048828125, 33.21875 ;  /* 0x3e055027ff097431 */ /* 0x000fe200000001ff */
[----:B------:R-:W-:Y:S01]  /*1720*/  LOP3.LUT R15, R15, 0x800000, RZ, 0xfc, !PT ;  /* 0x008000000f0f7812 */ /* 0x000fe200078efcff */
[----:B------:R-:W0:Y:S10]  /*1730*/  MUFU.RCP R12, R5 ;  /* 0x00000005000c7308 */ /* 0x000e340000001000 */
[----:B------:R-:W-:Y:S01]  /*1740*/  @P0 FMUL R7, R15, R4 ;  /* 0x000000040f070220 */ /* 0x000fe20000400000 */
[----:B------:R-:W-:-:S04]  /*1750*/  FSETP.NEU.AND P0, PT, R14, +INF , PT ;  /* 0x7f8000000e00780b */ /* 0x000fc80003f0d000 */
        /* <DEDUP_REMOVED lines=39> */
.L_x_201:
[----:B------:R-:W-:Y:S01]  /*19d0*/  MOV R5, 0x3b33710b ;  /* 0x3b33710b00057802 */ /* 0x000fe20000000f00 */
[----:B------:R-:W-:Y:S01]  /*19e0*/  FMUL R2, R7, R7 ;  /* 0x0000000707027220 */ /* 0x000fe20000400000 */
[C---:B------:R-:W-:Y:S01]  /*19f0*/  FSETP.NEU.AND P0, PT, |R0|.reuse, |R3|, PT ;  /* 0x400000030000720b */ /* 0x040fe20003f0d200 */
[----:B------:R-:W-:Y:S02]  /*1a00*/  FADD R4, |R0|, |R3| ;  /* 0x4000000300047221 */ /* 0x000fe40000000200 */
        /* <DEDUP_REMOVED lines=12> */
[----:B------:R-:W-:Y:S02]  /*1ad0*/  FSETP.NAN.AND P0, PT, R4, R4, PT ;  /* 0x000000040400720b */ /* 0x000fe40003f08000 */
[----:B------:R-:W-:-:S04]  /*1ae0*/  LOP3.LUT R5, R5, 0x80000000, R6, 0xb8, !PT ;  /* 0x8000000005057812 */ /* 0x000fc800078eb806 */
[----:B------:R-:W-:Y:S01]  /*1af0*/  FSEL R2, R4, R5, P0 ;  /* 0x0000000504027208 */ /* 0x000fe20000000000 */
[----:B------:R-:W-:Y:S06]  /*1b00*/  BRA `(.L_x_190) ;  /* 0x00000008005c7947 */ /* 0x000fec0003800000 */
.L_x_196:
        /* <DEDUP_REMOVED lines=19> */
.L_x_203:
[----:B------:R-:W-:Y:S01]  /*1c40*/  FMUL.FTZ R4, R9, R8 ;  /* 0x0000000809047220 */ /* 0x000fe20000410000 */
[----:B------:R-:W-:-:S03]  /*1c50*/  FMUL.FTZ R8, R8, 0.5 ;  /* 0x3f00000008087820 */ /* 0x000fc60000410000 */
[----:B------:R-:W-:-:S04]  /*1c60*/  FFMA R9, -R4, R4, R9 ;  /* 0x0000000404097223 */ /* 0x000fc80000000109 */
[----:B------:R-:W-:-:S07]  /*1c70*/  FFMA R4, R9, R8, R4 ;  /* 0x0000000809047223 */ /* 0x000fce0000000004 */
.L_x_204:
[C---:B------:R-:W-:Y:S01]  /*1c80*/  FSETP.NEU.AND P0, PT, R14.reuse, RZ, PT ;  /* 0x000000ff0e00720b */ /* 0x040fe20003f0d000 */
[----:B------:R-:W-:Y:S01]  /*1c90*/  HFMA2 R9, -RZ, RZ, 1.5048828125, 33.21875 ;  /* 0x3e055027ff097431 */ /* 0x000fe200000001ff */
[----:B------:R-:W-:Y:S01]  /*1ca0*/  LOP3.LUT R15, R15, 0x800000, RZ, 0xfc, !PT ;  /* 0x008000000f0f7812 */ /* 0x000fe200078efcff */
[----:B------:R-:W0:Y:S08]  /*1cb0*/  MUFU.RCP R12, R5 ;  /* 0x00000005000c7308 */ /* 0x000e300000001000 */
[----:B------:R-:W1:Y:S02]  /*1cc0*/  FCHK P3, R2, R5 ;  /* 0x0000000502007302 */ /* 0x000e640000060000 */
        /* <DEDUP_REMOVED lines=39> */
.L_x_205:
[----:B------:R-:W-:Y:S01]  /*1f40*/  MOV R9, 0x3b33710b ;  /* 0x3b33710b00097802 */ /* 0x000fe20000000f00 */
[----:B------:R-:W-:Y:S01]  /*1f50*/  FMUL R2, R7, R7 ;  /* 0x0000000707027220 */ /* 0x000fe20000400000 */
        /* <DEDUP_REMOVED lines=16> */
[----:B------:R-:W-:Y:S02]  /*2060*/  FSETP.NAN.AND P0, PT, R4, R4, PT ;  /* 0x000000040400720b */ /* 0x000fe40003f08000 */
[----:B------:R-:W-:-:S04]  /*2070*/  LOP3.LUT R5, R5, 0x80000000, R6, 0xb8, !PT ;  /* 0x8000000005057812 */ /* 0x000fc800078eb806 */
[----:B------:R-:W-:Y:S01]  /*2080*/  FSEL R2, R4, R5, P0 ;  /* 0x0000000504027208 */ /* 0x000fe20000000000 */
[----:B------:R-:W-:Y:S06]  /*2090*/  BRA `(.L_x_190) ;  /* 0x0000000000f87947 */ /* 0x000fec0003800000 */
.L_x_202:
        /* <DEDUP_REMOVED lines=41> */
.L_x_206:
[----:B------:R-:W-:Y:S01]  /*2330*/  MOV R7, 0x3b33710b ;  /* 0x3b33710b00077802 */ /* 0x000fe20000000f00 */
[----:B------:R-:W-:Y:S01]  /*2340*/  FMUL R2, R4, R4 ;  /* 0x0000000404027220 */ /* 0x000fe20000400000 */
[----:B------:R-:W-:Y:S02]  /*2350*/  MOV R9, 0x3f6ee581 ;  /* 0x3f6ee58100097802 */ /* 0x000fe40000000f00 */
[----:B------:R-:W-:Y:S01]  /*2360*/  FSETP.NEU.AND P1, PT, |R0|, |R3|, PT ;  /* 0x400000030000720b */ /* 0x000fe20003f2d200 */
[----:B------:R-:W-:Y:S01]  /*2370*/  FFMA R7, R2, R7, -0.015681877732276916504 ;  /* 0xbc80774802077423 */ /* 0x000fe20000000007 */
[----:B------:R-:W-:-:S03]  /*2380*/  FSETP.NEU.AND P0, PT, R5, RZ, PT ;  /* 0x000000ff0500720b */ /* 0x000fc60003f0d000 */
[----:B------:R-:W-:-:S04]  /*2390*/  FFMA R7, R2, R7, 0.042200751602649688721 ;  /* 0x3d2cdab202077423 */ /* 0x000fc80000000007 */
[----:B------:R-:W-:-:S04]  /*23a0*/  FFMA R7, R2, R7, -0.074792981147766113281 ;  /* 0xbd992d1002077423 */ /* 0x000fc80000000007 */
[----:B------:R-:W-:-:S04]  /*23b0*/  FFMA R7, R2, R7, 0.10640415549278259277 ;  /* 0x3dd9ea6c02077423 */ /* 0x000fc80000000007 */
[----:B------:R-:W-:-:S04]  /*23c0*/  FFMA R7, R2, R7, -0.14207722246646881104 ;  /* 0xbe117cb102077423 */ /* 0x000fc80000000007 */
[----:B------:R-:W-:-:S04]  /*23d0*/  FFMA R7, R2, R7, 0.19993925094604492188 ;  /* 0x3e4cbce002077423 */ /* 0x000fc80000000007 */
[----:B------:R-:W-:-:S04]  /*23e0*/  FFMA R7, R2, R7, -0.33333197236061096191 ;  /* 0xbeaaaa7d02077423 */ /* 0x000fc80000000007 */
[----:B------:R-:W-:Y:S01]  /*23f0*/  FMUL R7, R2, R7 ;  /* 0x0000000702077220 */ /* 0x000fe20000400000 */
[----:B------:R-:W-:-:S03]  /*2400*/  FADD R2, |R0|, |R3| ;  /* 0x4000000300027221 */ /* 0x000fc60000000200 */
[----:B------:R-:W-:-:S04]  /*2410*/  FFMA R4, R7, R4, R4 ;  /* 0x0000000407047223 */ /* 0x000fc80000000004 */
[----:B------:R-:W-:-:S05]  /*2420*/  @!P2 FFMA R4, R9, 1.6832555532455444336, -R4 ;  /* 0x3fd774eb0904a823 */ /* 0x000fca0000000804 */
[----:B------:R-:W-:-:S04]  /*2430*/  FSEL R4, R4, 0.78539818525314331055, P1 ;  /* 0x3f490fdb04047808 */ /* 0x000fc80000800000 */
[----:B------:R-:W-:Y:S02]  /*2440*/  FSEL R5, R4, RZ, P0 ;  /* 0x000000ff04057208 */ /* 0x000fe40000000000 */
[----:B------:R-:W-:Y:S02]  /*2450*/  FSETP.NAN.AND P0, PT, R2, R2, PT ;  /* 0x000000020200720b */ /* 0x000fe40003f08000 */
[----:B------:R-:W-:-:S04]  /*2460*/  LOP3.LUT R5, R5, 0x80000000, R6, 0xb8, !PT ;  /* 0x8000000005057812 */ /* 0x000fc800078eb806 */
[----:B------:R-:W-:-:S07]  /*2470*/  FSEL R2, R2, R5, P0 ;  /* 0x0000000502027208 */ /* 0x000fce0000000000 */
.L_x_190:
[----:B------:R-:W-:Y:S01]  /*2480*/  FADD R5, R14, 0.69314718246459960938 ;  /* 0x3f3172180e057421 */ /* 0x000fe20000000000 */
[----:B------:R-:W-:-:S04]  /*2490*/  LOP3.LUT R3, R2, 0x80000000, R3, 0xb8, !PT ;  /* 0x8000000002037812 */ /* 0x000fc800078eb803 */
[----:B------:R-:W-:Y:S01]  /*24a0*/  LOP3.LUT R0, R5, 0x80000000, R0, 0xb8, !PT ;  /* 0x8000000005007812 */ /* 0x000fe200078eb800 */
[----:B------:R-:W-:Y:S06]  /*24b0*/  BRA `(.L_x_181) ;  /* 0x0000001c00f07947 */ /* 0x000fec0003800000 */
.L_x_182:
[----:B------:R-:W-:Y:S02]  /*24c0*/  FSETP.NEU.AND P0, PT, R3, RZ, PT ;  /* 0x000000ff0300720b */ /* 0x000fe40003f0d000 */
[----:B------:R-:W-:Y:S02]  /*24d0*/  FSETP.GEU.AND P1, PT, R2, 0.00021143197955098003149, PT ;  /* 0x395db3d70200780b */ /* 0x000fe40003f2e000 */
[----:B------:R-:W-:Y:S02]  /*24e0*/  FSETP.EQ.AND P0, PT, R0, RZ, !P0 ;  /* 0x000000ff0000720b */ /* 0x000fe40004702000 */
[----:B------:R-:W-:-:S04]  /*24f0*/  FSETP.LT.AND P1, PT, R5, 0.00021143197955098003149, !P1 ;  /* 0x395db3d70500780b */ /* 0x000fc80004f21000 */
[----:B------:R-:W-:-:S13]  /*2500*/  PLOP3.LUT P0, PT, P0, P1, PT, 0xf8, 0x8f ;  /* 0x00000000008f781c */ /* 0x000fda0000703f70 */
[----:B------:R-:W-:Y:S05]  /*2510*/  @P0 BRA `(.L_x_181) ;  /* 0x0000001c00d80947 */ /* 0x000fea0003800000 */
        /* <DEDUP_REMOVED lines=19> */
.L_x_207:
[----:B------:R-:W-:Y:S01]  /*2650*/  FMUL.FTZ R4, R9, R8 ;  /* 0x0000000809047220 */ /* 0x000fe20000410000 */
[----:B------:R-:W-:-:S03]  /*2660*/  FMUL.FTZ R8, R8, 0.5 ;  /* 0x3f00000008087820 */ /* 0x000fc60000410000 */
[----:B------:R-:W-:-:S04]  /*2670*/  FFMA R9, -R4, R4, R9 ;  /* 0x0000000404097223 */ /* 0x000fc80000000109 */
[----:B------:R-:W-:-:S07]  /*2680*/  FFMA R4, R9, R8, R4 ;  /* 0x0000000809047223 */ /* 0x000fce0000000004 */
.L_x_208:
[----:B------:R-:W-:Y:S01]  /*2690*/  FADD R15, R2, -1 ;  /* 0xbf800000020f7421 */ /* 0x000fe20000000000 */
[C---:B------:R-:W-:Y:S02]  /*26a0*/  FSETP.NEU.AND P0, PT, R14.reuse, RZ, PT ;  /* 0x000000ff0e00720b */ /* 0x040fe40003f0d000 */
[----:B------:R-:W-:Y:S01]  /*26b0*/  LOP3.LUT R7, R7, 0x800000, RZ, 0xfc, !PT ;  /* 0x0080000007077812 */ /* 0x000fe200078efcff */
[----:B------:R-:W-:Y:S01]  /*26c0*/  FADD R9, |R15|, -RZ ;  /* 0x800000ff0f097221 */ /* 0x000fe20000000200 */
[----:B------:R-:W-:-:S04]  /*26d0*/  FSETP.NEU.AND P1, PT, R14, +INF , PT ;  /* 0x7f8000000e00780b */ /* 0x000fc80003f2d000 */
[CC--:B------:R-:W-:Y:S02]  /*26e0*/  VIMNMX R18, PT, PT, R16.reuse, R9.reuse, !PT ;  /* 0x0000000910127248 */ /* 0x0c0fe40007fe0100 */
[----:B------:R-:W-:Y:S02]  /*26f0*/  VIMNMX R16, PT, PT, R16, R9, PT ;  /* 0x0000000910107248 */ /* 0x000fe40003fe0100 */
[----:B------:R-:W-:Y:S01]  /*2700*/  LOP3.LUT R19, R18, 0xfe000000, RZ, 0xc0, !PT ;  /* 0xfe00000012137812 */ /* 0x000fe200078ec0ff */
[----:B------:R-:W-:-:S03]  /*2710*/  @P0 FMUL R17, R7, R4 ;  /* 0x0000000407110220 */ /* 0x000fc60000400000 */
[----:B------:R-:W-:Y:S02]  /*2720*/  LOP3.LUT R9, R19, 0x7e800000, RZ, 0x3c, !PT ;  /* 0x7e80000013097812 */ /* 0x000fe400078e3cff */
[----:B------:R-:W-:-:S03]  /*2730*/  FSEL R17, R17, +INF , P1 ;  /* 0x7f80000011117808 */ /* 0x000fc60000800000 */
        /* <DEDUP_REMOVED lines=12> */
.L_x_209:
[----:B------:R-:W-:Y:S01]  /*2800*/  FMUL.FTZ R4, R9, R8 ;  /* 0x0000000809047220 */ /* 0x000fe20000410000 */
[----:B------:R-:W-:-:S03]  /*2810*/  FMUL.FTZ R8, R8, 0.5 ;  /* 0x3f00000008087820 */ /* 0x000fc60000410000 */
[----:B------:R-:W-:-:S04]  /*2820*/  FFMA R7, -R4, R4, R9 ;  /* 0x0000000404077223 */ /* 0x000fc80000000109 */
[----:B------:R-:W-:-:S07]  /*2830*/  FFMA R4, R7, R8, R4 ;  /* 0x0000000807047223 */ /* 0x000fce0000000004 */
.L_x_210:
        /* <DEDUP_REMOVED lines=17> */
[----:B------:R-:W-:Y:S02]  /*2950*/  MOV R4, R5 ;  /* 0x0000000500047202 */ /* 0x000fe40000000f00 */
[----:B-1----:R-:W-:-:S07]  /*2960*/  MOV R8, 0x2980 ;  /* 0x0000298000087802 */ /* 0x002fce0000000f00 */
[----:B------:R-:W-:Y:S05]  /*2970*/  CALL.REL.NOINC `($__internal_10_$__cuda_sm20_sqrt_rn_f32_slowpath) ;  /* 0x0000001c00407944 */ /* 0x000fea0003c00000 */
[----:B------:R-:W-:Y:S05]  /*2980*/  BRA `(.L_x_214) ;  /* 0x0000000000107947 */ /* 0x000fea0003800000 */
.L_x_213:
[----:B-1----:R-:W-:Y:S01]  /*2990*/  FMUL.FTZ R4, R5, R8 ;  /* 0x0000000805047220 */ /* 0x002fe20000410000 */
[----:B------:R-:W-:-:S03]  /*29a0*/  FMUL.FTZ R8, R8, 0.5 ;  /* 0x3f00000008087820 */ /* 0x000fc60000410000 */
[----:B------:R-:W-:-:S04]  /*29b0*/  FFMA R7, -R4, R4, R5 ;  /* 0x0000000404077223 */ /* 0x000fc80000000105 */
[----:B------:R-:W-:-:S07]  /*29c0*/  FFMA R4, R7, R8, R4 ;  /* 0x0000000807047223 */ /* 0x000fce0000000004 */
.L_x_214:
[----:B------:R-:W-:Y:S01]  /*29d0*/  MOV R21, R4 ;  /* 0x0000000400157202 */ /* 0x000fe20000000f00 */
[----:B------:R-:W-:Y:S06]  /*29e0*/  BRA `(.L_x_215) ;  /* 0x0000000c002c7947 */ /* 0x000fec0003800000 */
.L_x_212:
        /* <DEDUP_REMOVED lines=21> */
[----:B------:R-:W-:Y:S05]  /*2b40*/  CALL.REL.NOINC `($__internal_11_$__cuda_sm3x_div_rn_noftz_f32_slowpath) ;  /* 0x0000001c00287944 */ /* 0x000fea0003c00000 */
[----:B------:R-:W-:-:S07]  /*2b50*/  MOV R16, R4 ;  /* 0x0000000400107202 */ /* 0x000fce0000000f00 */
.L_x_217:
        /* <DEDUP_REMOVED lines=20> */
.L_x_218:
        /* <DEDUP_REMOVED lines=12> */
.L_x_219:
[----:B------:R-:W-:Y:S01]  /*2d60*/  FMUL.FTZ R4, R9, R8 ;  /* 0x0000000809047220 */ /* 0x000fe20000410000 */
[----:B------:R-:W-:-:S03]  /*2d70*/  FMUL.FTZ R8, R8, 0.5 ;  /* 0x3f00000008087820 */ /* 0x000fc60000410000 */
[----:B------:R-:W-:-:S04]  /*2d80*/  FFMA R9, -R4, R4, R9 ;  /* 0x0000000404097223 */ /* 0x000fc80000000109 */
[----:B------:R-:W-:-:S07]  /*2d90*/  FFMA R4, R9, R8, R4 ;  /* 0x0000000809047223 */ /* 0x000fce0000000004 */
.L_x_220:
        /* <DEDUP_REMOVED lines=31> */
.L_x_216:
        /* <DEDUP_REMOVED lines=12> */
.L_x_222:
[----:B------:R-:W-:Y:S01]  /*3050*/  FMUL.FTZ R4, R7, R8 ;  /* 0x0000000807047220 */ /* 0x000fe20000410000 */
[----:B------:R-:W-:-:S03]  /*3060*/  FMUL.FTZ R8, R8, 0.5 ;  /* 0x3f00000008087820 */ /* 0x000fc60000410000 */
[----:B------:R-:W-:-:S04]  /*3070*/  FFMA R7, -R4, R4, R7 ;  /* 0x0000000404077223 */ /* 0x000fc80000000107 */
[----:B------:R-:W-:-:S07]  /*3080*/  FFMA R4, R7, R8, R4 ;  /* 0x0000000807047223 */ /* 0x000fce0000000004 */
.L_x_223:
        /* <DEDUP_REMOVED lines=10> */
[----:B------:R-:W-:Y:S05]  /*3130*/  CALL.REL.NOINC `($__internal_11_$__cuda_sm3x_div_rn_noftz_f32_slowpath) ;  /* 0x0000001400ac7944 */ /* 0x000fea0003c00000 */
[----:B------:R-:W-:Y:S01]  /*3140*/  MOV R21, R4 ;  /* 0x0000000400157202 */ /* 0x000fe20000000f00 */
[----:B------:R-:W-:Y:S06]  /*3150*/  BRA `(.L_x_215) ;  /* 0x0000000400507947 */ /* 0x000fec0003800000 */
.L_x_221:
        /* <DEDUP_REMOVED lines=9> */
.L_x_224:
[----:B------:R-:W-:Y:S01]  /*31f0*/  FMUL.FTZ R4, R7, R8 ;  /* 0x0000000807047220 */ /* 0x000fe20000410000 */
[----:B------:R-:W-:-:S03]  /*3200*/  FMUL.FTZ R8, R8, 0.5 ;  /* 0x3f00000008087820 */ /* 0x000fc60000410000 */
[----:B------:R-:W-:-:S04]  /*3210*/  FFMA R7, -R4, R4, R7 ;  /* 0x0000000404077223 */ /* 0x000fc80000000107 */
[----:B------:R-:W-:-:S07]  /*3220*/  FFMA R4, R7, R8, R4 ;  /* 0x0000000807047223 */ /* 0x000fce0000000004 */
.L_x_225:
        /* <DEDUP_REMOVED lines=31> */
.L_x_211:
[----:B------:R-:W-:-:S04]  /*3420*/  FFMA R7, R19, R19, -1 ;  /* 0xbf80000013077423 */ /* 0x000fc80000000013 */
        /* <DEDUP_REMOVED lines=8> */
.L_x_226:
[----:B------:R-:W-:Y:S01]  /*34b0*/  FMUL.FTZ R4, R7, R8 ;  /* 0x0000000807047220 */ /* 0x000fe20000410000 */
[----:B------:R-:W-:-:S03]  /*34c0*/  FMUL.FTZ R8, R8, 0.5 ;  /* 0x3f00000008087820 */ /* 0x000fc60000410000 */
[----:B------:R-:W-:-:S04]  /*34d0*/  FFMA R7, -R4, R4, R7 ;  /* 0x0000000404077223 */ /* 0x000fc80000000107 */
[----:B------:R-:W-:-:S07]  /*34e0*/  FFMA R4, R7, R8, R4 ;  /* 0x0000000807047223 */ /* 0x000fce0000000004 */
.L_x_227:
        /* <DEDUP_REMOVED lines=27> */
.L_x_215:
        /* <DEDUP_REMOVED lines=15> */
[----:B------:R-:W-:Y:S05]  /*3790*/  CALL.REL.NOINC `($__internal_11_$__cuda_sm3x_div_rn_noftz_f32_slowpath) ;  /* 0x0000001000147944 */ /* 0x000fea0003c00000 */
.L_x_229:
        /* <DEDUP_REMOVED lines=11> */
[----:B------:R-:W-:Y:S05]  /*3850*/  CALL.REL.NOINC `($__internal_10_$__cuda_sm20_sqrt_rn_f32_slowpath) ;  /* 0x0000000c00887944 */ /* 0x000fea0003c00000 */
[----:B------:R-:W-:Y:S01]  /*3860*/  MOV R23, R4 ;  /* 0x0000000400177202 */ /* 0x000fe20000000f00 */
[----:B------:R-:W-:Y:S06]  /*3870*/  BRA `(.L_x_233) ;  /* 0x0000000000107947 */ /* 0x000fec0003800000 */
.L_x_232:
[----:B-1----:R-:W-:Y:S01]  /*3880*/  FMUL.FTZ R2, R5, R4 ;  /* 0x0000000405027220 */ /* 0x002fe20000410000 */
[----:B------:R-:W-:-:S03]  /*3890*/  FMUL.FTZ R23, R4, 0.5 ;  /* 0x3f00000004177820 */ /* 0x000fc60000410000 */
[----:B------:R-:W-:-:S04]  /*38a0*/  FFMA R5, -R2, R2, R5 ;  /* 0x0000000202057223 */ /* 0x000fc80000000105 */
[----:B------:R-:W-:-:S07]  /*38b0*/  FFMA R23, R5, R23, R2 ;  /* 0x0000001705177223 */ /* 0x000fce0000000002 */
.L_x_233:
[----:B------:R-:W-:-:S04]  /*38c0*/  FADD R5, R19, 1 ;  /* 0x3f80000013057421 */ /* 0x000fc80000000000 */
[----:B------:R-:W-:-:S04]  /*38d0*/  FMUL R5, R5, 0.5 ;  /* 0x3f00000005057820 */ /* 0x000fc80000400000 */
        /* <DEDUP_REMOVED lines=8> */
.L_x_234:
[----:B------:R-:W-:Y:S01]  /*3960*/  FMUL.FTZ R4, R5, R2 ;  /* 0x0000000205047220 */ /* 0x000fe20000410000 */
[----:B------:R-:W-:-:S03]  /*3970*/  FMUL.FTZ R2, R2, 0.5 ;  /* 0x3f00000002027820 */ /* 0x000fc60000410000 */
[----:B------:R-:W-:-:S04]  /*3980*/  FFMA R5, -R4, R4, R5 ;  /* 0x0000000404057223 */ /* 0x000fc80000000105 */
[----:B------:R-:W-:-:S07]  /*3990*/  FFMA R4, R5, R2, R4 ;  /* 0x0000000205047223 */ /* 0x000fce0000000004 */
.L_x_235:
[----:B------:R-:W-:Y:S02]  /*39a0*/  HFMA2 R2, -RZ, RZ, 1.875, 0 ;  /* 0x3f800000ff027431 */ /* 0x000fe400000001ff */
[----:B------:R-:W-:Y:S01]  /*39b0*/  FMUL R23, R4, R23 ;  /* 0x0000001704177220 */ /* 0x000fe20000400000 */
[----:B------:R-:W-:Y:S06]  /*39c0*/  BRA `(.L_x_228) ;  /* 0x0000000400987947 */ /* 0x000fec0003800000 */
.L_x_231:
        /* <DEDUP_REMOVED lines=20> */
.L_x_237:
        /* <DEDUP_REMOVED lines=19> */
.L_x_238:
        /* <DEDUP_REMOVED lines=12> */
.L_x_239:
[----:B------:R-:W-:Y:S01]  /*3d00*/  FMUL.FTZ R4, R5, R6 ;  /* 0x0000000605047220 */ /* 0x000fe20000410000 */
[----:B------:R-:W-:-:S03]  /*3d10*/  FMUL.FTZ R6, R6, 0.5 ;  /* 0x3f00000006067820 */ /* 0x000fc60000410000 */
[----:B------:R-:W-:-:S04]  /*3d20*/  FFMA R5, -R4, R4, R5 ;  /* 0x0000000404057223 */ /* 0x000fc80000000105 */
[----:B------:R-:W-:-:S07]  /*3d30*/  FFMA R4, R5, R6, R4 ;  /* 0x0000000605047223 */ /* 0x000fce0000000004 */
.L_x_240:
[----:B------:R-:W-:Y:S01]  /*3d40*/  MOV R23, R4 ;  /* 0x0000000400177202 */ /* 0x000fe20000000f00 */
[----:B------:R-:W-:Y:S06]  /*3d50*/  BRA `(.L_x_228) ;  /* 0x0000000000b47947 */ /* 0x000fec0003800000 */
.L_x_236:
[----:B------:R-:W-:-:S13]  /*3d60*/  FSETP.GT.AND P0, PT, R2, 1, PT ;  /* 0x3f8000000200780b */ /* 0x000fda0003f04000 */
[----:B------:R-:W-:Y:S05]  /*3d70*/  @!P0 BRA `(.L_x_241) ;  /* 0x0000000000708947 */ /* 0x000fea0003800000 */
[----:B------:R-:W-:Y:S01]  /*3d80*/  FMUL R15, R6, R15 ;  /* 0x0000000f060f7220 */ /* 0x000fe20000400000 */
[----:B------:R-:W-:-:S03]  /*3d90*/  FMUL R7, R5, 2.81474976710656000000e+14 ;  /* 0x5780000005077820 */ /* 0x000fc60000400000 */
[----:B------:R0:W1:Y:S01]  /*3da0*/  MUFU.RSQ R6, R15 ;  /* 0x0000000f00067308 */ /* 0x0000620000001400 */
[----:B------:R-:W-:Y:S01]  /*3db0*/  IADD3 R4, PT, PT, R15, -0xd000000, RZ ;  /* 0xf30000000f047810 */ /* 0x000fe20007ffe0ff */
[----:B------:R-:W-:-:S03]  /*3dc0*/  FMUL R7, R2, R7 ;  /* 0x0000000702077220 */ /* 0x000fc60000400000 */
[----:B------:R-:W-:-:S13]  /*3dd0*/  ISETP.GT.U32.AND P0, PT, R4, 0x727fffff, PT ;  /* 0x727fffff0400780c */ /* 0x000fda0003f04070 */
[----:B01----:R-:W-:Y:S05]  /*3de0*/  @!P0 BRA `(.L_x_242) ;  /* 0x0000000000108947 */ /* 0x003fea0003800000 */
[----:B------:R-:W-:Y:S02]  /*3df0*/  MOV R4, R15 ;  /* 0x0000000f00047202 */ /* 0x000fe40000000f00 */
[----:B------:R-:W-:-:S07]  /*3e00*/  MOV R8, 0x3e20 ;  /* 0x00003e2000087802 */ /* 0x000fce0000000f00 */
[----:B------:R-:W-:Y:S05]  /*3e10*/  CALL.REL.NOINC `($__internal_10_$__cuda_sm20_sqrt_rn_f32_slowpath) ;  /* 0x0000000800187944 */ /* 0x000fea0003c00000 */
[----:B------:R-:W-:Y:S05]  /*3e20*/  BRA `(.L_x_243) ;  /* 0x0000000000107947 */ /* 0x000fea0003800000 */
.L_x_242:
[----:B------:R-:W-:Y:S01]  /*3e30*/  FMUL.FTZ R4, R15, R6 ;  /* 0x000000060f047220 */ /* 0x000fe20000410000 */
[----:B------:R-:W-:-:S03]  /*3e40*/  FMUL.FTZ R6, R6, 0.5 ;  /* 0x3f00000006067820 */ /* 0x000fc60000410000 */
[----:B------:R-:W-:-:S04]  /*3e50*/  FFMA R5, -R4, R4, R15 ;  /* 0x0000000404057223 */ /* 0x000fc8000000010f */
[----:B------:R-:W-:-:S07]  /*3e60*/  FFMA R4, R5, R6, R4 ;  /* 0x0000000605047223 */ /* 0x000fce0000000004 */
.L_x_243:
        /* <DEDUP_REMOVED lines=8> */
[----:B------:R-:W-:-:S07]  /*3ef0*/  MOV R8, 0x3f10 ;  /* 0x00003f1000087802 */ /* 0x000fce0000000f00 */
[----:B------:R-:W-:Y:S05]  /*3f00*/  CALL.REL.NOINC `($__internal_11_$__cuda_sm3x_div_rn_noftz_f32_slowpath) ;  /* 0x0000000800387944 */ /* 0x000fea0003c00000 */
[----:B------:R-:W-:-:S07]  /*3f10*/  MOV R23, R4 ;  /* 0x0000000400177202 */ /* 0x000fce0000000f00 */
.L_x_244:
[----:B------:R-:W-:Y:S01]  /*3f20*/  FMUL R2, R2, 2.81474976710656000000e+14 ;  /* 0x5780000002027820 */ /* 0x000fe20000400000 */
[----:B------:R-:W-:Y:S06]  /*3f30*/  BRA `(.L_x_228) ;  /* 0x00000000003c7947 */ /* 0x000fec0003800000 */
.L_x_241:
        /* <DEDUP_REMOVED lines=10> */
.L_x_245:
[----:B------:R-:W-:Y:S01]  /*3fe0*/  FMUL.FTZ R4, R5, R6 ;  /* 0x0000000605047220 */ /* 0x000fe20000410000 */
[----:B------:R-:W-:-:S03]  /*3ff0*/  FMUL.FTZ R6, R6, 0.5 ;  /* 0x3f00000006067820 */ /* 0x000fc60000410000 */
[----:B------:R-:W-:-:S04]  /*4000*/  FFMA R5, -R4, R4, R5 ;  /* 0x0000000404057223 */ /* 0x000fc80000000105 */
[----:B------:R-:W-:-:S07]  /*4010*/  FFMA R4, R5, R6, R4 ;  /* 0x0000000605047223 */ /* 0x000fce0000000004 */
.L_x_246:
[----:B------:R-:W-:-:S07]  /*4020*/  MOV R23, R4 ;  /* 0x0000000400177202 */ /* 0x000fce0000000f00 */
.L_x_228:
        /* <DEDUP_REMOVED lines=14> */
.L_x_247:
[----:B------:R-:W-:Y:S02]  /*4110*/  HFMA2 R7, -RZ, RZ, 0.89990234375, 10328 ;  /* 0x3b33710bff077431 */ /* 0x000fe400000001ff */
[----:B------:R-:W-:Y:S01]  /*4120*/  FMUL R6, R4, R4 ;  /* 0x0000000404067220 */ /* 0x000fe20000400000 */
[C---:B------:R-:W-:Y:S02]  /*4130*/  ISETP.GE.AND P0, PT, R23.reuse, RZ, PT ;  /* 0x000000ff1700720c */ /* 0x040fe40003f06270 */
        /* <DEDUP_REMOVED lines=14> */
[-C--:B------:R-:W-:Y:S01]  /*4220*/  FSEL R9, R4, R7.reuse, P2 ;  /* 0x0000000704097208 */ /* 0x080fe20001000000 */
[----:B------:R-:W-:Y:S01]  /*4230*/  HFMA2 R4, -RZ, RZ, 2.04296875, -15.78125 ;  /* 0x4016cbe4ff047431 */ /* 0x000fe200000001ff */
[----:B------:R-:W-:-:S05]  /*4240*/  FSEL R7, R7, -R7, P2 ;  /* 0x8000000707077208 */ /* 0x000fca0001000000 */
[----:B------:R-:W-:Y:S01]  /*4250*/  @!P0 FFMA R9, R6, 1.6832555532455444336, R7 ;  /* 0x3fd774eb06098823 */ /* 0x000fe20000000007 */
[----:B------:R-:W-:Y:S01]  /*4260*/  @!P3 FSEL R9, R4, 0.78539818525314331055, !P0 ;  /* 0x3f490fdb0409b808 */ /* 0x000fe20004000000 */
[----:B------:R-:W-:Y:S01]  /*4270*/  FADD R4, |R23|, |R2| ;  /* 0x4000000217047221 */ /* 0x000fe20000000200 */
[----:B------:R-:W-:-:S04]  /*4280*/  @!P1 FSEL R9, RZ, 3.1415927410125732422, P0 ;  /* 0x40490fdbff099808 */ /* 0x000fc80000000000 */
[----:B------:R-:W-:Y:S02]  /*4290*/  FSETP.NAN.AND P0, PT, R4, R4, PT ;  /* 0x000000040400720b */ /* 0x000fe40003f08000 */
[----:B------:R-:W-:-:S04]  /*42a0*/  LOP3.LUT R9, R9, 0x80000000, R2, 0xb8, !PT ;  /* 0x8000000009097812 */ /* 0x000fc800078eb802 */
[----:B------:R-:W-:Y:S01]  /*42b0*/  FSEL R4, R4, R9, P0 ;  /* 0x0000000904047208 */ /* 0x000fe20000000000 */
[----:B------:R-:W-:Y:S06]  /*42c0*/  BRA `(.L_x_248) ;  /* 0x0000000000647947 */ /* 0x000fec0003800000 */
.L_x_230:
[----:B------:R-:W-:Y:S01]  /*42d0*/  MOV R5, 0x3f000000 ;  /* 0x3f00000000057802 */ /* 0x000fe20000000f00 */
[----:B------:R-:W-:Y:S01]  /*42e0*/  HFMA2 R7, -RZ, RZ, 1.3251953125, -55.71875 ;  /* 0x3d4dd2f7ff077431 */ /* 0x000fe200000001ff */
        /* <DEDUP_REMOVED lines=8> */
[----:B------:R-:W-:-:S04]  /*4370*/  FSEL R5, R5, RZ, P1 ;  /* 0x000000ff05057208 */ /* 0x000fc80000800000 */
[----:B------:R-:W-:-:S05]  /*4380*/  FSEL R5, R5, |R4|, P0 ;  /* 0x4000000405057208 */ /* 0x000fca0000000000 */
[----:B------:R-:W-:-:S04]  /*4390*/  FMUL R6, R5, R5 ;  /* 0x0000000505067220 */ /* 0x000fc80000400000 */
[----:B------:R-:W-:-:S04]  /*43a0*/  FFMA R7, R6, R7, 0.018773360177874565125 ;  /* 0x3c99ca9706077423 */ /* 0x000fc80000000007 */
[----:B------:R-:W-:-:S04]  /*43b0*/  FFMA R7, R6, R7, 0.046769052743911743164 ;  /* 0x3d3f90e806077423 */ /* 0x000fc80000000007 */
[----:B------:R-:W-:-:S04]  /*43c0*/  FFMA R7, R6, R7, 0.074823014438152313232 ;  /* 0x3d993ccf06077423 */ /* 0x000fc80000000007 */
[----:B------:R-:W-:-:S04]  /*43d0*/  FFMA R7, R6, R7, 0.16667181253433227539 ;  /* 0x3e2aac0406077423 */ /* 0x000fc80000000007 */
[----:B------:R-:W-:Y:S01]  /*43e0*/  FMUL R6, R6, R7 ;  /* 0x0000000706067220 */ /* 0x000fe20000400000 */
[----:B------:R-:W-:-:S03]  /*43f0*/  MOV R7, 0x3f6ee581 ;  /* 0x3f6ee58100077802 */ /* 0x000fc60000000f00 */
[----:B------:R-:W-:-:S04]  /*4400*/  FFMA R5, R5, R6, R5 ;  /* 0x0000000605057223 */ /* 0x000fc80000000005 */
[----:B------:R-:W-:-:S04]  /*4410*/  FMUL R2, R5, -2 ;  /* 0xc000000005027820 */ /* 0x000fc80000400000 */
[----:B------:R-:W-:-:S05]  /*4420*/  @P0 FFMA R5, R7, 1.6832555532455444336, R2 ;  /* 0x3fd774eb07050823 */ /* 0x000fca0000000002 */
[C---:B------:R-:W-:Y:S02]  /*4430*/  FSETP.NAN.AND P0, PT, R5.reuse, R5, PT ;  /* 0x000000050500720b */ /* 0x040fe40003f08000 */
[----:B------:R-:W-:-:S04]  /*4440*/  LOP3.LUT R4, R5, 0x80000000, R4, 0xb8, !PT ;  /* 0x8000000005047812 */ /* 0x000fc800078eb804 */
[----:B------:R-:W-:-:S07]  /*4450*/  FSEL R4, R4, R5, !P0 ;  /* 0x0000000504047208 */ /* 0x000fce0004000000 */
.L_x_248:
[----:B------:R-:W-:Y:S02]  /*4460*/  LOP3.LUT R0, R21, 0x80000000, R0, 0xb8, !PT ;  /* 0x8000000015007812 */ /* 0x000fe400078eb800 */
[----:B------:R-:W-:-:S07]  /*4470*/  LOP3.LUT R3, R4, 0x80000000, R3, 0xb8, !PT ;  /* 0x8000000004037812 */ /* 0x000fce00078eb803 */
.L_x_181:
        /* <DEDUP_REMOVED lines=17> */
[----:B------:R-:W-:Y:S05]  /*4590*/  CALL.REL.NOINC `($__internal_10_$__cuda_sm20_sqrt_rn_f32_slowpath) ;  /* 0x0000000000387944 */ /* 0x000fea0003c00000 */
[----:B------:R-:W-:Y:S01]  /*45a0*/  MOV R6, R4 ;  /* 0x0000000400067202 */ /* 0x000fe20000000f00 */
[----:B------:R-:W-:Y:S06]  /*45b0*/  BRA `(.L_x_250) ;  /* 0x0000000000107947 */ /* 0x000fec0003800000 */
.L_x_249:
[----:B------:R-:W-:Y:S01]  /*45c0*/  FMUL.FTZ R6, R5, R4 ;  /* 0x0000000405067220 */ /* 0x000fe20000410000 */
[----:B------:R-:W-:-:S03]  /*45d0*/  FMUL.FTZ R4, R4, 0.5 ;  /* 0x3f00000004047820 */ /* 0x000fc60000410000 */
[----:B------:R-:W-:-:S04]  /*45e0*/  FFMA R5, -R6, R6, R5 ;  /* 0x0000000606057223 */ /* 0x000fc80000000105 */
[----:B------:R-:W-:-:S07]  /*45f0*/  FFMA R6, R5, R4, R6 ;  /* 0x0000000405067223 */ /* 0x000fce0000000006 */
.L_x_250:
        /* <DEDUP_REMOVED lines=8> */
        .weak           $__internal_10_$__cuda_sm20_sqrt_rn_f32_slowpath
        .type           $__internal_10_$__cuda_sm20_sqrt_rn_f32_slowpath,@function
        .size           $__internal_10_$__cuda_sm20_sqrt_rn_f32_slowpath,($__internal_11_$__cuda_sm3x_div_rn_noftz_f32_slowpath - $__internal_10_$__cuda_sm20_sqrt_rn_f32_slowpath)
$__internal_10_$__cuda_sm20_sqrt_rn_f32_slowpath:
        /* <DEDUP_REMOVED lines=20> */
.L_x_251:
[----:B------:R-:W-:Y:S01]  /*47c0*/  HFMA2 R9, -RZ, RZ, 0, 0 ;  /* 0x00000000ff097431 */ /* 0x000fe200000001ff */
[----:B------:R-:W-:-:S03]  /*47d0*/  MOV R4, R10 ;  /* 0x0000000a00047202 */ /* 0x000fc60000000f00 */
[----:B------:R-:W-:Y:S05]  /*47e0*/  RET.REL.NODEC R8 `(_Z20complex_asinh_kernelPf) ;  /* 0xffffffb808047950 */ /* 0x000fea0003c3ffff */
        .weak           $__internal_11_$__cuda_sm3x_div_rn_noftz_f32_slowpath
        .type           $__internal_11_$__cuda_sm3x_div_rn_noftz_f32_slowpath,@function
        .size           $__internal_11_$__cuda_sm3x_div_rn_noftz_f32_slowpath,(.L_x_272 - $__internal_11_$__cuda_sm3x_div_rn_noftz_f32_slowpath)
$__internal_11_$__cuda_sm3x_div_rn_noftz_f32_slowpath:
        /* <DEDUP_REMOVED lines=33> */
.L_x_252:
[----:B------:R-:W-:Y:S02]  /*4a00*/  LEA R13, R9, 0xc0800000, 0x17 ;  /* 0xc0800000090d7811 */ /* 0x000fe400078eb8ff */
[----:B------:R-:W-:Y:S02]  /*4a10*/  IADD3 R18, PT, PT, R11, -0x7f, RZ ;  /* 0xffffff810b127810 */ /* 0x000fe40007ffe0ff */
[----:B------:R-:W-:Y:S02]  /*4a20*/  IADD3 R20, PT, PT, -R13, R4, RZ ;  /* 0x000000040d147210 */ /* 0x000fe40007ffe1ff */
[C---:B------:R-:W-:Y:S01]  /*4a30*/  IADD3 R9, PT, PT, R18.reuse, 0x7f, -R9 ;  /* 0x0000007f12097810 */ /* 0x040fe20007ffe809 */
[----:B------:R-:W-:Y:S01]  /*4a40*/  IMAD R4, R18, -0x800000, R7 ;  /* 0xff80000012047824 */ /* 0x000fe200078e0207 */
[----:B------:R-:W0:Y:S01]  /*4a50*/  MUFU.RCP R12, R20 ;  /* 0x00000014000c7308 */ /* 0x000e220000001000 */
[----:B------:R-:W-:Y:S01]  /*4a60*/  FADD.FTZ R13, -R20, -RZ ;  /* 0x800000ff140d7221 */ /* 0x000fe20000010100 */
[----:B------:R-:W-:-:S03]  /*4a70*/  IADD3 R9, PT, PT, R9, R10, RZ ;  /* 0x0000000a09097210 */ /* 0x000fc60007ffe0ff */
        /* <DEDUP_REMOVED lines=42> */
.L_x_258:
[----:B------:R-:W-:-:S04]  /*4d20*/  LOP3.LUT R4, R4, 0x80000000, RZ, 0xc0, !PT ;  /* 0x8000000004047812 */ /* 0x000fc800078ec0ff */
[----:B------:R-:W-:Y:S01]  /*4d30*/  LOP3.LUT R4, R4, 0x7f800000, RZ, 0xfc, !PT ;  /* 0x7f80000004047812 */ /* 0x000fe200078efcff */
[----:B------:R-:W-:Y:S06]  /*4d40*/  BRA `(.L_x_259) ;  /* 0x0000000000287947 */ /* 0x000fec0003800000 */
.L_x_257:
[----:B------:R-:W-:Y:S01]  /*4d50*/  LEA R4, R9, R4, 0x17 ;  /* 0x0000000409047211 */ /* 0x000fe200078eb8ff */
[----:B------:R-:W-:Y:S06]  /*4d60*/  BRA `(.L_x_259) ;  /* 0x0000000000207947 */ /* 0x000fec0003800000 */
.L_x_256:
[----:B------:R-:W-:-:S04]  /*4d70*/  LOP3.LUT R4, R4, 0x80000000, R7, 0x48, !PT ;  /* 0x8000000004047812 */ /* 0x000fc800078e4807 */
[----:B------:R-:W-:Y:S01]  /*4d80*/  LOP3.LUT R4, R4, 0x7f800000, RZ, 0xfc, !PT ;  /* 0x7f80000004047812 */ /* 0x000fe200078efcff */
[----:B------:R-:W-:Y:S06]  /*4d90*/  BRA `(.L_x_259) ;  /* 0x0000000000147947 */ /* 0x000fec0003800000 */
.L_x_255:
[----:B------:R-:W-:Y:S01]  /*4da0*/  LOP3.LUT R4, R4, 0x80000000, R7, 0x48, !PT ;  /* 0x8000000004047812 */ /* 0x000fe200078e4807 */
[----:B------:R-:W-:Y:S06]  /*4db0*/  BRA `(.L_x_259) ;  /* 0x00000000000c7947 */ /* 0x000fec0003800000 */
.L_x_254:
[----:B------:R-:W0:Y:S01]  /*4dc0*/  MUFU.RSQ R4, -QNAN ;  /* 0xffc0000000047908 */ /* 0x000e220000001400 */
[----:B------:R-:W-:Y:S05]  /*4dd0*/  BRA `(.L_x_259) ;  /* 0x0000000000047947 */ /* 0x000fea0003800000 */
.L_x_253:
[----:B------:R-:W-:-:S07]  /*4de0*/  FADD.FTZ R4, R7, R4 ;  /* 0x0000000407047221 */ /* 0x000fce0000010000 */
.L_x_259:
[----:B------:R-:W-:-:S04]  /*4df0*/  HFMA2 R9, -RZ, RZ, 0, 0 ;  /* 0x00000000ff097431 */ /* 0x000fc800000001ff */
[----:B0-----:R-:W-:Y:S05]  /*4e00*/  RET.REL.NODEC R8 `(_Z20complex_asinh_kernelPf) ;  /* 0xffffffb0087c7950 */ /* 0x001fea0003c3ffff */
.L_x_260:
        /* <DEDUP_REMOVED lines=15> */
.L_x_272:


//--------------------- .nv.global.init           --------------------------
	.section	.nv.global.init,"aw",@progbits
	.align	4
.nv.global.init:
	.type		__cudart_i2opi_f,@object
	.size		__cudart_i2opi_f,(.L_28 - __cudart_i2opi_f)
__cudart_i2opi_f:
        /*0000*/ 	.byte	0x41, 0x90, 0x43, 0x3c, 0x99, 0x95, 0x62, 0xdb, 0xc0, 0xdd, 0x34, 0xf5, 0xd1, 0x57, 0x27, 0xfc
        /*0010*/ 	.byte	0x29, 0x15, 0x44, 0x4e, 0x6e, 0x83, 0xf9, 0xa2
.L_28:


//--------------------- .nv.shared.reserved.0     --------------------------
	.section	.nv.shared.reserved.0,"aw",@nobits
	.weak		__nv_reservedSMEM_offset_0_alias
	.size		__nv_reservedSMEM_offset_0_alias, 0, 64
	.other		__nv_reservedSMEM_offset_0_alias,@"STO_CUDA_RESERVED_SHARED STV_DEFAULT"
__nv_reservedSMEM_offset_0_alias:
	.zero		0
	.zero		64


//--------------------- .nv.global                --------------------------
	.section	.nv.global,"aw",@nobits
.nv.global:
	.type		_ZN34_INTERNAL_65db0430_4_k_cu_5e0dfe624cuda3std3__48in_placeE,@object
	.size		_ZN34_INTERNAL_65db0430_4_k_cu_5e0dfe624cuda3std3__48in_placeE,(_ZN34_INTERNAL_65db0430_4_k_cu_5e0dfe624cuda3std6ranges3__45__cpo8distanceE - _ZN34_INTERNAL_65db0430_4_k_cu_5e0dfe624cuda3std3__48in_placeE)
_ZN34_INTERNAL_65db0430_4_k_cu_5e0dfe624cuda3std3__48in_placeE:
	.zero		1
	.type		_ZN34_INTERNAL_65db0430_4_k_cu_5e0dfe624cuda3std6ranges3__45__cpo8distanceE,@object
	.size		_ZN34_INTERNAL_65db0430_4_k_cu_5e0dfe624cuda3std6ranges3__45__cpo8distanceE,(_ZN34_INTERNAL_65db0430_4_k_cu_5e0dfe624cuda3std3__45__cpo6cbeginE - _ZN34_INTERNAL_65db0430_4_k_cu_5e0dfe624cuda3std6ranges3__45__cpo8distanceE)
_ZN34_INTERNAL_65db0430_4_k_cu_5e0dfe624cuda3std6ranges3__45__cpo8distanceE:
	.zero		1
	.type		_ZN34_INTERNAL_65db0430_4_k_cu_5e0dfe624cuda3std3__45__cpo6cbeginE,@object
	.size		_ZN34_INTERNAL_65db0430_4_k_cu_5e0dfe624cuda3std3__45__cpo6cbeginE,(_ZN34_INTERNAL_65db0430_4_k_cu_5e0dfe624cuda3std6ranges3__45__cpo7advanceE - _ZN34_INTERNAL_65db0430_4_k_cu_5e0dfe624cuda3std3__45__cpo6cbeginE)
_ZN34_INTERNAL_65db0430_4_k_cu_5e0dfe624cuda3std3__45__cpo6cbeginE:
	.zero		1
	.type		_ZN34_INTERNAL_65db0430_4_k_cu_5e0dfe624cuda3std6ranges3__45__cpo7advanceE,@object
	.size		_ZN34_INTERNAL_65db0430_4_k_cu_5e0dfe624cuda3std6ranges3__45__cpo7advanceE,(_ZN34_INTERNAL_65db0430_4_k_cu_5e0dfe624cuda3std3__45__cpo7crbeginE - _ZN34_INTERNAL_65db0430_4_k_cu_5e0dfe624cuda3std6ranges3__45__cpo7advanceE)
_ZN34_INTERNAL_65db0430_4_k_cu_5e0dfe624cuda3std6ranges3__45__cpo7advanceE:
	.zero		1
	.type		_ZN34_INTERNAL_65db0430_4_k_cu_5e0dfe624cuda3std3__45__cpo7crbeginE,@object
	.size		_ZN34_INTERNAL_65db0430_4_k_cu_5e0dfe624cuda3std3__45__cpo7crbeginE,(_ZN34_INTERNAL_65db0430_4_k_cu_5e0dfe624cuda3std6ranges3__45__cpo4dataE - _ZN34_INTERNAL_65db0430_4_k_cu_5e0dfe624cuda3std3__45__cpo7crbeginE)
_ZN34_INTERNAL_65db0430_4_k_cu_5e0dfe624cuda3std3__45__cpo7crbeginE:
	.zero		1
	.type		_ZN34_INTERNAL_65db0430_4_k_cu_5e0dfe624cuda3std6ranges3__45__cpo4dataE,@object
	.size		_ZN34_INTERNAL_65db0430_4_k_cu_5e0dfe624cuda3std6ranges3__45__cpo4dataE,(_ZN34_INTERNAL_65db0430_4_k_cu_5e0dfe624cuda3std6ranges3__45__cpo5beginE - _ZN34_INTERNAL_65db0430_4_k_cu_5e0dfe624cuda3std6ranges3__45__cpo4dataE)
_ZN34_INTERNAL_65db0430_4_k_cu_5e0dfe624cuda3std6ranges3__45__cpo4dataE:
	.zero		1
	.type		_ZN34_INTERNAL_65db0430_4_k_cu_5e0dfe624cuda3std6ranges3__45__cpo5beginE,@object
	.size		_ZN34_INTERNAL_65db0430_4_k_cu_5e0dfe624cuda3std6ranges3__45__cpo5beginE,(_ZN34_INTERNAL_65db0430_4_k_cu_5e0dfe624cuda3std3__436_GLOBAL__N__65db0430_4_k_cu_5e0dfe626ignoreE - _ZN34_INTERNAL_65db0430_4_k_cu_5e0dfe624cuda3std6ranges3__45__cpo5beginE)
_ZN34_INTERNAL_65db0430_4_k_cu_5e0dfe624cuda3std6ranges3__45__cpo5beginE:
	.zero		1
	.type		_ZN34_INTERNAL_65db0430_4_k_cu_5e0dfe624cuda3std3__436_GLOBAL__N__65db0430_4_k_cu_5e0dfe626ignoreE,@object
	.size		_ZN34_INTERNAL_65db0430_4_k_cu_5e0dfe624cuda3std3__436_GLOBAL__N__65db0430_4_k_cu_5e0dfe626ignoreE,(_ZN34_INTERNAL_65db0430_4_k_cu_5e0dfe624cuda3std6ranges3__45__cpo4sizeE - _ZN34_INTERNAL_65db0430_4_k_cu_5e0dfe624cuda3std3__436_GLOBAL__N__65db0430_4_k_cu_5e0dfe626ignoreE)
_ZN34_INTERNAL_65db0430_4_k_cu_5e0dfe624cuda3std3__436_GLOBAL__N__65db0430_4_k_cu_5e0dfe626ignoreE:
	.zero		1
	.type		_ZN34_INTERNAL_65db0430_4_k_cu_5e0dfe624cuda3std6ranges3__45__cpo4sizeE,@object
	.size		_ZN34_INTERNAL_65db0430_4_k_cu_5e0dfe624cuda3std6ranges3__45__cpo4sizeE,(_ZN34_INTERNAL_65db0430_4_k_cu_5e0dfe624cuda3std3__45__cpo5beginE - _ZN34_INTERNAL_65db0430_4_k_cu_5e0dfe624cuda3std6ranges3__45__cpo4sizeE)
_ZN34_INTERNAL_65db0430_4_k_cu_5e0dfe624cuda3std6ranges3__45__cpo4sizeE:
	.zero		1
	.type		_ZN34_INTERNAL_65db0430_4_k_cu_5e0dfe624cuda3std3__45__cpo5beginE,@object
	.size		_ZN34_INTERNAL_65db0430_4_k_cu_5e0dfe624cuda3std3__45__cpo5beginE,(_ZN34_INTERNAL_65db0430_4_k_cu_5e0dfe624cuda3std6ranges3__45__cpo6cbeginE - _ZN34_INTERNAL_65db0430_4_k_cu_5e0dfe624cuda3std3__45__cpo5beginE)
_ZN34_INTERNAL_65db0430_4_k_cu_5e0dfe624cuda3std3__45__cpo5beginE:
	.zero		1
	.type		_ZN34_INTERNAL_65db0430_4_k_cu_5e0dfe624cuda3std6ranges3__45__cpo6cbeginE,@object
	.size		_ZN34_INTERNAL_65db0430_4_k_cu_5e0dfe624cuda3std6ranges3__45__cpo6cbeginE,(_ZN34_INTERNAL_65db0430_4_k_cu_5e0dfe624cuda3std3__45__cpo6rbeginE - _ZN34_INTERNAL_65db0430_4_k_cu_5e0dfe624cuda3std6ranges3__45__cpo6cbeginE)
_ZN34_INTERNAL_65db0430_4_k_cu_5e0dfe624cuda3std6ranges3__45__cpo6cbeginE:
	.zero		1
	.type		_ZN34_INTERNAL_65db0430_4_k_cu_5e0dfe624cuda3std3__45__cpo6rbeginE,@object
	.size		_ZN34_INTERNAL_65db0430_4_k_cu_5e0dfe624cuda3std3__45__cpo6rbeginE,(_ZN34_INTERNAL_65db0430_4_k_cu_5e0dfe624cuda3std6ranges3__45__cpo4nextE - _ZN34_INTERNAL_65db0430_4_k_cu_5e0dfe624cuda3std3__45__cpo6rbeginE)
_ZN34_INTERNAL_65db0430_4_k_cu_5e0dfe624cuda3std3__45__cpo6rbeginE:
	.zero		1
	.type		_ZN34_INTERNAL_65db0430_4_k_cu_5e0dfe624cuda3std6ranges3__45__cpo4nextE,@object
	.size		_ZN34_INTERNAL_65db0430_4_k_cu_5e0dfe624cuda3std6ranges3__45__cpo4nextE,(_ZN34_INTERNAL_65db0430_4_k_cu_5e0dfe624cuda3std6ranges3__45__cpo4swapE - _ZN34_INTERNAL_65db0430_4_k_cu_5e0dfe624cuda3std6ranges3__45__cpo4nextE)
_ZN34_INTERNAL_65db0430_4_k_cu_5e0dfe624cuda3std6ranges3__45__cpo4nextE:
	.zero		1
	.type		_ZN34_INTERNAL_65db0430_4_k_cu_5e0dfe624cuda3std6ranges3__45__cpo4swapE,@object
	.size		_ZN34_INTERNAL_65db0430_4_k_cu_5e0dfe624cuda3std6ranges3__45__cpo4swapE,(_ZN34_INTERNAL_65db0430_4_k_cu_5e0dfe624cuda3std3__420unreachable_sentinelE - _ZN34_INTERNAL_65db0430_4_k_cu_5e0dfe624cuda3std6ranges3__45__cpo4swapE)
_ZN34_INTERNAL_65db0430_4_k_cu_5e0dfe624cuda3std6ranges3__45__cpo4swapE:
	.zero		1
	.type		_ZN34_INTERNAL_65db0430_4_k_cu_5e0dfe624cuda3std3__420unreachable_sentinelE,@object
	.size		_ZN34_INTERNAL_65db0430_4_k_cu_5e0dfe624cuda3std3__420unreachable_sentinelE,(_ZN34_INTERNAL_65db0430_4_k_cu_5e0dfe626thrust24THRUST_300001_SM_1000_NS6system6detail10sequential3seqE - _ZN34_INTERNAL_65db0430_4_k_cu_5e0dfe624cuda3std3__420unreachable_sentinelE)
_ZN34_INTERNAL_65db0430_4_k_cu_5e0dfe624cuda3std3__420unreachable_sentinelE:
	.zero		1
	.type		_ZN34_INTERNAL_65db0430_4_k_cu_5e0dfe626thrust24THRUST_300001_SM_1000_NS6system6detail10sequential3seqE,@object
	.size		_ZN34_INTERNAL_65db0430_4_k_cu_5e0dfe626thrust24THRUST_300001_SM_1000_NS6system6detail10sequential3seqE,(_ZN34_INTERNAL_65db0430_4_k_cu_5e0dfe624cuda3std3__45__cpo4cendE - _ZN34_INTERNAL_65db0430_4_k_cu_5e0dfe626thrust24THRUST_300001_SM_1000_NS6system6detail10sequential3seqE)
_ZN34_INTERNAL_65db0430_4_k_cu_5e0dfe626thrust24THRUST_300001_SM_1000_NS6system6detail10sequential3seqE:
	.zero		1
	.type		_ZN34_INTERNAL_65db0430_4_k_cu_5e0dfe624cuda3std3__45__cpo4cendE,@object
	.size		_ZN34_INTERNAL_65db0430_4_k_cu_5e0dfe624cuda3std3__45__cpo4cendE,(_ZN34_INTERNAL_65db0430_4_k_cu_5e0dfe624cuda3std6ranges3__45__cpo9iter_swapE - _ZN34_INTERNAL_65db0430_4_k_cu_5e0dfe624cuda3std3__45__cpo4cendE)
_ZN34_INTERNAL_65db0430_4_k_cu_5e0dfe624cuda3std3__45__cpo4cendE:
	.zero		1
	.type		_ZN34_INTERNAL_65db0430_4_k_cu_5e0dfe624cuda3std6ranges3__45__cpo9iter_swapE,@object
	.size		_ZN34_INTERNAL_65db0430_4_k_cu_5e0dfe624cuda3std6ranges3__45__cpo9iter_swapE,(_ZN34_INTERNAL_65db0430_4_k_cu_5e0dfe624cuda3std3__45__cpo5crendE - _ZN34_INTERNAL_65db0430_4_k_cu_5e0dfe624cuda3std6ranges3__45__cpo9iter_swapE)
_ZN34_INTERNAL_65db0430_4_k_cu_5e0dfe624cuda3std6ranges3__45__cpo9iter_swapE:
	.zero		1
	.type		_ZN34_INTERNAL_65db0430_4_k_cu_5e0dfe624cuda3std3__45__cpo5crendE,@object
	.size		_ZN34_INTERNAL_65db0430_4_k_cu_5e0dfe624cuda3std3__45__cpo5crendE,(_ZN34_INTERNAL_65db0430_4_k_cu_5e0dfe624cuda3std6ranges3__45__cpo5cdataE - _ZN34_INTERNAL_65db0430_4_k_cu_5e0dfe624cuda3std3__45__cpo5crendE)
_ZN34_INTERNAL_65db0430_4_k_cu_5e0dfe624cuda3std3__45__cpo5crendE:
	.zero		1
	.type		_ZN34_INTERNAL_65db0430_4_k_cu_5e0dfe624cuda3std6ranges3__45__cpo5cdataE,@object
	.size		_ZN34_INTERNAL_65db0430_4_k_cu_5e0dfe624cuda3std6ranges3__45__cpo5cdataE,(_ZN34_INTERNAL_65db0430_4_k_cu_5e0dfe624cuda3std6ranges3__45__cpo3endE - _ZN34_INTERNAL_65db0430_4_k_cu_5e0dfe624cuda3std6ranges3__45__cpo5cdataE)
_ZN34_INTERNAL_65db0430_4_k_cu_5e0dfe624cuda3std6ranges3__45__cpo5cdataE:
	.zero		1
	.type		_ZN34_INTERNAL_65db0430_4_k_cu_5e0dfe624cuda3std6ranges3__45__cpo3endE,@object
	.size		_ZN34_INTERNAL_65db0430_4_k_cu_5e0dfe624cuda3std6ranges3__45__cpo3endE,(_ZN34_INTERNAL_65db0430_4_k_cu_5e0dfe624cuda3std3__419piecewise_constructE - _ZN34_INTERNAL_65db0430_4_k_cu_5e0dfe624cuda3std6ranges3__45__cpo3endE)
_ZN34_INTERNAL_65db0430_4_k_cu_5e0dfe624cuda3std6ranges3__45__cpo3endE:
	.zero		1
	.type		_ZN34_INTERNAL_65db0430_4_k_cu_5e0dfe624cuda3std3__419piecewise_constructE,@object
	.size		_ZN34_INTERNAL_65db0430_4_k_cu_5e0dfe624cuda3std3__419piecewise_constructE,(_ZN34_INTERNAL_65db0430_4_k_cu_5e0dfe624cuda3std6ranges3__45__cpo5ssizeE - _ZN34_INTERNAL_65db0430_4_k_cu_5e0dfe624cuda3std3__419piecewise_constructE)
_ZN34_INTERNAL_65db0430_4_k_cu_5e0dfe624cuda3std3__419piecewise_constructE:
	.zero		1
	.type		_ZN34_INTERNAL_65db0430_4_k_cu_5e0dfe624cuda3std6ranges3__45__cpo5ssizeE,@object
	.size		_ZN34_INTERNAL_65db0430_4_k_cu_5e0dfe624cuda3std6ranges3__45__cpo5ssizeE,(_ZN34_INTERNAL_65db0430_4_k_cu_5e0dfe624cuda3std3__45__cpo3endE - _ZN34_INTERNAL_65db0430_4_k_cu_5e0dfe624cuda3std6ranges3__45__cpo5ssizeE)
_ZN34_INTERNAL_65db0430_4_k_cu_5e0dfe624cuda3std6ranges3__45__cpo5ssizeE:
	.zero		1
	.type		_ZN34_INTERNAL_65db0430_4_k_cu_5e0dfe624cuda3std3__45__cpo3endE,@object
	.size		_ZN34_INTERNAL_65db0430_4_k_cu_5e0dfe624cuda3std3__45__cpo3endE,(_ZN34_INTERNAL_65db0430_4_k_cu_5e0dfe624cuda3std6ranges3__45__cpo4cendE - _ZN34_INTERNAL_65db0430_4_k_cu_5e0dfe624cuda3std3__45__cpo3endE)
_ZN34_INTERNAL_65db0430_4_k_cu_5e0dfe624cuda3std3__45__cpo3endE:
	.zero		1
	.type		_ZN34_INTERNAL_65db0430_4_k_cu_5e0dfe624cuda3std6ranges3__45__cpo4cendE,@object
	.size		_ZN34_INTERNAL_65db0430_4_k_cu_5e0dfe624cuda3std6ranges3__45__cpo4cendE,(_ZN34_INTERNAL_65db0430_4_k_cu_5e0dfe624cuda3std3__45__cpo4rendE - _ZN34_INTERNAL_65db0430_4_k_cu_5e0dfe624cuda3std6ranges3__45__cpo4cendE)
_ZN34_INTERNAL_65db0430_4_k_cu_5e0dfe624cuda3std6ranges3__45__cpo4cendE:
	.zero		1
	.type		_ZN34_INTERNAL_65db0430_4_k_cu_5e0dfe624cuda3std3__45__cpo4rendE,@object
	.size		_ZN34_INTERNAL_65db0430_4_k_cu_5e0dfe624cuda3std3__45__cpo4rendE,(_ZN34_INTERNAL_65db0430_4_k_cu_5e0dfe624cuda3std6ranges3__45__cpo4prevE - _ZN34_INTERNAL_65db0430_4_k_cu_5e0dfe624cuda3std3__45__cpo4rendE)
_ZN34_INTERNAL_65db0430_4_k_cu_5e0dfe624cuda3std3__45__cpo4rendE:
	.zero		1
	.type		_ZN34_INTERNAL_65db0430_4_k_cu_5e0dfe624cuda3std6ranges3__45__cpo4prevE,@object
	.size		_ZN34_INTERNAL_65db0430_4_k_cu_5e0dfe624cuda3std6ranges3__45__cpo4prevE,(_ZN34_INTERNAL_65db0430_4_k_cu_5e0dfe624cuda3std6ranges3__45__cpo9iter_moveE - _ZN34_INTERNAL_65db0430_4_k_cu_5e0dfe624cuda3std6ranges3__45__cpo4prevE)
_ZN34_INTERNAL_65db0430_4_k_cu_5e0dfe624cuda3std6ranges3__45__cpo4prevE:
	.zero		1
	.type		_ZN34_INTERNAL_65db0430_4_k_cu_5e0dfe624cuda3std6ranges3__45__cpo9iter_moveE,@object
	.size		_ZN34_INTERNAL_65db0430_4_k_cu_5e0dfe624cuda3std6ranges3__45__cpo9iter_moveE,(.L_13 - _ZN34_INTERNAL_65db0430_4_k_cu_5e0dfe624cuda3std6ranges3__45__cpo9iter_moveE)
_ZN34_INTERNAL_65db0430_4_k_cu_5e0dfe624cuda3std6ranges3__45__cpo9iter_moveE:
	.zero		1
.L_13:


//--------------------- .nv.constant0._Z19complex_conj_kernelPf --------------------------
	.section	.nv.constant0._Z19complex_conj_kernelPf,"a",@progbits
	.sectionflags	@""
	.align	4
.nv.constant0._Z19complex_conj_kernelPf:
	.zero		904


//--------------------- .nv.constant0._Z19complex_proj_kernelPf --------------------------
	.section	.nv.constant0._Z19complex_proj_kernelPf,"a",@progbits
	.sectionflags	@""
	.align	4
.nv.constant0._Z19complex_proj_kernelPf:
	.zero		904


//--------------------- .nv.constant0._Z18complex_exp_kernelPf --------------------------
	.section	.nv.constant0._Z18complex_exp_kernelPf,"a",@progbits
	.sectionflags	@""
	.align	4
.nv.constant0._Z18complex_exp_kernelPf:
	.zero		904


//--------------------- .nv.constant0._Z18complex_log_kernelPf --------------------------
	.section	.nv.constant0._Z18complex_log_kernelPf,"a",@progbits
	.sectionflags	@""
	.align	4
.nv.constant0._Z18complex_log_kernelPf:
	.zero		904


//--------------------- .nv.constant0._Z20complex_atanh_kernelPf --------------------------
	.section	.nv.constant0._Z20complex_atanh_kernelPf,"a",@progbits
	.sectionflags	@""
	.align	4
.nv.constant0._Z20complex_atanh_kernelPf:
	.zero		904


//--------------------- .nv.constant0._Z20complex_acosh_kernelPf --------------------------
	.section	.nv.constant0._Z20complex_acosh_kernelPf,"a",@progbits
	.sectionflags	@""
	.align	4
.nv.constant0._Z20complex_acosh_kernelPf:
	.zero		904


//--------------------- .nv.constant0._Z20complex_asinh_kernelPf --------------------------
	.section	.nv.constant0._Z20complex_asinh_kernelPf,"a",@progbits
	.sectionflags	@""
	.align	4
.nv.constant0._Z20complex_asinh_kernelPf:
	.zero		904


//--------------------- SYMBOLS --------------------------

	.type		.nv.reservedSmem.offset0,@object
	.size		.nv.reservedSmem.offset0,0x4
